//
// Generated by NVIDIA NVVM Compiler
//
// Compiler Build ID: CL-36424714
// Cuda compilation tools, release 13.0, V13.0.88
// Based on NVVM 20.0.0
//

.version 9.0
.target sm_100
.address_size 64

	// .globl	_Z28sparse_parallel_coloring_csrPKiS0_PKfPiS3_iiify
.global .align 4 .b8 precalc_xorwow_matrix[102400];
.global .align 4 .b8 precalc_xorwow_offset_matrix[102400];
.global .align 4 .b8 mrg32k3aM1[2304];
.global .align 4 .b8 mrg32k3aM2[2304];
.global .align 4 .b8 mrg32k3aM1SubSeq[2016];
.global .align 4 .b8 mrg32k3aM2SubSeq[2016];
.global .align 4 .b8 mrg32k3aM1Seq[2304];
.global .align 4 .b8 mrg32k3aM2Seq[2304];
.const .align 8 .b8 __cr_lgamma_table[72];
// _ZZ17validate_coloringPKiS0_PiiE15violation_found has been demoted

.visible .entry _Z28sparse_parallel_coloring_csrPKiS0_PKfPiS3_iiify(
	.param .u64 .ptr .align 1 _Z28sparse_parallel_coloring_csrPKiS0_PKfPiS3_iiify_param_0,
	.param .u64 .ptr .align 1 _Z28sparse_parallel_coloring_csrPKiS0_PKfPiS3_iiify_param_1,
	.param .u64 .ptr .align 1 _Z28sparse_parallel_coloring_csrPKiS0_PKfPiS3_iiify_param_2,
	.param .u64 .ptr .align 1 _Z28sparse_parallel_coloring_csrPKiS0_PKfPiS3_iiify_param_3,
	.param .u64 .ptr .align 1 _Z28sparse_parallel_coloring_csrPKiS0_PKfPiS3_iiify_param_4,
	.param .u32 _Z28sparse_parallel_coloring_csrPKiS0_PKfPiS3_iiify_param_5,
	.param .u32 _Z28sparse_parallel_coloring_csrPKiS0_PKfPiS3_iiify_param_6,
	.param .u32 _Z28sparse_parallel_coloring_csrPKiS0_PKfPiS3_iiify_param_7,
	.param .f32 _Z28sparse_parallel_coloring_csrPKiS0_PKfPiS3_iiify_param_8,
	.param .u64 _Z28sparse_parallel_coloring_csrPKiS0_PKfPiS3_iiify_param_9
)
{
	.local .align 16 .b8 	__local_depot0[8240];
	.reg .b64 	%SP;
	.reg .b64 	%SPL;
	.reg .pred 	%p<198>;
	.reg .b32 	%r<1779>;
	.reg .b32 	%f<168>;
	.reg .b64 	%rd<245>;

	mov.u64 	%SPL, __local_depot0;
	ld.param.u64 	%rd25, [_Z28sparse_parallel_coloring_csrPKiS0_PKfPiS3_iiify_param_0];
	ld.param.u64 	%rd26, [_Z28sparse_parallel_coloring_csrPKiS0_PKfPiS3_iiify_param_1];
	ld.param.u64 	%rd27, [_Z28sparse_parallel_coloring_csrPKiS0_PKfPiS3_iiify_param_2];
	ld.param.u32 	%r685, [_Z28sparse_parallel_coloring_csrPKiS0_PKfPiS3_iiify_param_5];
	ld.param.u32 	%r687, [_Z28sparse_parallel_coloring_csrPKiS0_PKfPiS3_iiify_param_6];
	ld.param.u32 	%r686, [_Z28sparse_parallel_coloring_csrPKiS0_PKfPiS3_iiify_param_7];
	ld.param.u64 	%rd24, [_Z28sparse_parallel_coloring_csrPKiS0_PKfPiS3_iiify_param_9];
	cvta.to.global.u64 	%rd1, %rd27;
	cvta.to.global.u64 	%rd2, %rd26;
	cvta.to.global.u64 	%rd3, %rd25;
	add.u64 	%rd4, %SPL, 48;
	add.u64 	%rd5, %SPL, 4144;
	mov.u32 	%r688, %ctaid.x;
	mov.u32 	%r689, %ntid.x;
	mov.u32 	%r690, %tid.x;
	mad.lo.s32 	%r1, %r688, %r689, %r690;
	setp.ge.s32 	%p1, %r1, %r687;
	@%p1 bra 	$L__BB0_202;
	add.u64 	%rd6, %SPL, 0;
	cvt.s64.s32 	%rd7, %r1;
	cvt.u32.u64 	%r691, %rd24;
	xor.b32  	%r692, %r691, -1429050551;
	mul.lo.s32 	%r693, %r692, 1099087573;
	{ .reg .b32 tmp; mov.b64 {tmp, %r694}, %rd24; }
	xor.b32  	%r695, %r694, -136515619;
	mul.lo.s32 	%r696, %r695, -1703105765;
	add.s32 	%r697, %r693, %r696;
	add.s32 	%r1729, %r697, 6615241;
	add.s32 	%r1452, %r693, 123456789;
	st.local.v2.u32 	[%rd6], {%r1729, %r1452};
	xor.b32  	%r1451, %r693, 362436069;
	add.s32 	%r1450, %r696, 521288629;
	st.local.v2.u32 	[%rd6+8], {%r1451, %r1450};
	xor.b32  	%r1449, %r696, 88675123;
	add.s32 	%r1448, %r693, 5783321;
	st.local.v2.u32 	[%rd6+16], {%r1449, %r1448};
	setp.eq.s32 	%p2, %r1, 0;
	@%p2 bra 	$L__BB0_116;
	mov.b32 	%r1435, 0;
	mov.u64 	%rd244, %rd7;
$L__BB0_3:
	mov.u64 	%rd8, %rd244;
	and.b64  	%rd9, %rd8, 3;
	setp.eq.s64 	%p3, %rd9, 0;
	@%p3 bra 	$L__BB0_115;
	mul.wide.u32 	%rd31, %r1435, 3200;
	mov.u64 	%rd32, precalc_xorwow_matrix;
	add.s64 	%rd10, %rd32, %rd31;
	mov.b32 	%r1448, 0;
	mov.u32 	%r1449, %r1448;
	mov.u32 	%r1450, %r1448;
	mov.u32 	%r1451, %r1448;
	mov.u32 	%r1452, %r1448;
	mov.u32 	%r1441, %r1448;
$L__BB0_5:
	mul.wide.u32 	%rd33, %r1441, 4;
	add.s64 	%rd34, %rd6, %rd33;
	ld.local.u32 	%r20, [%rd34+4];
	shl.b32 	%r21, %r1441, 5;
	mov.b32 	%r1447, 0;
$L__BB0_6:
	.pragma "nounroll";
	shr.u32 	%r701, %r20, %r1447;
	and.b32  	%r702, %r701, 1;
	setp.eq.b32 	%p4, %r702, 1;
	not.pred 	%p5, %p4;
	add.s32 	%r703, %r21, %r1447;
	mul.lo.s32 	%r704, %r703, 5;
	mul.wide.u32 	%rd35, %r704, 4;
	add.s64 	%rd11, %rd10, %rd35;
	@%p5 bra 	$L__BB0_8;
	ld.global.nc.u32 	%r705, [%rd11];
	xor.b32  	%r1452, %r1452, %r705;
	ld.global.nc.u32 	%r706, [%rd11+4];
	xor.b32  	%r1451, %r1451, %r706;
	ld.global.nc.u32 	%r707, [%rd11+8];
	xor.b32  	%r1450, %r1450, %r707;
	ld.global.nc.u32 	%r708, [%rd11+12];
	xor.b32  	%r1449, %r1449, %r708;
	ld.global.nc.u32 	%r709, [%rd11+16];
	xor.b32  	%r1448, %r1448, %r709;
$L__BB0_8:
	and.b32  	%r711, %r701, 2;
	setp.eq.s32 	%p6, %r711, 0;
	@%p6 bra 	$L__BB0_10;
	ld.global.nc.u32 	%r712, [%rd11+20];
	xor.b32  	%r1452, %r1452, %r712;
	ld.global.nc.u32 	%r713, [%rd11+24];
	xor.b32  	%r1451, %r1451, %r713;
	ld.global.nc.u32 	%r714, [%rd11+28];
	xor.b32  	%r1450, %r1450, %r714;
	ld.global.nc.u32 	%r715, [%rd11+32];
	xor.b32  	%r1449, %r1449, %r715;
	ld.global.nc.u32 	%r716, [%rd11+36];
	xor.b32  	%r1448, %r1448, %r716;
$L__BB0_10:
	and.b32  	%r718, %r701, 4;
	setp.eq.s32 	%p7, %r718, 0;
	@%p7 bra 	$L__BB0_12;
	ld.global.nc.u32 	%r719, [%rd11+40];
	xor.b32  	%r1452, %r1452, %r719;
	ld.global.nc.u32 	%r720, [%rd11+44];
	xor.b32  	%r1451, %r1451, %r720;
	ld.global.nc.u32 	%r721, [%rd11+48];
	xor.b32  	%r1450, %r1450, %r721;
	ld.global.nc.u32 	%r722, [%rd11+52];
	xor.b32  	%r1449, %r1449, %r722;
	ld.global.nc.u32 	%r723, [%rd11+56];
	xor.b32  	%r1448, %r1448, %r723;
$L__BB0_12:
	and.b32  	%r725, %r701, 8;
	setp.eq.s32 	%p8, %r725, 0;
	@%p8 bra 	$L__BB0_14;
	ld.global.nc.u32 	%r726, [%rd11+60];
	xor.b32  	%r1452, %r1452, %r726;
	ld.global.nc.u32 	%r727, [%rd11+64];
	xor.b32  	%r1451, %r1451, %r727;
	ld.global.nc.u32 	%r728, [%rd11+68];
	xor.b32  	%r1450, %r1450, %r728;
	ld.global.nc.u32 	%r729, [%rd11+72];
	xor.b32  	%r1449, %r1449, %r729;
	ld.global.nc.u32 	%r730, [%rd11+76];
	xor.b32  	%r1448, %r1448, %r730;
$L__BB0_14:
	and.b32  	%r732, %r701, 16;
	setp.eq.s32 	%p9, %r732, 0;
	@%p9 bra 	$L__BB0_16;
	ld.global.nc.u32 	%r733, [%rd11+80];
	xor.b32  	%r1452, %r1452, %r733;
	ld.global.nc.u32 	%r734, [%rd11+84];
	xor.b32  	%r1451, %r1451, %r734;
	ld.global.nc.u32 	%r735, [%rd11+88];
	xor.b32  	%r1450, %r1450, %r735;
	ld.global.nc.u32 	%r736, [%rd11+92];
	xor.b32  	%r1449, %r1449, %r736;
	ld.global.nc.u32 	%r737, [%rd11+96];
	xor.b32  	%r1448, %r1448, %r737;
$L__BB0_16:
	and.b32  	%r739, %r701, 32;
	setp.eq.s32 	%p10, %r739, 0;
	@%p10 bra 	$L__BB0_18;
	ld.global.nc.u32 	%r740, [%rd11+100];
	xor.b32  	%r1452, %r1452, %r740;
	ld.global.nc.u32 	%r741, [%rd11+104];
	xor.b32  	%r1451, %r1451, %r741;
	ld.global.nc.u32 	%r742, [%rd11+108];
	xor.b32  	%r1450, %r1450, %r742;
	ld.global.nc.u32 	%r743, [%rd11+112];
	xor.b32  	%r1449, %r1449, %r743;
	ld.global.nc.u32 	%r744, [%rd11+116];
	xor.b32  	%r1448, %r1448, %r744;
$L__BB0_18:
	and.b32  	%r746, %r701, 64;
	setp.eq.s32 	%p11, %r746, 0;
	@%p11 bra 	$L__BB0_20;
	ld.global.nc.u32 	%r747, [%rd11+120];
	xor.b32  	%r1452, %r1452, %r747;
	ld.global.nc.u32 	%r748, [%rd11+124];
	xor.b32  	%r1451, %r1451, %r748;
	ld.global.nc.u32 	%r749, [%rd11+128];
	xor.b32  	%r1450, %r1450, %r749;
	ld.global.nc.u32 	%r750, [%rd11+132];
	xor.b32  	%r1449, %r1449, %r750;
	ld.global.nc.u32 	%r751, [%rd11+136];
	xor.b32  	%r1448, %r1448, %r751;
$L__BB0_20:
	and.b32  	%r753, %r701, 128;
	setp.eq.s32 	%p12, %r753, 0;
	@%p12 bra 	$L__BB0_22;
	ld.global.nc.u32 	%r754, [%rd11+140];
	xor.b32  	%r1452, %r1452, %r754;
	ld.global.nc.u32 	%r755, [%rd11+144];
	xor.b32  	%r1451, %r1451, %r755;
	ld.global.nc.u32 	%r756, [%rd11+148];
	xor.b32  	%r1450, %r1450, %r756;
	ld.global.nc.u32 	%r757, [%rd11+152];
	xor.b32  	%r1449, %r1449, %r757;
	ld.global.nc.u32 	%r758, [%rd11+156];
	xor.b32  	%r1448, %r1448, %r758;
$L__BB0_22:
	and.b32  	%r760, %r701, 256;
	setp.eq.s32 	%p13, %r760, 0;
	@%p13 bra 	$L__BB0_24;
	ld.global.nc.u32 	%r761, [%rd11+160];
	xor.b32  	%r1452, %r1452, %r761;
	ld.global.nc.u32 	%r762, [%rd11+164];
	xor.b32  	%r1451, %r1451, %r762;
	ld.global.nc.u32 	%r763, [%rd11+168];
	xor.b32  	%r1450, %r1450, %r763;
	ld.global.nc.u32 	%r764, [%rd11+172];
	xor.b32  	%r1449, %r1449, %r764;
	ld.global.nc.u32 	%r765, [%rd11+176];
	xor.b32  	%r1448, %r1448, %r765;
$L__BB0_24:
	and.b32  	%r767, %r701, 512;
	setp.eq.s32 	%p14, %r767, 0;
	@%p14 bra 	$L__BB0_26;
	ld.global.nc.u32 	%r768, [%rd11+180];
	xor.b32  	%r1452, %r1452, %r768;
	ld.global.nc.u32 	%r769, [%rd11+184];
	xor.b32  	%r1451, %r1451, %r769;
	ld.global.nc.u32 	%r770, [%rd11+188];
	xor.b32  	%r1450, %r1450, %r770;
	ld.global.nc.u32 	%r771, [%rd11+192];
	xor.b32  	%r1449, %r1449, %r771;
	ld.global.nc.u32 	%r772, [%rd11+196];
	xor.b32  	%r1448, %r1448, %r772;
$L__BB0_26:
	and.b32  	%r774, %r701, 1024;
	setp.eq.s32 	%p15, %r774, 0;
	@%p15 bra 	$L__BB0_28;
	ld.global.nc.u32 	%r775, [%rd11+200];
	xor.b32  	%r1452, %r1452, %r775;
	ld.global.nc.u32 	%r776, [%rd11+204];
	xor.b32  	%r1451, %r1451, %r776;
	ld.global.nc.u32 	%r777, [%rd11+208];
	xor.b32  	%r1450, %r1450, %r777;
	ld.global.nc.u32 	%r778, [%rd11+212];
	xor.b32  	%r1449, %r1449, %r778;
	ld.global.nc.u32 	%r779, [%rd11+216];
	xor.b32  	%r1448, %r1448, %r779;
$L__BB0_28:
	and.b32  	%r781, %r701, 2048;
	setp.eq.s32 	%p16, %r781, 0;
	@%p16 bra 	$L__BB0_30;
	ld.global.nc.u32 	%r782, [%rd11+220];
	xor.b32  	%r1452, %r1452, %r782;
	ld.global.nc.u32 	%r783, [%rd11+224];
	xor.b32  	%r1451, %r1451, %r783;
	ld.global.nc.u32 	%r784, [%rd11+228];
	xor.b32  	%r1450, %r1450, %r784;
	ld.global.nc.u32 	%r785, [%rd11+232];
	xor.b32  	%r1449, %r1449, %r785;
	ld.global.nc.u32 	%r786, [%rd11+236];
	xor.b32  	%r1448, %r1448, %r786;
$L__BB0_30:
	and.b32  	%r788, %r701, 4096;
	setp.eq.s32 	%p17, %r788, 0;
	@%p17 bra 	$L__BB0_32;
	ld.global.nc.u32 	%r789, [%rd11+240];
	xor.b32  	%r1452, %r1452, %r789;
	ld.global.nc.u32 	%r790, [%rd11+244];
	xor.b32  	%r1451, %r1451, %r790;
	ld.global.nc.u32 	%r791, [%rd11+248];
	xor.b32  	%r1450, %r1450, %r791;
	ld.global.nc.u32 	%r792, [%rd11+252];
	xor.b32  	%r1449, %r1449, %r792;
	ld.global.nc.u32 	%r793, [%rd11+256];
	xor.b32  	%r1448, %r1448, %r793;
$L__BB0_32:
	and.b32  	%r795, %r701, 8192;
	setp.eq.s32 	%p18, %r795, 0;
	@%p18 bra 	$L__BB0_34;
	ld.global.nc.u32 	%r796, [%rd11+260];
	xor.b32  	%r1452, %r1452, %r796;
	ld.global.nc.u32 	%r797, [%rd11+264];
	xor.b32  	%r1451, %r1451, %r797;
	ld.global.nc.u32 	%r798, [%rd11+268];
	xor.b32  	%r1450, %r1450, %r798;
	ld.global.nc.u32 	%r799, [%rd11+272];
	xor.b32  	%r1449, %r1449, %r799;
	ld.global.nc.u32 	%r800, [%rd11+276];
	xor.b32  	%r1448, %r1448, %r800;
$L__BB0_34:
	and.b32  	%r802, %r701, 16384;
	setp.eq.s32 	%p19, %r802, 0;
	@%p19 bra 	$L__BB0_36;
	ld.global.nc.u32 	%r803, [%rd11+280];
	xor.b32  	%r1452, %r1452, %r803;
	ld.global.nc.u32 	%r804, [%rd11+284];
	xor.b32  	%r1451, %r1451, %r804;
	ld.global.nc.u32 	%r805, [%rd11+288];
	xor.b32  	%r1450, %r1450, %r805;
	ld.global.nc.u32 	%r806, [%rd11+292];
	xor.b32  	%r1449, %r1449, %r806;
	ld.global.nc.u32 	%r807, [%rd11+296];
	xor.b32  	%r1448, %r1448, %r807;
$L__BB0_36:
	and.b32  	%r809, %r701, 32768;
	setp.eq.s32 	%p20, %r809, 0;
	@%p20 bra 	$L__BB0_38;
	ld.global.nc.u32 	%r810, [%rd11+300];
	xor.b32  	%r1452, %r1452, %r810;
	ld.global.nc.u32 	%r811, [%rd11+304];
	xor.b32  	%r1451, %r1451, %r811;
	ld.global.nc.u32 	%r812, [%rd11+308];
	xor.b32  	%r1450, %r1450, %r812;
	ld.global.nc.u32 	%r813, [%rd11+312];
	xor.b32  	%r1449, %r1449, %r813;
	ld.global.nc.u32 	%r814, [%rd11+316];
	xor.b32  	%r1448, %r1448, %r814;
$L__BB0_38:
	add.s32 	%r1447, %r1447, 16;
	setp.ne.s32 	%p21, %r1447, 32;
	@%p21 bra 	$L__BB0_6;
	mad.lo.s32 	%r815, %r1441, -31, %r21;
	add.s32 	%r1441, %r815, 1;
	setp.ne.s32 	%p22, %r1441, 5;
	@%p22 bra 	$L__BB0_5;
	st.local.u32 	[%rd6+4], %r1452;
	st.local.v2.u32 	[%rd6+8], {%r1451, %r1450};
	st.local.v2.u32 	[%rd6+16], {%r1449, %r1448};
	setp.eq.s64 	%p23, %rd9, 1;
	@%p23 bra 	$L__BB0_115;
	mov.b32 	%r1448, 0;
	mov.u32 	%r1449, %r1448;
	mov.u32 	%r1450, %r1448;
	mov.u32 	%r1451, %r1448;
	mov.u32 	%r1452, %r1448;
	mov.u32 	%r1533, %r1448;
$L__BB0_42:
	mul.wide.u32 	%rd36, %r1533, 4;
	add.s64 	%rd37, %rd6, %rd36;
	ld.local.u32 	%r196, [%rd37+4];
	shl.b32 	%r197, %r1533, 5;
	mov.b32 	%r1539, 0;
$L__BB0_43:
	.pragma "nounroll";
	shr.u32 	%r818, %r196, %r1539;
	and.b32  	%r819, %r818, 1;
	setp.eq.b32 	%p24, %r819, 1;
	not.pred 	%p25, %p24;
	add.s32 	%r820, %r197, %r1539;
	mul.lo.s32 	%r821, %r820, 5;
	mul.wide.u32 	%rd38, %r821, 4;
	add.s64 	%rd12, %rd10, %rd38;
	@%p25 bra 	$L__BB0_45;
	ld.global.nc.u32 	%r822, [%rd12];
	xor.b32  	%r1452, %r1452, %r822;
	ld.global.nc.u32 	%r823, [%rd12+4];
	xor.b32  	%r1451, %r1451, %r823;
	ld.global.nc.u32 	%r824, [%rd12+8];
	xor.b32  	%r1450, %r1450, %r824;
	ld.global.nc.u32 	%r825, [%rd12+12];
	xor.b32  	%r1449, %r1449, %r825;
	ld.global.nc.u32 	%r826, [%rd12+16];
	xor.b32  	%r1448, %r1448, %r826;
$L__BB0_45:
	and.b32  	%r828, %r818, 2;
	setp.eq.s32 	%p26, %r828, 0;
	@%p26 bra 	$L__BB0_47;
	ld.global.nc.u32 	%r829, [%rd12+20];
	xor.b32  	%r1452, %r1452, %r829;
	ld.global.nc.u32 	%r830, [%rd12+24];
	xor.b32  	%r1451, %r1451, %r830;
	ld.global.nc.u32 	%r831, [%rd12+28];
	xor.b32  	%r1450, %r1450, %r831;
	ld.global.nc.u32 	%r832, [%rd12+32];
	xor.b32  	%r1449, %r1449, %r832;
	ld.global.nc.u32 	%r833, [%rd12+36];
	xor.b32  	%r1448, %r1448, %r833;
$L__BB0_47:
	and.b32  	%r835, %r818, 4;
	setp.eq.s32 	%p27, %r835, 0;
	@%p27 bra 	$L__BB0_49;
	ld.global.nc.u32 	%r836, [%rd12+40];
	xor.b32  	%r1452, %r1452, %r836;
	ld.global.nc.u32 	%r837, [%rd12+44];
	xor.b32  	%r1451, %r1451, %r837;
	ld.global.nc.u32 	%r838, [%rd12+48];
	xor.b32  	%r1450, %r1450, %r838;
	ld.global.nc.u32 	%r839, [%rd12+52];
	xor.b32  	%r1449, %r1449, %r839;
	ld.global.nc.u32 	%r840, [%rd12+56];
	xor.b32  	%r1448, %r1448, %r840;
$L__BB0_49:
	and.b32  	%r842, %r818, 8;
	setp.eq.s32 	%p28, %r842, 0;
	@%p28 bra 	$L__BB0_51;
	ld.global.nc.u32 	%r843, [%rd12+60];
	xor.b32  	%r1452, %r1452, %r843;
	ld.global.nc.u32 	%r844, [%rd12+64];
	xor.b32  	%r1451, %r1451, %r844;
	ld.global.nc.u32 	%r845, [%rd12+68];
	xor.b32  	%r1450, %r1450, %r845;
	ld.global.nc.u32 	%r846, [%rd12+72];
	xor.b32  	%r1449, %r1449, %r846;
	ld.global.nc.u32 	%r847, [%rd12+76];
	xor.b32  	%r1448, %r1448, %r847;
$L__BB0_51:
	and.b32  	%r849, %r818, 16;
	setp.eq.s32 	%p29, %r849, 0;
	@%p29 bra 	$L__BB0_53;
	ld.global.nc.u32 	%r850, [%rd12+80];
	xor.b32  	%r1452, %r1452, %r850;
	ld.global.nc.u32 	%r851, [%rd12+84];
	xor.b32  	%r1451, %r1451, %r851;
	ld.global.nc.u32 	%r852, [%rd12+88];
	xor.b32  	%r1450, %r1450, %r852;
	ld.global.nc.u32 	%r853, [%rd12+92];
	xor.b32  	%r1449, %r1449, %r853;
	ld.global.nc.u32 	%r854, [%rd12+96];
	xor.b32  	%r1448, %r1448, %r854;
$L__BB0_53:
	and.b32  	%r856, %r818, 32;
	setp.eq.s32 	%p30, %r856, 0;
	@%p30 bra 	$L__BB0_55;
	ld.global.nc.u32 	%r857, [%rd12+100];
	xor.b32  	%r1452, %r1452, %r857;
	ld.global.nc.u32 	%r858, [%rd12+104];
	xor.b32  	%r1451, %r1451, %r858;
	ld.global.nc.u32 	%r859, [%rd12+108];
	xor.b32  	%r1450, %r1450, %r859;
	ld.global.nc.u32 	%r860, [%rd12+112];
	xor.b32  	%r1449, %r1449, %r860;
	ld.global.nc.u32 	%r861, [%rd12+116];
	xor.b32  	%r1448, %r1448, %r861;
$L__BB0_55:
	and.b32  	%r863, %r818, 64;
	setp.eq.s32 	%p31, %r863, 0;
	@%p31 bra 	$L__BB0_57;
	ld.global.nc.u32 	%r864, [%rd12+120];
	xor.b32  	%r1452, %r1452, %r864;
	ld.global.nc.u32 	%r865, [%rd12+124];
	xor.b32  	%r1451, %r1451, %r865;
	ld.global.nc.u32 	%r866, [%rd12+128];
	xor.b32  	%r1450, %r1450, %r866;
	ld.global.nc.u32 	%r867, [%rd12+132];
	xor.b32  	%r1449, %r1449, %r867;
	ld.global.nc.u32 	%r868, [%rd12+136];
	xor.b32  	%r1448, %r1448, %r868;
$L__BB0_57:
	and.b32  	%r870, %r818, 128;
	setp.eq.s32 	%p32, %r870, 0;
	@%p32 bra 	$L__BB0_59;
	ld.global.nc.u32 	%r871, [%rd12+140];
	xor.b32  	%r1452, %r1452, %r871;
	ld.global.nc.u32 	%r872, [%rd12+144];
	xor.b32  	%r1451, %r1451, %r872;
	ld.global.nc.u32 	%r873, [%rd12+148];
	xor.b32  	%r1450, %r1450, %r873;
	ld.global.nc.u32 	%r874, [%rd12+152];
	xor.b32  	%r1449, %r1449, %r874;
	ld.global.nc.u32 	%r875, [%rd12+156];
	xor.b32  	%r1448, %r1448, %r875;
$L__BB0_59:
	and.b32  	%r877, %r818, 256;
	setp.eq.s32 	%p33, %r877, 0;
	@%p33 bra 	$L__BB0_61;
	ld.global.nc.u32 	%r878, [%rd12+160];
	xor.b32  	%r1452, %r1452, %r878;
	ld.global.nc.u32 	%r879, [%rd12+164];
	xor.b32  	%r1451, %r1451, %r879;
	ld.global.nc.u32 	%r880, [%rd12+168];
	xor.b32  	%r1450, %r1450, %r880;
	ld.global.nc.u32 	%r881, [%rd12+172];
	xor.b32  	%r1449, %r1449, %r881;
	ld.global.nc.u32 	%r882, [%rd12+176];
	xor.b32  	%r1448, %r1448, %r882;
$L__BB0_61:
	and.b32  	%r884, %r818, 512;
	setp.eq.s32 	%p34, %r884, 0;
	@%p34 bra 	$L__BB0_63;
	ld.global.nc.u32 	%r885, [%rd12+180];
	xor.b32  	%r1452, %r1452, %r885;
	ld.global.nc.u32 	%r886, [%rd12+184];
	xor.b32  	%r1451, %r1451, %r886;
	ld.global.nc.u32 	%r887, [%rd12+188];
	xor.b32  	%r1450, %r1450, %r887;
	ld.global.nc.u32 	%r888, [%rd12+192];
	xor.b32  	%r1449, %r1449, %r888;
	ld.global.nc.u32 	%r889, [%rd12+196];
	xor.b32  	%r1448, %r1448, %r889;
$L__BB0_63:
	and.b32  	%r891, %r818, 1024;
	setp.eq.s32 	%p35, %r891, 0;
	@%p35 bra 	$L__BB0_65;
	ld.global.nc.u32 	%r892, [%rd12+200];
	xor.b32  	%r1452, %r1452, %r892;
	ld.global.nc.u32 	%r893, [%rd12+204];
	xor.b32  	%r1451, %r1451, %r893;
	ld.global.nc.u32 	%r894, [%rd12+208];
	xor.b32  	%r1450, %r1450, %r894;
	ld.global.nc.u32 	%r895, [%rd12+212];
	xor.b32  	%r1449, %r1449, %r895;
	ld.global.nc.u32 	%r896, [%rd12+216];
	xor.b32  	%r1448, %r1448, %r896;
$L__BB0_65:
	and.b32  	%r898, %r818, 2048;
	setp.eq.s32 	%p36, %r898, 0;
	@%p36 bra 	$L__BB0_67;
	ld.global.nc.u32 	%r899, [%rd12+220];
	xor.b32  	%r1452, %r1452, %r899;
	ld.global.nc.u32 	%r900, [%rd12+224];
	xor.b32  	%r1451, %r1451, %r900;
	ld.global.nc.u32 	%r901, [%rd12+228];
	xor.b32  	%r1450, %r1450, %r901;
	ld.global.nc.u32 	%r902, [%rd12+232];
	xor.b32  	%r1449, %r1449, %r902;
	ld.global.nc.u32 	%r903, [%rd12+236];
	xor.b32  	%r1448, %r1448, %r903;
$L__BB0_67:
	and.b32  	%r905, %r818, 4096;
	setp.eq.s32 	%p37, %r905, 0;
	@%p37 bra 	$L__BB0_69;
	ld.global.nc.u32 	%r906, [%rd12+240];
	xor.b32  	%r1452, %r1452, %r906;
	ld.global.nc.u32 	%r907, [%rd12+244];
	xor.b32  	%r1451, %r1451, %r907;
	ld.global.nc.u32 	%r908, [%rd12+248];
	xor.b32  	%r1450, %r1450, %r908;
	ld.global.nc.u32 	%r909, [%rd12+252];
	xor.b32  	%r1449, %r1449, %r909;
	ld.global.nc.u32 	%r910, [%rd12+256];
	xor.b32  	%r1448, %r1448, %r910;
$L__BB0_69:
	and.b32  	%r912, %r818, 8192;
	setp.eq.s32 	%p38, %r912, 0;
	@%p38 bra 	$L__BB0_71;
	ld.global.nc.u32 	%r913, [%rd12+260];
	xor.b32  	%r1452, %r1452, %r913;
	ld.global.nc.u32 	%r914, [%rd12+264];
	xor.b32  	%r1451, %r1451, %r914;
	ld.global.nc.u32 	%r915, [%rd12+268];
	xor.b32  	%r1450, %r1450, %r915;
	ld.global.nc.u32 	%r916, [%rd12+272];
	xor.b32  	%r1449, %r1449, %r916;
	ld.global.nc.u32 	%r917, [%rd12+276];
	xor.b32  	%r1448, %r1448, %r917;
$L__BB0_71:
	and.b32  	%r919, %r818, 16384;
	setp.eq.s32 	%p39, %r919, 0;
	@%p39 bra 	$L__BB0_73;
	ld.global.nc.u32 	%r920, [%rd12+280];
	xor.b32  	%r1452, %r1452, %r920;
	ld.global.nc.u32 	%r921, [%rd12+284];
	xor.b32  	%r1451, %r1451, %r921;
	ld.global.nc.u32 	%r922, [%rd12+288];
	xor.b32  	%r1450, %r1450, %r922;
	ld.global.nc.u32 	%r923, [%rd12+292];
	xor.b32  	%r1449, %r1449, %r923;
	ld.global.nc.u32 	%r924, [%rd12+296];
	xor.b32  	%r1448, %r1448, %r924;
$L__BB0_73:
	and.b32  	%r926, %r818, 32768;
	setp.eq.s32 	%p40, %r926, 0;
	@%p40 bra 	$L__BB0_75;
	ld.global.nc.u32 	%r927, [%rd12+300];
	xor.b32  	%r1452, %r1452, %r927;
	ld.global.nc.u32 	%r928, [%rd12+304];
	xor.b32  	%r1451, %r1451, %r928;
	ld.global.nc.u32 	%r929, [%rd12+308];
	xor.b32  	%r1450, %r1450, %r929;
	ld.global.nc.u32 	%r930, [%rd12+312];
	xor.b32  	%r1449, %r1449, %r930;
	ld.global.nc.u32 	%r931, [%rd12+316];
	xor.b32  	%r1448, %r1448, %r931;
$L__BB0_75:
	add.s32 	%r1539, %r1539, 16;
	setp.ne.s32 	%p41, %r1539, 32;
	@%p41 bra 	$L__BB0_43;
	mad.lo.s32 	%r932, %r1533, -31, %r197;
	add.s32 	%r1533, %r932, 1;
	setp.ne.s32 	%p42, %r1533, 5;
	@%p42 bra 	$L__BB0_42;
	st.local.u32 	[%rd6+4], %r1452;
	st.local.v2.u32 	[%rd6+8], {%r1451, %r1450};
	st.local.v2.u32 	[%rd6+16], {%r1449, %r1448};
	setp.ne.s64 	%p43, %rd9, 3;
	@%p43 bra 	$L__BB0_115;
	mov.b32 	%r1448, 0;
	mov.u32 	%r1449, %r1448;
	mov.u32 	%r1450, %r1448;
	mov.u32 	%r1451, %r1448;
	mov.u32 	%r1452, %r1448;
	mov.u32 	%r1625, %r1448;
$L__BB0_79:
	mul.wide.u32 	%rd39, %r1625, 4;
	add.s64 	%rd40, %rd6, %rd39;
	ld.local.u32 	%r372, [%rd40+4];
	shl.b32 	%r373, %r1625, 5;
	mov.b32 	%r1631, 0;
$L__BB0_80:
	.pragma "nounroll";
	shr.u32 	%r935, %r372, %r1631;
	and.b32  	%r936, %r935, 1;
	setp.eq.b32 	%p44, %r936, 1;
	not.pred 	%p45, %p44;
	add.s32 	%r937, %r373, %r1631;
	mul.lo.s32 	%r938, %r937, 5;
	mul.wide.u32 	%rd41, %r938, 4;
	add.s64 	%rd13, %rd10, %rd41;
	@%p45 bra 	$L__BB0_82;
	ld.global.nc.u32 	%r939, [%rd13];
	xor.b32  	%r1452, %r1452, %r939;
	ld.global.nc.u32 	%r940, [%rd13+4];
	xor.b32  	%r1451, %r1451, %r940;
	ld.global.nc.u32 	%r941, [%rd13+8];
	xor.b32  	%r1450, %r1450, %r941;
	ld.global.nc.u32 	%r942, [%rd13+12];
	xor.b32  	%r1449, %r1449, %r942;
	ld.global.nc.u32 	%r943, [%rd13+16];
	xor.b32  	%r1448, %r1448, %r943;
$L__BB0_82:
	and.b32  	%r945, %r935, 2;
	setp.eq.s32 	%p46, %r945, 0;
	@%p46 bra 	$L__BB0_84;
	ld.global.nc.u32 	%r946, [%rd13+20];
	xor.b32  	%r1452, %r1452, %r946;
	ld.global.nc.u32 	%r947, [%rd13+24];
	xor.b32  	%r1451, %r1451, %r947;
	ld.global.nc.u32 	%r948, [%rd13+28];
	xor.b32  	%r1450, %r1450, %r948;
	ld.global.nc.u32 	%r949, [%rd13+32];
	xor.b32  	%r1449, %r1449, %r949;
	ld.global.nc.u32 	%r950, [%rd13+36];
	xor.b32  	%r1448, %r1448, %r950;
$L__BB0_84:
	and.b32  	%r952, %r935, 4;
	setp.eq.s32 	%p47, %r952, 0;
	@%p47 bra 	$L__BB0_86;
	ld.global.nc.u32 	%r953, [%rd13+40];
	xor.b32  	%r1452, %r1452, %r953;
	ld.global.nc.u32 	%r954, [%rd13+44];
	xor.b32  	%r1451, %r1451, %r954;
	ld.global.nc.u32 	%r955, [%rd13+48];
	xor.b32  	%r1450, %r1450, %r955;
	ld.global.nc.u32 	%r956, [%rd13+52];
	xor.b32  	%r1449, %r1449, %r956;
	ld.global.nc.u32 	%r957, [%rd13+56];
	xor.b32  	%r1448, %r1448, %r957;
$L__BB0_86:
	and.b32  	%r959, %r935, 8;
	setp.eq.s32 	%p48, %r959, 0;
	@%p48 bra 	$L__BB0_88;
	ld.global.nc.u32 	%r960, [%rd13+60];
	xor.b32  	%r1452, %r1452, %r960;
	ld.global.nc.u32 	%r961, [%rd13+64];
	xor.b32  	%r1451, %r1451, %r961;
	ld.global.nc.u32 	%r962, [%rd13+68];
	xor.b32  	%r1450, %r1450, %r962;
	ld.global.nc.u32 	%r963, [%rd13+72];
	xor.b32  	%r1449, %r1449, %r963;
	ld.global.nc.u32 	%r964, [%rd13+76];
	xor.b32  	%r1448, %r1448, %r964;
$L__BB0_88:
	and.b32  	%r966, %r935, 16;
	setp.eq.s32 	%p49, %r966, 0;
	@%p49 bra 	$L__BB0_90;
	ld.global.nc.u32 	%r967, [%rd13+80];
	xor.b32  	%r1452, %r1452, %r967;
	ld.global.nc.u32 	%r968, [%rd13+84];
	xor.b32  	%r1451, %r1451, %r968;
	ld.global.nc.u32 	%r969, [%rd13+88];
	xor.b32  	%r1450, %r1450, %r969;
	ld.global.nc.u32 	%r970, [%rd13+92];
	xor.b32  	%r1449, %r1449, %r970;
	ld.global.nc.u32 	%r971, [%rd13+96];
	xor.b32  	%r1448, %r1448, %r971;
$L__BB0_90:
	and.b32  	%r973, %r935, 32;
	setp.eq.s32 	%p50, %r973, 0;
	@%p50 bra 	$L__BB0_92;
	ld.global.nc.u32 	%r974, [%rd13+100];
	xor.b32  	%r1452, %r1452, %r974;
	ld.global.nc.u32 	%r975, [%rd13+104];
	xor.b32  	%r1451, %r1451, %r975;
	ld.global.nc.u32 	%r976, [%rd13+108];
	xor.b32  	%r1450, %r1450, %r976;
	ld.global.nc.u32 	%r977, [%rd13+112];
	xor.b32  	%r1449, %r1449, %r977;
	ld.global.nc.u32 	%r978, [%rd13+116];
	xor.b32  	%r1448, %r1448, %r978;
$L__BB0_92:
	and.b32  	%r980, %r935, 64;
	setp.eq.s32 	%p51, %r980, 0;
	@%p51 bra 	$L__BB0_94;
	ld.global.nc.u32 	%r981, [%rd13+120];
	xor.b32  	%r1452, %r1452, %r981;
	ld.global.nc.u32 	%r982, [%rd13+124];
	xor.b32  	%r1451, %r1451, %r982;
	ld.global.nc.u32 	%r983, [%rd13+128];
	xor.b32  	%r1450, %r1450, %r983;
	ld.global.nc.u32 	%r984, [%rd13+132];
	xor.b32  	%r1449, %r1449, %r984;
	ld.global.nc.u32 	%r985, [%rd13+136];
	xor.b32  	%r1448, %r1448, %r985;
$L__BB0_94:
	and.b32  	%r987, %r935, 128;
	setp.eq.s32 	%p52, %r987, 0;
	@%p52 bra 	$L__BB0_96;
	ld.global.nc.u32 	%r988, [%rd13+140];
	xor.b32  	%r1452, %r1452, %r988;
	ld.global.nc.u32 	%r989, [%rd13+144];
	xor.b32  	%r1451, %r1451, %r989;
	ld.global.nc.u32 	%r990, [%rd13+148];
	xor.b32  	%r1450, %r1450, %r990;
	ld.global.nc.u32 	%r991, [%rd13+152];
	xor.b32  	%r1449, %r1449, %r991;
	ld.global.nc.u32 	%r992, [%rd13+156];
	xor.b32  	%r1448, %r1448, %r992;
$L__BB0_96:
	and.b32  	%r994, %r935, 256;
	setp.eq.s32 	%p53, %r994, 0;
	@%p53 bra 	$L__BB0_98;
	ld.global.nc.u32 	%r995, [%rd13+160];
	xor.b32  	%r1452, %r1452, %r995;
	ld.global.nc.u32 	%r996, [%rd13+164];
	xor.b32  	%r1451, %r1451, %r996;
	ld.global.nc.u32 	%r997, [%rd13+168];
	xor.b32  	%r1450, %r1450, %r997;
	ld.global.nc.u32 	%r998, [%rd13+172];
	xor.b32  	%r1449, %r1449, %r998;
	ld.global.nc.u32 	%r999, [%rd13+176];
	xor.b32  	%r1448, %r1448, %r999;
$L__BB0_98:
	and.b32  	%r1001, %r935, 512;
	setp.eq.s32 	%p54, %r1001, 0;
	@%p54 bra 	$L__BB0_100;
	ld.global.nc.u32 	%r1002, [%rd13+180];
	xor.b32  	%r1452, %r1452, %r1002;
	ld.global.nc.u32 	%r1003, [%rd13+184];
	xor.b32  	%r1451, %r1451, %r1003;
	ld.global.nc.u32 	%r1004, [%rd13+188];
	xor.b32  	%r1450, %r1450, %r1004;
	ld.global.nc.u32 	%r1005, [%rd13+192];
	xor.b32  	%r1449, %r1449, %r1005;
	ld.global.nc.u32 	%r1006, [%rd13+196];
	xor.b32  	%r1448, %r1448, %r1006;
$L__BB0_100:
	and.b32  	%r1008, %r935, 1024;
	setp.eq.s32 	%p55, %r1008, 0;
	@%p55 bra 	$L__BB0_102;
	ld.global.nc.u32 	%r1009, [%rd13+200];
	xor.b32  	%r1452, %r1452, %r1009;
	ld.global.nc.u32 	%r1010, [%rd13+204];
	xor.b32  	%r1451, %r1451, %r1010;
	ld.global.nc.u32 	%r1011, [%rd13+208];
	xor.b32  	%r1450, %r1450, %r1011;
	ld.global.nc.u32 	%r1012, [%rd13+212];
	xor.b32  	%r1449, %r1449, %r1012;
	ld.global.nc.u32 	%r1013, [%rd13+216];
	xor.b32  	%r1448, %r1448, %r1013;
$L__BB0_102:
	and.b32  	%r1015, %r935, 2048;
	setp.eq.s32 	%p56, %r1015, 0;
	@%p56 bra 	$L__BB0_104;
	ld.global.nc.u32 	%r1016, [%rd13+220];
	xor.b32  	%r1452, %r1452, %r1016;
	ld.global.nc.u32 	%r1017, [%rd13+224];
	xor.b32  	%r1451, %r1451, %r1017;
	ld.global.nc.u32 	%r1018, [%rd13+228];
	xor.b32  	%r1450, %r1450, %r1018;
	ld.global.nc.u32 	%r1019, [%rd13+232];
	xor.b32  	%r1449, %r1449, %r1019;
	ld.global.nc.u32 	%r1020, [%rd13+236];
	xor.b32  	%r1448, %r1448, %r1020;
$L__BB0_104:
	and.b32  	%r1022, %r935, 4096;
	setp.eq.s32 	%p57, %r1022, 0;
	@%p57 bra 	$L__BB0_106;
	ld.global.nc.u32 	%r1023, [%rd13+240];
	xor.b32  	%r1452, %r1452, %r1023;
	ld.global.nc.u32 	%r1024, [%rd13+244];
	xor.b32  	%r1451, %r1451, %r1024;
	ld.global.nc.u32 	%r1025, [%rd13+248];
	xor.b32  	%r1450, %r1450, %r1025;
	ld.global.nc.u32 	%r1026, [%rd13+252];
	xor.b32  	%r1449, %r1449, %r1026;
	ld.global.nc.u32 	%r1027, [%rd13+256];
	xor.b32  	%r1448, %r1448, %r1027;
$L__BB0_106:
	and.b32  	%r1029, %r935, 8192;
	setp.eq.s32 	%p58, %r1029, 0;
	@%p58 bra 	$L__BB0_108;
	ld.global.nc.u32 	%r1030, [%rd13+260];
	xor.b32  	%r1452, %r1452, %r1030;
	ld.global.nc.u32 	%r1031, [%rd13+264];
	xor.b32  	%r1451, %r1451, %r1031;
	ld.global.nc.u32 	%r1032, [%rd13+268];
	xor.b32  	%r1450, %r1450, %r1032;
	ld.global.nc.u32 	%r1033, [%rd13+272];
	xor.b32  	%r1449, %r1449, %r1033;
	ld.global.nc.u32 	%r1034, [%rd13+276];
	xor.b32  	%r1448, %r1448, %r1034;
$L__BB0_108:
	and.b32  	%r1036, %r935, 16384;
	setp.eq.s32 	%p59, %r1036, 0;
	@%p59 bra 	$L__BB0_110;
	ld.global.nc.u32 	%r1037, [%rd13+280];
	xor.b32  	%r1452, %r1452, %r1037;
	ld.global.nc.u32 	%r1038, [%rd13+284];
	xor.b32  	%r1451, %r1451, %r1038;
	ld.global.nc.u32 	%r1039, [%rd13+288];
	xor.b32  	%r1450, %r1450, %r1039;
	ld.global.nc.u32 	%r1040, [%rd13+292];
	xor.b32  	%r1449, %r1449, %r1040;
	ld.global.nc.u32 	%r1041, [%rd13+296];
	xor.b32  	%r1448, %r1448, %r1041;
$L__BB0_110:
	and.b32  	%r1043, %r935, 32768;
	setp.eq.s32 	%p60, %r1043, 0;
	@%p60 bra 	$L__BB0_112;
	ld.global.nc.u32 	%r1044, [%rd13+300];
	xor.b32  	%r1452, %r1452, %r1044;
	ld.global.nc.u32 	%r1045, [%rd13+304];
	xor.b32  	%r1451, %r1451, %r1045;
	ld.global.nc.u32 	%r1046, [%rd13+308];
	xor.b32  	%r1450, %r1450, %r1046;
	ld.global.nc.u32 	%r1047, [%rd13+312];
	xor.b32  	%r1449, %r1449, %r1047;
	ld.global.nc.u32 	%r1048, [%rd13+316];
	xor.b32  	%r1448, %r1448, %r1048;
$L__BB0_112:
	add.s32 	%r1631, %r1631, 16;
	setp.ne.s32 	%p61, %r1631, 32;
	@%p61 bra 	$L__BB0_80;
	mad.lo.s32 	%r1049, %r1625, -31, %r373;
	add.s32 	%r1625, %r1049, 1;
	setp.ne.s32 	%p62, %r1625, 5;
	@%p62 bra 	$L__BB0_79;
	st.local.u32 	[%rd6+4], %r1452;
	st.local.v2.u32 	[%rd6+8], {%r1451, %r1450};
	st.local.v2.u32 	[%rd6+16], {%r1449, %r1448};
$L__BB0_115:
	shr.u64 	%rd244, %rd8, 2;
	add.s32 	%r1435, %r1435, 1;
	setp.gt.u64 	%p63, %rd8, 3;
	@%p63 bra 	$L__BB0_3;
$L__BB0_116:
	ld.param.u64 	%rd242, [_Z28sparse_parallel_coloring_csrPKiS0_PKfPiS3_iiify_param_3];
	mul.lo.s32 	%r1050, %r685, %r1;
	cvta.to.global.u64 	%rd42, %rd242;
	mul.wide.s32 	%rd43, %r1050, 4;
	add.s64 	%rd15, %rd42, %rd43;
	setp.lt.s32 	%p64, %r685, 1;
	@%p64 bra 	$L__BB0_146;
	and.b32  	%r553, %r685, 15;
	setp.lt.u32 	%p65, %r685, 16;
	mov.b32 	%r1722, 0;
	@%p65 bra 	$L__BB0_120;
	and.b32  	%r1722, %r685, 2147483632;
	mov.b32 	%r1727, 0;
$L__BB0_119:
	.pragma "nounroll";
	mul.wide.u32 	%rd44, %r1727, 4;
	add.s64 	%rd45, %rd15, %rd44;
	mov.b32 	%r1053, -1;
	st.global.u32 	[%rd45], %r1053;
	st.global.u32 	[%rd45+4], %r1053;
	st.global.u32 	[%rd45+8], %r1053;
	st.global.u32 	[%rd45+12], %r1053;
	st.global.u32 	[%rd45+16], %r1053;
	st.global.u32 	[%rd45+20], %r1053;
	st.global.u32 	[%rd45+24], %r1053;
	st.global.u32 	[%rd45+28], %r1053;
	st.global.u32 	[%rd45+32], %r1053;
	st.global.u32 	[%rd45+36], %r1053;
	st.global.u32 	[%rd45+40], %r1053;
	st.global.u32 	[%rd45+44], %r1053;
	st.global.u32 	[%rd45+48], %r1053;
	st.global.u32 	[%rd45+52], %r1053;
	st.global.u32 	[%rd45+56], %r1053;
	st.global.u32 	[%rd45+60], %r1053;
	add.s32 	%r1727, %r1727, 16;
	setp.eq.s32 	%p66, %r1727, %r1722;
	@%p66 bra 	$L__BB0_120;
	bra.uni 	$L__BB0_119;
$L__BB0_120:
	setp.eq.s32 	%p67, %r553, 0;
	@%p67 bra 	$L__BB0_129;
	and.b32  	%r556, %r685, 7;
	setp.lt.u32 	%p68, %r553, 8;
	@%p68 bra 	$L__BB0_123;
	mul.wide.u32 	%rd46, %r1722, 4;
	add.s64 	%rd47, %rd15, %rd46;
	mov.b32 	%r1054, -1;
	st.global.u32 	[%rd47], %r1054;
	st.global.u32 	[%rd47+4], %r1054;
	st.global.u32 	[%rd47+8], %r1054;
	st.global.u32 	[%rd47+12], %r1054;
	st.global.u32 	[%rd47+16], %r1054;
	st.global.u32 	[%rd47+20], %r1054;
	st.global.u32 	[%rd47+24], %r1054;
	st.global.u32 	[%rd47+28], %r1054;
	add.s32 	%r1722, %r1722, 8;
$L__BB0_123:
	setp.eq.s32 	%p69, %r556, 0;
	@%p69 bra 	$L__BB0_129;
	and.b32  	%r559, %r685, 3;
	setp.lt.u32 	%p70, %r556, 4;
	@%p70 bra 	$L__BB0_126;
	mul.wide.u32 	%rd48, %r1722, 4;
	add.s64 	%rd49, %rd15, %rd48;
	mov.b32 	%r1055, -1;
	st.global.u32 	[%rd49], %r1055;
	st.global.u32 	[%rd49+4], %r1055;
	st.global.u32 	[%rd49+8], %r1055;
	st.global.u32 	[%rd49+12], %r1055;
	add.s32 	%r1722, %r1722, 4;
$L__BB0_126:
	setp.eq.s32 	%p71, %r559, 0;
	@%p71 bra 	$L__BB0_129;
	mov.b32 	%r1726, 0;
$L__BB0_128:
	.pragma "nounroll";
	mul.wide.u32 	%rd50, %r1722, 4;
	add.s64 	%rd51, %rd15, %rd50;
	mov.b32 	%r1057, -1;
	st.global.u32 	[%rd51], %r1057;
	add.s32 	%r1722, %r1722, 1;
	add.s32 	%r1726, %r1726, 1;
	setp.ne.s32 	%p72, %r1726, %r559;
	@%p72 bra 	$L__BB0_128;
$L__BB0_129:
	ld.param.f32 	%f158, [_Z28sparse_parallel_coloring_csrPKiS0_PKfPiS3_iiify_param_8];
	rcp.rn.f32 	%f1, %f158;
	mul.f32 	%f24, %f1, 0f3F000000;
	cvt.rzi.f32.f32 	%f25, %f24;
	add.f32 	%f26, %f25, %f25;
	sub.f32 	%f27, %f1, %f26;
	abs.f32 	%f2, %f27;
	add.s32 	%r1059, %r685, -1;
	min.u32 	%r566, %r1059, 1023;
	and.b32  	%r567, %r685, 7;
	ld.global.nc.u32 	%r1728, [%rd3];
	and.b32  	%r569, %r685, 3;
	mov.b32 	%r1735, 0;
$L__BB0_130:
	mov.u32 	%r579, %r1452;
	mov.u32 	%r1452, %r1451;
	mov.u32 	%r1451, %r1450;
	mov.u32 	%r1450, %r1449;
	mov.u32 	%r1449, %r1448;
	mov.u32 	%r573, %r1728;
	setp.lt.u32 	%p73, %r685, 16;
	mul.wide.u32 	%rd52, %r1735, 4;
	add.s64 	%rd53, %rd3, %rd52;
	ld.global.nc.u32 	%r1728, [%rd53+4];
	mul.lo.s32 	%r582, %r1735, %r685;
	mov.f32 	%f166, 0f00000000;
	mov.b32 	%r1738, 0;
	@%p73 bra 	$L__BB0_133;
	mov.f32 	%f166, 0f00000000;
	mov.b32 	%r1736, 0;
$L__BB0_132:
	.pragma "nounroll";
	add.s32 	%r1062, %r1736, %r582;
	mul.wide.u32 	%rd54, %r1062, 4;
	add.s64 	%rd55, %rd1, %rd54;
	ld.global.nc.f32 	%f31, [%rd55];
	add.f32 	%f32, %f166, %f31;
	ld.global.nc.f32 	%f33, [%rd55+4];
	add.f32 	%f34, %f32, %f33;
	ld.global.nc.f32 	%f35, [%rd55+8];
	add.f32 	%f36, %f34, %f35;
	ld.global.nc.f32 	%f37, [%rd55+12];
	add.f32 	%f38, %f36, %f37;
	ld.global.nc.f32 	%f39, [%rd55+16];
	add.f32 	%f40, %f38, %f39;
	ld.global.nc.f32 	%f41, [%rd55+20];
	add.f32 	%f42, %f40, %f41;
	ld.global.nc.f32 	%f43, [%rd55+24];
	add.f32 	%f44, %f42, %f43;
	ld.global.nc.f32 	%f45, [%rd55+28];
	add.f32 	%f46, %f44, %f45;
	ld.global.nc.f32 	%f47, [%rd55+32];
	add.f32 	%f48, %f46, %f47;
	ld.global.nc.f32 	%f49, [%rd55+36];
	add.f32 	%f50, %f48, %f49;
	ld.global.nc.f32 	%f51, [%rd55+40];
	add.f32 	%f52, %f50, %f51;
	ld.global.nc.f32 	%f53, [%rd55+44];
	add.f32 	%f54, %f52, %f53;
	ld.global.nc.f32 	%f55, [%rd55+48];
	add.f32 	%f56, %f54, %f55;
	ld.global.nc.f32 	%f57, [%rd55+52];
	add.f32 	%f58, %f56, %f57;
	ld.global.nc.f32 	%f59, [%rd55+56];
	add.f32 	%f60, %f58, %f59;
	ld.global.nc.f32 	%f61, [%rd55+60];
	add.f32 	%f166, %f60, %f61;
	add.s32 	%r1736, %r1736, 16;
	and.b32  	%r1738, %r685, 2147483632;
	setp.ne.s32 	%p74, %r1736, %r1738;
	@%p74 bra 	$L__BB0_132;
$L__BB0_133:
	setp.eq.s32 	%p75, %r553, 0;
	@%p75 bra 	$L__BB0_143;
	add.s32 	%r1063, %r553, -1;
	setp.lt.u32 	%p76, %r1063, 7;
	@%p76 bra 	$L__BB0_136;
	add.s32 	%r1064, %r1738, %r582;
	mul.wide.u32 	%rd56, %r1064, 4;
	add.s64 	%rd57, %rd1, %rd56;
	ld.global.nc.f32 	%f63, [%rd57];
	add.f32 	%f64, %f166, %f63;
	cvt.u64.u32 	%rd58, %r582;
	cvt.u64.u32 	%rd59, %r1738;
	add.s64 	%rd60, %rd59, %rd58;
	shl.b64 	%rd61, %rd60, 2;
	add.s64 	%rd62, %rd1, %rd61;
	ld.global.nc.f32 	%f65, [%rd62+4];
	add.f32 	%f66, %f64, %f65;
	ld.global.nc.f32 	%f67, [%rd62+8];
	add.f32 	%f68, %f66, %f67;
	ld.global.nc.f32 	%f69, [%rd62+12];
	add.f32 	%f70, %f68, %f69;
	ld.global.nc.f32 	%f71, [%rd62+16];
	add.f32 	%f72, %f70, %f71;
	ld.global.nc.f32 	%f73, [%rd62+20];
	add.f32 	%f74, %f72, %f73;
	ld.global.nc.f32 	%f75, [%rd62+24];
	add.f32 	%f76, %f74, %f75;
	ld.global.nc.f32 	%f77, [%rd62+28];
	add.f32 	%f166, %f76, %f77;
	add.s32 	%r1738, %r1738, 8;
$L__BB0_136:
	setp.eq.s32 	%p77, %r567, 0;
	@%p77 bra 	$L__BB0_143;
	add.s32 	%r1065, %r567, -1;
	setp.lt.u32 	%p78, %r1065, 3;
	@%p78 bra 	$L__BB0_139;
	add.s32 	%r1066, %r1738, %r582;
	mul.wide.u32 	%rd63, %r1066, 4;
	add.s64 	%rd64, %rd1, %rd63;
	ld.global.nc.f32 	%f79, [%rd64];
	add.f32 	%f80, %f166, %f79;
	cvt.u64.u32 	%rd65, %r582;
	cvt.u64.u32 	%rd66, %r1738;
	add.s64 	%rd67, %rd66, %rd65;
	shl.b64 	%rd68, %rd67, 2;
	add.s64 	%rd69, %rd1, %rd68;
	ld.global.nc.f32 	%f81, [%rd69+4];
	add.f32 	%f82, %f80, %f81;
	ld.global.nc.f32 	%f83, [%rd69+8];
	add.f32 	%f84, %f82, %f83;
	ld.global.nc.f32 	%f85, [%rd69+12];
	add.f32 	%f166, %f84, %f85;
	add.s32 	%r1738, %r1738, 4;
$L__BB0_139:
	setp.eq.s32 	%p79, %r569, 0;
	@%p79 bra 	$L__BB0_143;
	setp.eq.s32 	%p80, %r569, 1;
	add.s32 	%r1067, %r1738, %r582;
	mul.wide.u32 	%rd70, %r1067, 4;
	add.s64 	%rd71, %rd1, %rd70;
	ld.global.nc.f32 	%f86, [%rd71];
	add.f32 	%f166, %f166, %f86;
	@%p80 bra 	$L__BB0_143;
	setp.eq.s32 	%p81, %r569, 2;
	cvt.u64.u32 	%rd72, %r582;
	cvt.u64.u32 	%rd73, %r1738;
	add.s64 	%rd74, %rd73, %rd72;
	shl.b64 	%rd75, %rd74, 2;
	add.s64 	%rd16, %rd1, %rd75;
	ld.global.nc.f32 	%f87, [%rd16+4];
	add.f32 	%f166, %f166, %f87;
	@%p81 bra 	$L__BB0_143;
	ld.global.nc.f32 	%f88, [%rd16+8];
	add.f32 	%f166, %f166, %f88;
$L__BB0_143:
	setp.eq.f32 	%p82, %f1, 0f00000000;
	shr.u32 	%r1068, %r579, 2;
	xor.b32  	%r1069, %r1068, %r579;
	shl.b32 	%r1070, %r1449, 4;
	shl.b32 	%r1071, %r1069, 1;
	xor.b32  	%r1072, %r1071, %r1070;
	xor.b32  	%r1073, %r1072, %r1069;
	xor.b32  	%r1448, %r1073, %r1449;
	add.s32 	%r1729, %r1729, 362437;
	add.s32 	%r1074, %r1448, %r1729;
	cvt.rn.f32.u32 	%f90, %r1074;
	fma.rn.f32 	%f17, %f90, 0f2F800000, 0f2F000000;
	abs.f32 	%f18, %f17;
	setp.eq.f32 	%p83, %f17, 0f3F800000;
	or.pred  	%p84, %p82, %p83;
	mov.f32 	%f167, 0f3F800000;
	@%p84 bra 	$L__BB0_159;
	abs.f32 	%f91, %f1;
	setp.num.f32 	%p85, %f91, %f91;
	setp.num.f32 	%p86, %f18, %f18;
	and.pred  	%p87, %p86, %p85;
	@%p87 bra 	$L__BB0_156;
	add.rn.f32 	%f167, %f17, %f1;
	bra.uni 	$L__BB0_159;
$L__BB0_146:
	setp.lt.s32 	%p100, %r685, 2;
	@%p100 bra 	$L__BB0_153;
	add.s32 	%r1091, %r685, -2;
	min.u32 	%r572, %r1091, 1022;
	mov.b32 	%r1740, 0;
$L__BB0_148:
	add.s32 	%r595, %r1740, 1;
	mul.wide.u32 	%rd79, %r1740, 4;
	add.s64 	%rd17, %rd5, %rd79;
	mov.u32 	%r1760, %r595;
$L__BB0_149:
	mul.wide.u32 	%rd80, %r1760, 4;
	add.s64 	%rd20, %rd5, %rd80;
	ld.local.u32 	%r642, [%rd20];
	mul.wide.s32 	%rd81, %r642, 4;
	add.s64 	%rd82, %rd4, %rd81;
	ld.local.f32 	%f156, [%rd82];
	ld.local.u32 	%r643, [%rd17];
	mul.wide.s32 	%rd83, %r643, 4;
	add.s64 	%rd84, %rd4, %rd83;
	ld.local.f32 	%f157, [%rd84];
	setp.leu.f32 	%p101, %f156, %f157;
	@%p101 bra 	$L__BB0_151;
	st.local.u32 	[%rd17], %r642;
	st.local.u32 	[%rd20], %r643;
$L__BB0_151:
	add.s32 	%r644, %r1760, 1;
	setp.lt.s32 	%p102, %r644, %r685;
	setp.lt.u32 	%p103, %r1760, 1023;
	and.pred  	%p104, %p102, %p103;
	mov.u32 	%r1760, %r644;
	@%p104 bra 	$L__BB0_149;
	setp.eq.s32 	%p105, %r1740, %r572;
	mov.u32 	%r1740, %r595;
	@%p105 bra 	$L__BB0_153;
	bra.uni 	$L__BB0_148;
$L__BB0_153:
	setp.lt.s32 	%p106, %r685, 1;
	mov.b32 	%r1778, 1;
	@%p106 bra 	$L__BB0_201;
	setp.lt.s32 	%p107, %r686, 33;
	@%p107 bra 	$L__BB0_183;
	add.s32 	%r1261, %r685, -1;
	min.u32 	%r596, %r1261, 1023;
	add.s64 	%rd18, %rd2, 32;
	mov.b32 	%r1741, 0;
	mov.u32 	%r1777, %r1741;
	bra.uni 	$L__BB0_160;
$L__BB0_156:
	setp.neu.f32 	%p88, %f17, 0f00000000;
	setp.neu.f32 	%p89, %f18, 0f7F800000;
	and.pred  	%p90, %p88, %p89;
	@%p90 bra 	$L__BB0_158;
	setp.lt.f32 	%p97, %f1, 0f00000000;
	setp.neu.f32 	%p98, %f2, 0f3F800000;
	add.f32 	%f151, %f17, %f17;
	mov.b32 	%r1084, %f151;
	xor.b32  	%r1085, %r1084, 2139095040;
	selp.b32 	%r1086, %r1085, %r1084, %p97;
	and.b32  	%r1087, %r1086, 2147483647;
	selp.b32 	%r1088, %r1087, %r1086, %p98;
	mov.b32 	%f167, %r1088;
	bra.uni 	$L__BB0_159;
$L__BB0_158:
	abs.f32 	%f93, %f17;
	setp.lt.f32 	%p91, %f93, 0f00800000;
	mul.f32 	%f94, %f93, 0f4B800000;
	selp.f32 	%f95, %f94, %f93, %p91;
	mov.b32 	%r1075, %f95;
	add.s32 	%r1076, %r1075, -1060439283;
	and.b32  	%r1077, %r1076, -8388608;
	sub.s32 	%r1078, %r1075, %r1077;
	mov.b32 	%f96, %r1078;
	cvt.rn.f32.s32 	%f97, %r1077;
	selp.f32 	%f98, 0fC1C00000, 0f00000000, %p91;
	fma.rn.f32 	%f99, %f97, 0f34000000, %f98;
	add.f32 	%f100, %f96, 0fBF800000;
	add.f32 	%f101, %f96, 0f3F800000;
	rcp.approx.ftz.f32 	%f102, %f101;
	add.f32 	%f103, %f100, %f100;
	mul.f32 	%f104, %f103, %f102;
	mul.f32 	%f105, %f104, %f104;
	neg.f32 	%f106, %f104;
	sub.f32 	%f107, %f100, %f104;
	add.f32 	%f108, %f107, %f107;
	fma.rn.f32 	%f109, %f106, %f100, %f108;
	mul.rn.f32 	%f110, %f102, %f109;
	fma.rn.f32 	%f111, %f105, 0f3A2C32E4, 0f3B52E7DB;
	fma.rn.f32 	%f112, %f111, %f105, 0f3C93BB73;
	fma.rn.f32 	%f113, %f112, %f105, 0f3DF6384F;
	mul.rn.f32 	%f114, %f113, %f105;
	fma.rn.f32 	%f115, %f104, 0f3FB8AA3B, %f99;
	mul.f32 	%f116, %f114, 0f40400000;
	sub.f32 	%f117, %f99, %f115;
	fma.rn.f32 	%f118, %f104, 0f3FB8AA3B, %f117;
	fma.rn.f32 	%f119, %f110, 0f3FB8AA3B, %f118;
	fma.rn.f32 	%f120, %f104, 0f32A55E34, %f119;
	fma.rn.f32 	%f121, %f116, %f110, %f120;
	fma.rn.f32 	%f122, %f114, %f104, %f121;
	add.rn.f32 	%f123, %f115, %f122;
	mul.rn.f32 	%f124, %f123, %f1;
	cvt.rni.f32.f32 	%f125, %f124;
	sub.f32 	%f126, %f124, %f125;
	neg.f32 	%f127, %f124;
	fma.rn.f32 	%f128, %f123, %f1, %f127;
	neg.f32 	%f129, %f115;
	add.rn.f32 	%f130, %f123, %f129;
	neg.f32 	%f131, %f130;
	add.rn.f32 	%f132, %f122, %f131;
	fma.rn.f32 	%f133, %f132, %f1, %f128;
	add.f32 	%f134, %f126, %f133;
	setp.gt.f32 	%p92, %f125, 0f00000000;
	selp.b32 	%r1079, 0, -2097152000, %p92;
	abs.f32 	%f135, %f1;
	setp.eq.f32 	%p93, %f135, 0f7F800000;
	setp.eq.f32 	%p94, %f17, 0fBF800000;
	setp.lt.f32 	%p95, %f124, 0f00000000;
	selp.f32 	%f137, 0f00000000, 0f7F800000, %p95;
	abs.f32 	%f138, %f124;
	setp.gt.f32 	%p96, %f138, 0f43180000;
	cvt.rzi.s32.f32 	%r1080, %f125;
	shl.b32 	%r1081, %r1080, 23;
	sub.s32 	%r1082, %r1081, %r1079;
	mov.b32 	%f139, %r1082;
	add.s32 	%r1083, %r1079, 2130706432;
	mov.b32 	%f140, %r1083;
	fma.rn.f32 	%f141, %f134, 0f391FCB8E, 0f3AAF85ED;
	fma.rn.f32 	%f142, %f141, %f134, 0f3C1D9856;
	fma.rn.f32 	%f143, %f142, %f134, 0f3D6357BB;
	fma.rn.f32 	%f144, %f143, %f134, 0f3E75FDEC;
	fma.rn.f32 	%f145, %f144, %f134, 0f3F317218;
	fma.rn.f32 	%f146, %f145, %f134, 0f3F800000;
	mul.f32 	%f147, %f146, %f140;
	mul.f32 	%f148, %f147, %f139;
	selp.f32 	%f149, %f137, %f148, %p96;
	selp.f32 	%f150, 0f3F800000, %f149, %p93;
	selp.f32 	%f167, %f150, %f149, %p94;
$L__BB0_159:
	sub.s32 	%r1089, %r1728, %r573;
	cvt.rn.f32.s32 	%f152, %r1089;
	add.f32 	%f153, %f166, 0f3F800000;
	mul.f32 	%f154, %f153, %f152;
	mul.f32 	%f155, %f154, %f167;
	mul.wide.u32 	%rd76, %r1735, 4;
	add.s64 	%rd77, %rd4, %rd76;
	st.local.f32 	[%rd77], %f155;
	add.s64 	%rd78, %rd5, %rd76;
	st.local.u32 	[%rd78], %r1735;
	setp.eq.s32 	%p99, %r1735, %r566;
	add.s32 	%r1735, %r1735, 1;
	@%p99 bra 	$L__BB0_146;
	bra.uni 	$L__BB0_130;
$L__BB0_160:
	mov.u32 	%r597, %r1741;
	mul.wide.u32 	%rd160, %r597, 4;
	add.s64 	%rd161, %rd5, %rd160;
	ld.local.u32 	%r599, [%rd161];
	mul.wide.s32 	%rd162, %r599, 4;
	add.s64 	%rd163, %rd3, %rd162;
	ld.global.nc.u32 	%r600, [%rd163];
	ld.global.nc.u32 	%r601, [%rd163+4];
	setp.lt.s32 	%p151, %r600, %r601;
	mov.b32 	%r1756, -1;
	@%p151 bra 	$L__BB0_161;
	bra.uni 	$L__BB0_175;
$L__BB0_161:
	sub.s32 	%r637, %r601, %r600;
	and.b32  	%r638, %r637, 15;
	sub.s32 	%r1265, %r600, %r601;
	setp.gt.u32 	%p152, %r1265, -16;
	mov.b32 	%r1755, 0;
	mov.u32 	%r1747, %r600;
	@%p152 bra 	$L__BB0_164;
	and.b32  	%r1267, %r637, -16;
	neg.s32 	%r1743, %r1267;
	mov.b32 	%r1755, 0;
	mov.u32 	%r1747, %r600;
$L__BB0_163:
	.pragma "nounroll";
	mul.wide.s32 	%rd164, %r1747, 4;
	add.s64 	%rd165, %rd18, %rd164;
	ld.global.nc.u32 	%r1268, [%rd165+-32];
	mul.wide.s32 	%rd166, %r1268, 4;
	add.s64 	%rd167, %rd15, %rd166;
	ld.global.u32 	%r1269, [%rd167];
	setp.lt.u32 	%p153, %r1269, 32;
	mov.b32 	%r1270, 1;
	shl.b32 	%r1271, %r1270, %r1269;
	selp.b32 	%r1272, %r1271, 0, %p153;
	or.b32  	%r1273, %r1272, %r1755;
	ld.global.nc.u32 	%r1274, [%rd165+-28];
	mul.wide.s32 	%rd168, %r1274, 4;
	add.s64 	%rd169, %rd15, %rd168;
	ld.global.u32 	%r1275, [%rd169];
	setp.lt.u32 	%p154, %r1275, 32;
	shl.b32 	%r1276, %r1270, %r1275;
	selp.b32 	%r1277, %r1276, 0, %p154;
	or.b32  	%r1278, %r1277, %r1273;
	ld.global.nc.u32 	%r1279, [%rd165+-24];
	mul.wide.s32 	%rd170, %r1279, 4;
	add.s64 	%rd171, %rd15, %rd170;
	ld.global.u32 	%r1280, [%rd171];
	setp.lt.u32 	%p155, %r1280, 32;
	shl.b32 	%r1281, %r1270, %r1280;
	selp.b32 	%r1282, %r1281, 0, %p155;
	or.b32  	%r1283, %r1282, %r1278;
	ld.global.nc.u32 	%r1284, [%rd165+-20];
	mul.wide.s32 	%rd172, %r1284, 4;
	add.s64 	%rd173, %rd15, %rd172;
	ld.global.u32 	%r1285, [%rd173];
	setp.lt.u32 	%p156, %r1285, 32;
	shl.b32 	%r1286, %r1270, %r1285;
	selp.b32 	%r1287, %r1286, 0, %p156;
	or.b32  	%r1288, %r1287, %r1283;
	ld.global.nc.u32 	%r1289, [%rd165+-16];
	mul.wide.s32 	%rd174, %r1289, 4;
	add.s64 	%rd175, %rd15, %rd174;
	ld.global.u32 	%r1290, [%rd175];
	setp.lt.u32 	%p157, %r1290, 32;
	shl.b32 	%r1291, %r1270, %r1290;
	selp.b32 	%r1292, %r1291, 0, %p157;
	or.b32  	%r1293, %r1292, %r1288;
	ld.global.nc.u32 	%r1294, [%rd165+-12];
	mul.wide.s32 	%rd176, %r1294, 4;
	add.s64 	%rd177, %rd15, %rd176;
	ld.global.u32 	%r1295, [%rd177];
	setp.lt.u32 	%p158, %r1295, 32;
	shl.b32 	%r1296, %r1270, %r1295;
	selp.b32 	%r1297, %r1296, 0, %p158;
	or.b32  	%r1298, %r1297, %r1293;
	ld.global.nc.u32 	%r1299, [%rd165+-8];
	mul.wide.s32 	%rd178, %r1299, 4;
	add.s64 	%rd179, %rd15, %rd178;
	ld.global.u32 	%r1300, [%rd179];
	setp.lt.u32 	%p159, %r1300, 32;
	shl.b32 	%r1301, %r1270, %r1300;
	selp.b32 	%r1302, %r1301, 0, %p159;
	or.b32  	%r1303, %r1302, %r1298;
	ld.global.nc.u32 	%r1304, [%rd165+-4];
	mul.wide.s32 	%rd180, %r1304, 4;
	add.s64 	%rd181, %rd15, %rd180;
	ld.global.u32 	%r1305, [%rd181];
	setp.lt.u32 	%p160, %r1305, 32;
	shl.b32 	%r1306, %r1270, %r1305;
	selp.b32 	%r1307, %r1306, 0, %p160;
	or.b32  	%r1308, %r1307, %r1303;
	ld.global.nc.u32 	%r1309, [%rd165];
	mul.wide.s32 	%rd182, %r1309, 4;
	add.s64 	%rd183, %rd15, %rd182;
	ld.global.u32 	%r1310, [%rd183];
	setp.lt.u32 	%p161, %r1310, 32;
	shl.b32 	%r1311, %r1270, %r1310;
	selp.b32 	%r1312, %r1311, 0, %p161;
	or.b32  	%r1313, %r1312, %r1308;
	ld.global.nc.u32 	%r1314, [%rd165+4];
	mul.wide.s32 	%rd184, %r1314, 4;
	add.s64 	%rd185, %rd15, %rd184;
	ld.global.u32 	%r1315, [%rd185];
	setp.lt.u32 	%p162, %r1315, 32;
	shl.b32 	%r1316, %r1270, %r1315;
	selp.b32 	%r1317, %r1316, 0, %p162;
	or.b32  	%r1318, %r1317, %r1313;
	ld.global.nc.u32 	%r1319, [%rd165+8];
	mul.wide.s32 	%rd186, %r1319, 4;
	add.s64 	%rd187, %rd15, %rd186;
	ld.global.u32 	%r1320, [%rd187];
	setp.lt.u32 	%p163, %r1320, 32;
	shl.b32 	%r1321, %r1270, %r1320;
	selp.b32 	%r1322, %r1321, 0, %p163;
	or.b32  	%r1323, %r1322, %r1318;
	ld.global.nc.u32 	%r1324, [%rd165+12];
	mul.wide.s32 	%rd188, %r1324, 4;
	add.s64 	%rd189, %rd15, %rd188;
	ld.global.u32 	%r1325, [%rd189];
	setp.lt.u32 	%p164, %r1325, 32;
	shl.b32 	%r1326, %r1270, %r1325;
	selp.b32 	%r1327, %r1326, 0, %p164;
	or.b32  	%r1328, %r1327, %r1323;
	ld.global.nc.u32 	%r1329, [%rd165+16];
	mul.wide.s32 	%rd190, %r1329, 4;
	add.s64 	%rd191, %rd15, %rd190;
	ld.global.u32 	%r1330, [%rd191];
	setp.lt.u32 	%p165, %r1330, 32;
	shl.b32 	%r1331, %r1270, %r1330;
	selp.b32 	%r1332, %r1331, 0, %p165;
	or.b32  	%r1333, %r1332, %r1328;
	ld.global.nc.u32 	%r1334, [%rd165+20];
	mul.wide.s32 	%rd192, %r1334, 4;
	add.s64 	%rd193, %rd15, %rd192;
	ld.global.u32 	%r1335, [%rd193];
	setp.lt.u32 	%p166, %r1335, 32;
	shl.b32 	%r1336, %r1270, %r1335;
	selp.b32 	%r1337, %r1336, 0, %p166;
	or.b32  	%r1338, %r1337, %r1333;
	ld.global.nc.u32 	%r1339, [%rd165+24];
	mul.wide.s32 	%rd194, %r1339, 4;
	add.s64 	%rd195, %rd15, %rd194;
	ld.global.u32 	%r1340, [%rd195];
	setp.lt.u32 	%p167, %r1340, 32;
	shl.b32 	%r1341, %r1270, %r1340;
	selp.b32 	%r1342, %r1341, 0, %p167;
	or.b32  	%r1343, %r1342, %r1338;
	ld.global.nc.u32 	%r1344, [%rd165+28];
	mul.wide.s32 	%rd196, %r1344, 4;
	add.s64 	%rd197, %rd15, %rd196;
	ld.global.u32 	%r1345, [%rd197];
	setp.lt.u32 	%p168, %r1345, 32;
	shl.b32 	%r1346, %r1270, %r1345;
	selp.b32 	%r1347, %r1346, 0, %p168;
	or.b32  	%r1755, %r1347, %r1343;
	add.s32 	%r1747, %r1747, 16;
	add.s32 	%r1743, %r1743, 16;
	setp.ne.s32 	%p169, %r1743, 0;
	@%p169 bra 	$L__BB0_163;
$L__BB0_164:
	setp.eq.s32 	%p170, %r638, 0;
	@%p170 bra 	$L__BB0_174;
	and.b32  	%r611, %r637, 7;
	setp.lt.u32 	%p171, %r638, 8;
	@%p171 bra 	$L__BB0_167;
	mul.wide.s32 	%rd198, %r1747, 4;
	add.s64 	%rd199, %rd2, %rd198;
	ld.global.nc.u32 	%r1349, [%rd199];
	mul.wide.s32 	%rd200, %r1349, 4;
	add.s64 	%rd201, %rd15, %rd200;
	ld.global.u32 	%r1350, [%rd201];
	setp.lt.u32 	%p172, %r1350, 32;
	mov.b32 	%r1351, 1;
	shl.b32 	%r1352, %r1351, %r1350;
	selp.b32 	%r1353, %r1352, 0, %p172;
	ld.global.nc.u32 	%r1354, [%rd199+4];
	mul.wide.s32 	%rd202, %r1354, 4;
	add.s64 	%rd203, %rd15, %rd202;
	ld.global.u32 	%r1355, [%rd203];
	setp.lt.u32 	%p173, %r1355, 32;
	shl.b32 	%r1356, %r1351, %r1355;
	selp.b32 	%r1357, %r1356, 0, %p173;
	or.b32  	%r1358, %r1353, %r1357;
	ld.global.nc.u32 	%r1359, [%rd199+8];
	mul.wide.s32 	%rd204, %r1359, 4;
	add.s64 	%rd205, %rd15, %rd204;
	ld.global.u32 	%r1360, [%rd205];
	setp.lt.u32 	%p174, %r1360, 32;
	shl.b32 	%r1361, %r1351, %r1360;
	selp.b32 	%r1362, %r1361, 0, %p174;
	or.b32  	%r1363, %r1358, %r1362;
	ld.global.nc.u32 	%r1364, [%rd199+12];
	mul.wide.s32 	%rd206, %r1364, 4;
	add.s64 	%rd207, %rd15, %rd206;
	ld.global.u32 	%r1365, [%rd207];
	setp.lt.u32 	%p175, %r1365, 32;
	shl.b32 	%r1366, %r1351, %r1365;
	selp.b32 	%r1367, %r1366, 0, %p175;
	or.b32  	%r1368, %r1363, %r1367;
	ld.global.nc.u32 	%r1369, [%rd199+16];
	mul.wide.s32 	%rd208, %r1369, 4;
	add.s64 	%rd209, %rd15, %rd208;
	ld.global.u32 	%r1370, [%rd209];
	setp.lt.u32 	%p176, %r1370, 32;
	shl.b32 	%r1371, %r1351, %r1370;
	selp.b32 	%r1372, %r1371, 0, %p176;
	or.b32  	%r1373, %r1368, %r1372;
	ld.global.nc.u32 	%r1374, [%rd199+20];
	mul.wide.s32 	%rd210, %r1374, 4;
	add.s64 	%rd211, %rd15, %rd210;
	ld.global.u32 	%r1375, [%rd211];
	setp.lt.u32 	%p177, %r1375, 32;
	shl.b32 	%r1376, %r1351, %r1375;
	selp.b32 	%r1377, %r1376, 0, %p177;
	or.b32  	%r1378, %r1373, %r1377;
	ld.global.nc.u32 	%r1379, [%rd199+24];
	mul.wide.s32 	%rd212, %r1379, 4;
	add.s64 	%rd213, %rd15, %rd212;
	ld.global.u32 	%r1380, [%rd213];
	setp.lt.u32 	%p178, %r1380, 32;
	shl.b32 	%r1381, %r1351, %r1380;
	selp.b32 	%r1382, %r1381, 0, %p178;
	or.b32  	%r1383, %r1378, %r1382;
	ld.global.nc.u32 	%r1384, [%rd199+28];
	mul.wide.s32 	%rd214, %r1384, 4;
	add.s64 	%rd215, %rd15, %rd214;
	ld.global.u32 	%r1385, [%rd215];
	setp.lt.u32 	%p179, %r1385, 32;
	shl.b32 	%r1386, %r1351, %r1385;
	selp.b32 	%r1387, %r1386, 0, %p179;
	or.b32  	%r1388, %r1383, %r1387;
	or.b32  	%r1755, %r1388, %r1755;
	add.s32 	%r1747, %r1747, 8;
$L__BB0_167:
	setp.eq.s32 	%p180, %r611, 0;
	@%p180 bra 	$L__BB0_174;
	and.b32  	%r617, %r637, 3;
	setp.lt.u32 	%p181, %r611, 4;
	@%p181 bra 	$L__BB0_170;
	mul.wide.s32 	%rd216, %r1747, 4;
	add.s64 	%rd217, %rd2, %rd216;
	ld.global.nc.u32 	%r1390, [%rd217];
	mul.wide.s32 	%rd218, %r1390, 4;
	add.s64 	%rd219, %rd15, %rd218;
	ld.global.u32 	%r1391, [%rd219];
	setp.lt.u32 	%p182, %r1391, 32;
	mov.b32 	%r1392, 1;
	shl.b32 	%r1393, %r1392, %r1391;
	selp.b32 	%r1394, %r1393, 0, %p182;
	ld.global.nc.u32 	%r1395, [%rd217+4];
	mul.wide.s32 	%rd220, %r1395, 4;
	add.s64 	%rd221, %rd15, %rd220;
	ld.global.u32 	%r1396, [%rd221];
	setp.lt.u32 	%p183, %r1396, 32;
	shl.b32 	%r1397, %r1392, %r1396;
	selp.b32 	%r1398, %r1397, 0, %p183;
	or.b32  	%r1399, %r1394, %r1398;
	ld.global.nc.u32 	%r1400, [%rd217+8];
	mul.wide.s32 	%rd222, %r1400, 4;
	add.s64 	%rd223, %rd15, %rd222;
	ld.global.u32 	%r1401, [%rd223];
	setp.lt.u32 	%p184, %r1401, 32;
	shl.b32 	%r1402, %r1392, %r1401;
	selp.b32 	%r1403, %r1402, 0, %p184;
	or.b32  	%r1404, %r1399, %r1403;
	ld.global.nc.u32 	%r1405, [%rd217+12];
	mul.wide.s32 	%rd224, %r1405, 4;
	add.s64 	%rd225, %rd15, %rd224;
	ld.global.u32 	%r1406, [%rd225];
	setp.lt.u32 	%p185, %r1406, 32;
	shl.b32 	%r1407, %r1392, %r1406;
	selp.b32 	%r1408, %r1407, 0, %p185;
	or.b32  	%r1409, %r1404, %r1408;
	or.b32  	%r1755, %r1409, %r1755;
	add.s32 	%r1747, %r1747, 4;
$L__BB0_170:
	setp.eq.s32 	%p186, %r617, 0;
	@%p186 bra 	$L__BB0_174;
	mul.wide.s32 	%rd226, %r1747, 4;
	add.s64 	%rd19, %rd2, %rd226;
	ld.global.nc.u32 	%r1410, [%rd19];
	mul.wide.s32 	%rd227, %r1410, 4;
	add.s64 	%rd228, %rd15, %rd227;
	ld.global.u32 	%r1411, [%rd228];
	setp.lt.u32 	%p187, %r1411, 32;
	mov.b32 	%r1412, 1;
	shl.b32 	%r1413, %r1412, %r1411;
	selp.b32 	%r1414, %r1413, 0, %p187;
	or.b32  	%r1755, %r1414, %r1755;
	setp.eq.s32 	%p188, %r617, 1;
	@%p188 bra 	$L__BB0_174;
	ld.global.nc.u32 	%r1415, [%rd19+4];
	mul.wide.s32 	%rd229, %r1415, 4;
	add.s64 	%rd230, %rd15, %rd229;
	ld.global.u32 	%r1416, [%rd230];
	setp.lt.u32 	%p189, %r1416, 32;
	mov.b32 	%r1417, 1;
	shl.b32 	%r1418, %r1417, %r1416;
	selp.b32 	%r1419, %r1418, 0, %p189;
	or.b32  	%r1755, %r1419, %r1755;
	setp.eq.s32 	%p190, %r617, 2;
	@%p190 bra 	$L__BB0_174;
	ld.global.nc.u32 	%r1420, [%rd19+8];
	mul.wide.s32 	%rd231, %r1420, 4;
	add.s64 	%rd232, %rd15, %rd231;
	ld.global.u32 	%r1421, [%rd232];
	setp.lt.u32 	%p191, %r1421, 32;
	mov.b32 	%r1422, 1;
	shl.b32 	%r1423, %r1422, %r1421;
	selp.b32 	%r1424, %r1423, 0, %p191;
	or.b32  	%r1755, %r1424, %r1755;
$L__BB0_174:
	not.b32 	%r1756, %r1755;
$L__BB0_175:
	brev.b32 	%r1425, %r1756;
	bfind.shiftamt.u32 	%r1759, %r1425;
	setp.lt.u32 	%p192, %r1759, 32;
	@%p192 bra 	$L__BB0_182;
	mov.b32 	%r1757, 32;
$L__BB0_177:
	setp.ge.s32 	%p193, %r600, %r601;
	mov.b32 	%r1759, 32;
	@%p193 bra 	$L__BB0_182;
	mov.u32 	%r1758, %r600;
$L__BB0_179:
	mul.wide.s32 	%rd233, %r1758, 4;
	add.s64 	%rd234, %rd2, %rd233;
	ld.global.nc.u32 	%r1428, [%rd234];
	mul.wide.s32 	%rd235, %r1428, 4;
	add.s64 	%rd236, %rd15, %rd235;
	ld.global.u32 	%r1429, [%rd236];
	setp.eq.s32 	%p194, %r1429, %r1757;
	@%p194 bra 	$L__BB0_181;
	add.s32 	%r1758, %r1758, 1;
	setp.eq.s32 	%p195, %r1758, %r601;
	mov.u32 	%r1759, %r1757;
	@%p195 bra 	$L__BB0_182;
	bra.uni 	$L__BB0_179;
$L__BB0_181:
	add.s32 	%r1757, %r1757, 1;
	setp.ne.s32 	%p196, %r1757, %r686;
	mov.u32 	%r1759, %r686;
	@%p196 bra 	$L__BB0_177;
$L__BB0_182:
	add.s64 	%rd238, %rd15, %rd162;
	st.global.u32 	[%rd238], %r1759;
	max.s32 	%r1777, %r1777, %r1759;
	add.s32 	%r1741, %r597, 1;
	setp.eq.s32 	%p197, %r597, %r596;
	@%p197 bra 	$L__BB0_200;
	bra.uni 	$L__BB0_160;
$L__BB0_183:
	add.s32 	%r1094, %r685, -1;
	min.u32 	%r640, %r1094, 1023;
	mov.b32 	%r1761, 0;
	mov.u32 	%r1777, %r1761;
$L__BB0_184:
	mul.wide.u32 	%rd85, %r1761, 4;
	add.s64 	%rd86, %rd5, %rd85;
	ld.local.u32 	%r647, [%rd86];
	mul.wide.s32 	%rd87, %r647, 4;
	add.s64 	%rd88, %rd3, %rd87;
	ld.global.nc.u32 	%r1767, [%rd88];
	ld.global.nc.u32 	%r649, [%rd88+4];
	setp.ge.s32 	%p108, %r1767, %r649;
	mov.b32 	%r1776, -1;
	@%p108 bra 	$L__BB0_199;
	sub.s32 	%r650, %r649, %r1767;
	and.b32  	%r651, %r650, 15;
	sub.s32 	%r1098, %r1767, %r649;
	setp.gt.u32 	%p109, %r1098, -16;
	mov.b32 	%r1775, 0;
	@%p109 bra 	$L__BB0_188;
	and.b32  	%r652, %r650, -16;
	mov.b32 	%r1775, 0;
	mov.u32 	%r1765, %r1775;
$L__BB0_187:
	.pragma "nounroll";
	mul.wide.s32 	%rd89, %r1767, 4;
	add.s64 	%rd90, %rd2, %rd89;
	ld.global.nc.u32 	%r1100, [%rd90];
	mul.wide.s32 	%rd91, %r1100, 4;
	add.s64 	%rd92, %rd15, %rd91;
	ld.global.u32 	%r1101, [%rd92];
	setp.lt.u32 	%p110, %r1101, 32;
	mov.b32 	%r1102, 1;
	shl.b32 	%r1103, %r1102, %r1101;
	selp.b32 	%r1104, %r1103, 0, %p110;
	or.b32  	%r1105, %r1104, %r1775;
	ld.global.nc.u32 	%r1106, [%rd90+4];
	mul.wide.s32 	%rd93, %r1106, 4;
	add.s64 	%rd94, %rd15, %rd93;
	ld.global.u32 	%r1107, [%rd94];
	setp.lt.u32 	%p111, %r1107, 32;
	shl.b32 	%r1108, %r1102, %r1107;
	selp.b32 	%r1109, %r1108, 0, %p111;
	or.b32  	%r1110, %r1109, %r1105;
	ld.global.nc.u32 	%r1111, [%rd90+8];
	mul.wide.s32 	%rd95, %r1111, 4;
	add.s64 	%rd96, %rd15, %rd95;
	ld.global.u32 	%r1112, [%rd96];
	setp.lt.u32 	%p112, %r1112, 32;
	shl.b32 	%r1113, %r1102, %r1112;
	selp.b32 	%r1114, %r1113, 0, %p112;
	or.b32  	%r1115, %r1114, %r1110;
	ld.global.nc.u32 	%r1116, [%rd90+12];
	mul.wide.s32 	%rd97, %r1116, 4;
	add.s64 	%rd98, %rd15, %rd97;
	ld.global.u32 	%r1117, [%rd98];
	setp.lt.u32 	%p113, %r1117, 32;
	shl.b32 	%r1118, %r1102, %r1117;
	selp.b32 	%r1119, %r1118, 0, %p113;
	or.b32  	%r1120, %r1119, %r1115;
	ld.global.nc.u32 	%r1121, [%rd90+16];
	mul.wide.s32 	%rd99, %r1121, 4;
	add.s64 	%rd100, %rd15, %rd99;
	ld.global.u32 	%r1122, [%rd100];
	setp.lt.u32 	%p114, %r1122, 32;
	shl.b32 	%r1123, %r1102, %r1122;
	selp.b32 	%r1124, %r1123, 0, %p114;
	or.b32  	%r1125, %r1124, %r1120;
	ld.global.nc.u32 	%r1126, [%rd90+20];
	mul.wide.s32 	%rd101, %r1126, 4;
	add.s64 	%rd102, %rd15, %rd101;
	ld.global.u32 	%r1127, [%rd102];
	setp.lt.u32 	%p115, %r1127, 32;
	shl.b32 	%r1128, %r1102, %r1127;
	selp.b32 	%r1129, %r1128, 0, %p115;
	or.b32  	%r1130, %r1129, %r1125;
	ld.global.nc.u32 	%r1131, [%rd90+24];
	mul.wide.s32 	%rd103, %r1131, 4;
	add.s64 	%rd104, %rd15, %rd103;
	ld.global.u32 	%r1132, [%rd104];
	setp.lt.u32 	%p116, %r1132, 32;
	shl.b32 	%r1133, %r1102, %r1132;
	selp.b32 	%r1134, %r1133, 0, %p116;
	or.b32  	%r1135, %r1134, %r1130;
	ld.global.nc.u32 	%r1136, [%rd90+28];
	mul.wide.s32 	%rd105, %r1136, 4;
	add.s64 	%rd106, %rd15, %rd105;
	ld.global.u32 	%r1137, [%rd106];
	setp.lt.u32 	%p117, %r1137, 32;
	shl.b32 	%r1138, %r1102, %r1137;
	selp.b32 	%r1139, %r1138, 0, %p117;
	or.b32  	%r1140, %r1139, %r1135;
	ld.global.nc.u32 	%r1141, [%rd90+32];
	mul.wide.s32 	%rd107, %r1141, 4;
	add.s64 	%rd108, %rd15, %rd107;
	ld.global.u32 	%r1142, [%rd108];
	setp.lt.u32 	%p118, %r1142, 32;
	shl.b32 	%r1143, %r1102, %r1142;
	selp.b32 	%r1144, %r1143, 0, %p118;
	or.b32  	%r1145, %r1144, %r1140;
	ld.global.nc.u32 	%r1146, [%rd90+36];
	mul.wide.s32 	%rd109, %r1146, 4;
	add.s64 	%rd110, %rd15, %rd109;
	ld.global.u32 	%r1147, [%rd110];
	setp.lt.u32 	%p119, %r1147, 32;
	shl.b32 	%r1148, %r1102, %r1147;
	selp.b32 	%r1149, %r1148, 0, %p119;
	or.b32  	%r1150, %r1149, %r1145;
	ld.global.nc.u32 	%r1151, [%rd90+40];
	mul.wide.s32 	%rd111, %r1151, 4;
	add.s64 	%rd112, %rd15, %rd111;
	ld.global.u32 	%r1152, [%rd112];
	setp.lt.u32 	%p120, %r1152, 32;
	shl.b32 	%r1153, %r1102, %r1152;
	selp.b32 	%r1154, %r1153, 0, %p120;
	or.b32  	%r1155, %r1154, %r1150;
	ld.global.nc.u32 	%r1156, [%rd90+44];
	mul.wide.s32 	%rd113, %r1156, 4;
	add.s64 	%rd114, %rd15, %rd113;
	ld.global.u32 	%r1157, [%rd114];
	setp.lt.u32 	%p121, %r1157, 32;
	shl.b32 	%r1158, %r1102, %r1157;
	selp.b32 	%r1159, %r1158, 0, %p121;
	or.b32  	%r1160, %r1159, %r1155;
	ld.global.nc.u32 	%r1161, [%rd90+48];
	mul.wide.s32 	%rd115, %r1161, 4;
	add.s64 	%rd116, %rd15, %rd115;
	ld.global.u32 	%r1162, [%rd116];
	setp.lt.u32 	%p122, %r1162, 32;
	shl.b32 	%r1163, %r1102, %r1162;
	selp.b32 	%r1164, %r1163, 0, %p122;
	or.b32  	%r1165, %r1164, %r1160;
	ld.global.nc.u32 	%r1166, [%rd90+52];
	mul.wide.s32 	%rd117, %r1166, 4;
	add.s64 	%rd118, %rd15, %rd117;
	ld.global.u32 	%r1167, [%rd118];
	setp.lt.u32 	%p123, %r1167, 32;
	shl.b32 	%r1168, %r1102, %r1167;
	selp.b32 	%r1169, %r1168, 0, %p123;
	or.b32  	%r1170, %r1169, %r1165;
	ld.global.nc.u32 	%r1171, [%rd90+56];
	mul.wide.s32 	%rd119, %r1171, 4;
	add.s64 	%rd120, %rd15, %rd119;
	ld.global.u32 	%r1172, [%rd120];
	setp.lt.u32 	%p124, %r1172, 32;
	shl.b32 	%r1173, %r1102, %r1172;
	selp.b32 	%r1174, %r1173, 0, %p124;
	or.b32  	%r1175, %r1174, %r1170;
	ld.global.nc.u32 	%r1176, [%rd90+60];
	mul.wide.s32 	%rd121, %r1176, 4;
	add.s64 	%rd122, %rd15, %rd121;
	ld.global.u32 	%r1177, [%rd122];
	setp.lt.u32 	%p125, %r1177, 32;
	shl.b32 	%r1178, %r1102, %r1177;
	selp.b32 	%r1179, %r1178, 0, %p125;
	or.b32  	%r1775, %r1179, %r1175;
	add.s32 	%r1767, %r1767, 16;
	add.s32 	%r1765, %r1765, 16;
	setp.ne.s32 	%p126, %r1765, %r652;
	@%p126 bra 	$L__BB0_187;
$L__BB0_188:
	setp.eq.s32 	%p127, %r651, 0;
	@%p127 bra 	$L__BB0_198;
	and.b32  	%r662, %r650, 7;
	setp.lt.u32 	%p128, %r651, 8;
	@%p128 bra 	$L__BB0_191;
	mul.wide.s32 	%rd123, %r1767, 4;
	add.s64 	%rd124, %rd2, %rd123;
	ld.global.nc.u32 	%r1181, [%rd124];
	mul.wide.s32 	%rd125, %r1181, 4;
	add.s64 	%rd126, %rd15, %rd125;
	ld.global.u32 	%r1182, [%rd126];
	setp.lt.u32 	%p129, %r1182, 32;
	mov.b32 	%r1183, 1;
	shl.b32 	%r1184, %r1183, %r1182;
	selp.b32 	%r1185, %r1184, 0, %p129;
	ld.global.nc.u32 	%r1186, [%rd124+4];
	mul.wide.s32 	%rd127, %r1186, 4;
	add.s64 	%rd128, %rd15, %rd127;
	ld.global.u32 	%r1187, [%rd128];
	setp.lt.u32 	%p130, %r1187, 32;
	shl.b32 	%r1188, %r1183, %r1187;
	selp.b32 	%r1189, %r1188, 0, %p130;
	or.b32  	%r1190, %r1185, %r1189;
	ld.global.nc.u32 	%r1191, [%rd124+8];
	mul.wide.s32 	%rd129, %r1191, 4;
	add.s64 	%rd130, %rd15, %rd129;
	ld.global.u32 	%r1192, [%rd130];
	setp.lt.u32 	%p131, %r1192, 32;
	shl.b32 	%r1193, %r1183, %r1192;
	selp.b32 	%r1194, %r1193, 0, %p131;
	or.b32  	%r1195, %r1190, %r1194;
	ld.global.nc.u32 	%r1196, [%rd124+12];
	mul.wide.s32 	%rd131, %r1196, 4;
	add.s64 	%rd132, %rd15, %rd131;
	ld.global.u32 	%r1197, [%rd132];
	setp.lt.u32 	%p132, %r1197, 32;
	shl.b32 	%r1198, %r1183, %r1197;
	selp.b32 	%r1199, %r1198, 0, %p132;
	or.b32  	%r1200, %r1195, %r1199;
	ld.global.nc.u32 	%r1201, [%rd124+16];
	mul.wide.s32 	%rd133, %r1201, 4;
	add.s64 	%rd134, %rd15, %rd133;
	ld.global.u32 	%r1202, [%rd134];
	setp.lt.u32 	%p133, %r1202, 32;
	shl.b32 	%r1203, %r1183, %r1202;
	selp.b32 	%r1204, %r1203, 0, %p133;
	or.b32  	%r1205, %r1200, %r1204;
	ld.global.nc.u32 	%r1206, [%rd124+20];
	mul.wide.s32 	%rd135, %r1206, 4;
	add.s64 	%rd136, %rd15, %rd135;
	ld.global.u32 	%r1207, [%rd136];
	setp.lt.u32 	%p134, %r1207, 32;
	shl.b32 	%r1208, %r1183, %r1207;
	selp.b32 	%r1209, %r1208, 0, %p134;
	or.b32  	%r1210, %r1205, %r1209;
	ld.global.nc.u32 	%r1211, [%rd124+24];
	mul.wide.s32 	%rd137, %r1211, 4;
	add.s64 	%rd138, %rd15, %rd137;
	ld.global.u32 	%r1212, [%rd138];
	setp.lt.u32 	%p135, %r1212, 32;
	shl.b32 	%r1213, %r1183, %r1212;
	selp.b32 	%r1214, %r1213, 0, %p135;
	or.b32  	%r1215, %r1210, %r1214;
	ld.global.nc.u32 	%r1216, [%rd124+28];
	mul.wide.s32 	%rd139, %r1216, 4;
	add.s64 	%rd140, %rd15, %rd139;
	ld.global.u32 	%r1217, [%rd140];
	setp.lt.u32 	%p136, %r1217, 32;
	shl.b32 	%r1218, %r1183, %r1217;
	selp.b32 	%r1219, %r1218, 0, %p136;
	or.b32  	%r1220, %r1215, %r1219;
	or.b32  	%r1775, %r1220, %r1775;
	add.s32 	%r1767, %r1767, 8;
$L__BB0_191:
	setp.eq.s32 	%p137, %r662, 0;
	@%p137 bra 	$L__BB0_198;
	and.b32  	%r668, %r650, 3;
	setp.lt.u32 	%p138, %r662, 4;
	@%p138 bra 	$L__BB0_194;
	mul.wide.s32 	%rd141, %r1767, 4;
	add.s64 	%rd142, %rd2, %rd141;
	ld.global.nc.u32 	%r1222, [%rd142];
	mul.wide.s32 	%rd143, %r1222, 4;
	add.s64 	%rd144, %rd15, %rd143;
	ld.global.u32 	%r1223, [%rd144];
	setp.lt.u32 	%p139, %r1223, 32;
	mov.b32 	%r1224, 1;
	shl.b32 	%r1225, %r1224, %r1223;
	selp.b32 	%r1226, %r1225, 0, %p139;
	ld.global.nc.u32 	%r1227, [%rd142+4];
	mul.wide.s32 	%rd145, %r1227, 4;
	add.s64 	%rd146, %rd15, %rd145;
	ld.global.u32 	%r1228, [%rd146];
	setp.lt.u32 	%p140, %r1228, 32;
	shl.b32 	%r1229, %r1224, %r1228;
	selp.b32 	%r1230, %r1229, 0, %p140;
	or.b32  	%r1231, %r1226, %r1230;
	ld.global.nc.u32 	%r1232, [%rd142+8];
	mul.wide.s32 	%rd147, %r1232, 4;
	add.s64 	%rd148, %rd15, %rd147;
	ld.global.u32 	%r1233, [%rd148];
	setp.lt.u32 	%p141, %r1233, 32;
	shl.b32 	%r1234, %r1224, %r1233;
	selp.b32 	%r1235, %r1234, 0, %p141;
	or.b32  	%r1236, %r1231, %r1235;
	ld.global.nc.u32 	%r1237, [%rd142+12];
	mul.wide.s32 	%rd149, %r1237, 4;
	add.s64 	%rd150, %rd15, %rd149;
	ld.global.u32 	%r1238, [%rd150];
	setp.lt.u32 	%p142, %r1238, 32;
	shl.b32 	%r1239, %r1224, %r1238;
	selp.b32 	%r1240, %r1239, 0, %p142;
	or.b32  	%r1241, %r1236, %r1240;
	or.b32  	%r1775, %r1241, %r1775;
	add.s32 	%r1767, %r1767, 4;
$L__BB0_194:
	setp.eq.s32 	%p143, %r668, 0;
	@%p143 bra 	$L__BB0_198;
	mul.wide.s32 	%rd151, %r1767, 4;
	add.s64 	%rd21, %rd2, %rd151;
	ld.global.nc.u32 	%r1242, [%rd21];
	mul.wide.s32 	%rd152, %r1242, 4;
	add.s64 	%rd153, %rd15, %rd152;
	ld.global.u32 	%r1243, [%rd153];
	setp.lt.u32 	%p144, %r1243, 32;
	mov.b32 	%r1244, 1;
	shl.b32 	%r1245, %r1244, %r1243;
	selp.b32 	%r1246, %r1245, 0, %p144;
	or.b32  	%r1775, %r1246, %r1775;
	setp.eq.s32 	%p145, %r668, 1;
	@%p145 bra 	$L__BB0_198;
	ld.global.nc.u32 	%r1247, [%rd21+4];
	mul.wide.s32 	%rd154, %r1247, 4;
	add.s64 	%rd155, %rd15, %rd154;
	ld.global.u32 	%r1248, [%rd155];
	setp.lt.u32 	%p146, %r1248, 32;
	mov.b32 	%r1249, 1;
	shl.b32 	%r1250, %r1249, %r1248;
	selp.b32 	%r1251, %r1250, 0, %p146;
	or.b32  	%r1775, %r1251, %r1775;
	setp.eq.s32 	%p147, %r668, 2;
	@%p147 bra 	$L__BB0_198;
	ld.global.nc.u32 	%r1252, [%rd21+8];
	mul.wide.s32 	%rd156, %r1252, 4;
	add.s64 	%rd157, %rd15, %rd156;
	ld.global.u32 	%r1253, [%rd157];
	setp.lt.u32 	%p148, %r1253, 32;
	mov.b32 	%r1254, 1;
	shl.b32 	%r1255, %r1254, %r1253;
	selp.b32 	%r1256, %r1255, 0, %p148;
	or.b32  	%r1775, %r1256, %r1775;
$L__BB0_198:
	not.b32 	%r1776, %r1775;
$L__BB0_199:
	brev.b32 	%r1257, %r1776;
	bfind.shiftamt.u32 	%r1258, %r1257;
	setp.gt.u32 	%p149, %r1258, 31;
	selp.b32 	%r1259, %r686, %r1258, %p149;
	add.s64 	%rd159, %rd15, %rd87;
	st.global.u32 	[%rd159], %r1259;
	max.s32 	%r1777, %r1777, %r1259;
	add.s32 	%r681, %r1761, 1;
	setp.ne.s32 	%p150, %r1761, %r640;
	mov.u32 	%r1761, %r681;
	@%p150 bra 	$L__BB0_184;
$L__BB0_200:
	add.s32 	%r1778, %r1777, 1;
$L__BB0_201:
	ld.param.u64 	%rd243, [_Z28sparse_parallel_coloring_csrPKiS0_PKfPiS3_iiify_param_4];
	cvta.to.global.u64 	%rd239, %rd243;
	shl.b64 	%rd240, %rd7, 2;
	add.s64 	%rd241, %rd239, %rd240;
	st.global.u32 	[%rd241], %r1778;
$L__BB0_202:
	ret;

}
	// .globl	_Z30dense_parallel_coloring_tensorPK6__halfS1_PiS2_iiify
.visible .entry _Z30dense_parallel_coloring_tensorPK6__halfS1_PiS2_iiify(
	.param .u64 .ptr .align 1 _Z30dense_parallel_coloring_tensorPK6__halfS1_PiS2_iiify_param_0,
	.param .u64 .ptr .align 1 _Z30dense_parallel_coloring_tensorPK6__halfS1_PiS2_iiify_param_1,
	.param .u64 .ptr .align 1 _Z30dense_parallel_coloring_tensorPK6__halfS1_PiS2_iiify_param_2,
	.param .u64 .ptr .align 1 _Z30dense_parallel_coloring_tensorPK6__halfS1_PiS2_iiify_param_3,
	.param .u32 _Z30dense_parallel_coloring_tensorPK6__halfS1_PiS2_iiify_param_4,
	.param .u32 _Z30dense_parallel_coloring_tensorPK6__halfS1_PiS2_iiify_param_5,
	.param .u32 _Z30dense_parallel_coloring_tensorPK6__halfS1_PiS2_iiify_param_6,
	.param .f32 _Z30dense_parallel_coloring_tensorPK6__halfS1_PiS2_iiify_param_7,
	.param .u64 _Z30dense_parallel_coloring_tensorPK6__halfS1_PiS2_iiify_param_8
)
{
	.local .align 16 .b8 	__local_depot1[8368];
	.reg .b64 	%SP;
	.reg .b64 	%SPL;
	.reg .pred 	%p<190>;
	.reg .b16 	%rs<92>;
	.reg .b32 	%r<1484>;
	.reg .b32 	%f<211>;
	.reg .b64 	%rd<168>;

	mov.u64 	%SPL, __local_depot1;
	ld.param.u64 	%rd34, [_Z30dense_parallel_coloring_tensorPK6__halfS1_PiS2_iiify_param_0];
	ld.param.u64 	%rd35, [_Z30dense_parallel_coloring_tensorPK6__halfS1_PiS2_iiify_param_1];
	ld.param.u64 	%rd36, [_Z30dense_parallel_coloring_tensorPK6__halfS1_PiS2_iiify_param_2];
	ld.param.u32 	%r666, [_Z30dense_parallel_coloring_tensorPK6__halfS1_PiS2_iiify_param_4];
	ld.param.u32 	%r668, [_Z30dense_parallel_coloring_tensorPK6__halfS1_PiS2_iiify_param_5];
	ld.param.u32 	%r667, [_Z30dense_parallel_coloring_tensorPK6__halfS1_PiS2_iiify_param_6];
	ld.param.f32 	%f23, [_Z30dense_parallel_coloring_tensorPK6__halfS1_PiS2_iiify_param_7];
	ld.param.u64 	%rd33, [_Z30dense_parallel_coloring_tensorPK6__halfS1_PiS2_iiify_param_8];
	cvta.to.global.u64 	%rd1, %rd35;
	cvta.to.global.u64 	%rd2, %rd34;
	cvta.to.global.u64 	%rd3, %rd36;
	add.u64 	%rd4, %SPL, 0;
	add.u64 	%rd5, %SPL, 48;
	add.u64 	%rd6, %SPL, 4144;
	add.u64 	%rd7, %SPL, 8240;
	mov.u32 	%r669, %ctaid.x;
	mov.u32 	%r670, %ntid.x;
	mov.u32 	%r671, %tid.x;
	mad.lo.s32 	%r1, %r669, %r670, %r671;
	setp.ge.s32 	%p1, %r1, %r668;
	@%p1 bra 	$L__BB1_236;
	cvt.s64.s32 	%rd8, %r1;
	cvt.u32.u64 	%r672, %rd33;
	xor.b32  	%r673, %r672, -1429050551;
	mul.lo.s32 	%r674, %r673, 1099087573;
	{ .reg .b32 tmp; mov.b64 {tmp, %r675}, %rd33; }
	xor.b32  	%r676, %r675, -136515619;
	mul.lo.s32 	%r677, %r676, -1703105765;
	add.s32 	%r678, %r674, %r677;
	add.s32 	%r1448, %r678, 6615241;
	add.s32 	%r1172, %r674, 123456789;
	st.local.v2.u32 	[%rd4], {%r1448, %r1172};
	xor.b32  	%r1171, %r674, 362436069;
	add.s32 	%r1170, %r677, 521288629;
	st.local.v2.u32 	[%rd4+8], {%r1171, %r1170};
	xor.b32  	%r1169, %r677, 88675123;
	add.s32 	%r1168, %r674, 5783321;
	st.local.v2.u32 	[%rd4+16], {%r1169, %r1168};
	setp.eq.s32 	%p2, %r1, 0;
	@%p2 bra 	$L__BB1_116;
	mov.b32 	%r1155, 0;
	mov.u64 	%rd166, %rd8;
$L__BB1_3:
	mov.u64 	%rd9, %rd166;
	and.b64  	%rd10, %rd9, 3;
	setp.eq.s64 	%p3, %rd10, 0;
	@%p3 bra 	$L__BB1_115;
	mul.wide.u32 	%rd41, %r1155, 3200;
	mov.u64 	%rd42, precalc_xorwow_matrix;
	add.s64 	%rd11, %rd42, %rd41;
	mov.b32 	%r1168, 0;
	mov.u32 	%r1169, %r1168;
	mov.u32 	%r1170, %r1168;
	mov.u32 	%r1171, %r1168;
	mov.u32 	%r1172, %r1168;
	mov.u32 	%r1161, %r1168;
$L__BB1_5:
	mul.wide.u32 	%rd43, %r1161, 4;
	add.s64 	%rd44, %rd4, %rd43;
	ld.local.u32 	%r20, [%rd44+4];
	shl.b32 	%r21, %r1161, 5;
	mov.b32 	%r1167, 0;
$L__BB1_6:
	.pragma "nounroll";
	shr.u32 	%r682, %r20, %r1167;
	and.b32  	%r683, %r682, 1;
	setp.eq.b32 	%p4, %r683, 1;
	not.pred 	%p5, %p4;
	add.s32 	%r684, %r21, %r1167;
	mul.lo.s32 	%r685, %r684, 5;
	mul.wide.u32 	%rd45, %r685, 4;
	add.s64 	%rd12, %rd11, %rd45;
	@%p5 bra 	$L__BB1_8;
	ld.global.nc.u32 	%r686, [%rd12];
	xor.b32  	%r1172, %r1172, %r686;
	ld.global.nc.u32 	%r687, [%rd12+4];
	xor.b32  	%r1171, %r1171, %r687;
	ld.global.nc.u32 	%r688, [%rd12+8];
	xor.b32  	%r1170, %r1170, %r688;
	ld.global.nc.u32 	%r689, [%rd12+12];
	xor.b32  	%r1169, %r1169, %r689;
	ld.global.nc.u32 	%r690, [%rd12+16];
	xor.b32  	%r1168, %r1168, %r690;
$L__BB1_8:
	and.b32  	%r692, %r682, 2;
	setp.eq.s32 	%p6, %r692, 0;
	@%p6 bra 	$L__BB1_10;
	ld.global.nc.u32 	%r693, [%rd12+20];
	xor.b32  	%r1172, %r1172, %r693;
	ld.global.nc.u32 	%r694, [%rd12+24];
	xor.b32  	%r1171, %r1171, %r694;
	ld.global.nc.u32 	%r695, [%rd12+28];
	xor.b32  	%r1170, %r1170, %r695;
	ld.global.nc.u32 	%r696, [%rd12+32];
	xor.b32  	%r1169, %r1169, %r696;
	ld.global.nc.u32 	%r697, [%rd12+36];
	xor.b32  	%r1168, %r1168, %r697;
$L__BB1_10:
	and.b32  	%r699, %r682, 4;
	setp.eq.s32 	%p7, %r699, 0;
	@%p7 bra 	$L__BB1_12;
	ld.global.nc.u32 	%r700, [%rd12+40];
	xor.b32  	%r1172, %r1172, %r700;
	ld.global.nc.u32 	%r701, [%rd12+44];
	xor.b32  	%r1171, %r1171, %r701;
	ld.global.nc.u32 	%r702, [%rd12+48];
	xor.b32  	%r1170, %r1170, %r702;
	ld.global.nc.u32 	%r703, [%rd12+52];
	xor.b32  	%r1169, %r1169, %r703;
	ld.global.nc.u32 	%r704, [%rd12+56];
	xor.b32  	%r1168, %r1168, %r704;
$L__BB1_12:
	and.b32  	%r706, %r682, 8;
	setp.eq.s32 	%p8, %r706, 0;
	@%p8 bra 	$L__BB1_14;
	ld.global.nc.u32 	%r707, [%rd12+60];
	xor.b32  	%r1172, %r1172, %r707;
	ld.global.nc.u32 	%r708, [%rd12+64];
	xor.b32  	%r1171, %r1171, %r708;
	ld.global.nc.u32 	%r709, [%rd12+68];
	xor.b32  	%r1170, %r1170, %r709;
	ld.global.nc.u32 	%r710, [%rd12+72];
	xor.b32  	%r1169, %r1169, %r710;
	ld.global.nc.u32 	%r711, [%rd12+76];
	xor.b32  	%r1168, %r1168, %r711;
$L__BB1_14:
	and.b32  	%r713, %r682, 16;
	setp.eq.s32 	%p9, %r713, 0;
	@%p9 bra 	$L__BB1_16;
	ld.global.nc.u32 	%r714, [%rd12+80];
	xor.b32  	%r1172, %r1172, %r714;
	ld.global.nc.u32 	%r715, [%rd12+84];
	xor.b32  	%r1171, %r1171, %r715;
	ld.global.nc.u32 	%r716, [%rd12+88];
	xor.b32  	%r1170, %r1170, %r716;
	ld.global.nc.u32 	%r717, [%rd12+92];
	xor.b32  	%r1169, %r1169, %r717;
	ld.global.nc.u32 	%r718, [%rd12+96];
	xor.b32  	%r1168, %r1168, %r718;
$L__BB1_16:
	and.b32  	%r720, %r682, 32;
	setp.eq.s32 	%p10, %r720, 0;
	@%p10 bra 	$L__BB1_18;
	ld.global.nc.u32 	%r721, [%rd12+100];
	xor.b32  	%r1172, %r1172, %r721;
	ld.global.nc.u32 	%r722, [%rd12+104];
	xor.b32  	%r1171, %r1171, %r722;
	ld.global.nc.u32 	%r723, [%rd12+108];
	xor.b32  	%r1170, %r1170, %r723;
	ld.global.nc.u32 	%r724, [%rd12+112];
	xor.b32  	%r1169, %r1169, %r724;
	ld.global.nc.u32 	%r725, [%rd12+116];
	xor.b32  	%r1168, %r1168, %r725;
$L__BB1_18:
	and.b32  	%r727, %r682, 64;
	setp.eq.s32 	%p11, %r727, 0;
	@%p11 bra 	$L__BB1_20;
	ld.global.nc.u32 	%r728, [%rd12+120];
	xor.b32  	%r1172, %r1172, %r728;
	ld.global.nc.u32 	%r729, [%rd12+124];
	xor.b32  	%r1171, %r1171, %r729;
	ld.global.nc.u32 	%r730, [%rd12+128];
	xor.b32  	%r1170, %r1170, %r730;
	ld.global.nc.u32 	%r731, [%rd12+132];
	xor.b32  	%r1169, %r1169, %r731;
	ld.global.nc.u32 	%r732, [%rd12+136];
	xor.b32  	%r1168, %r1168, %r732;
$L__BB1_20:
	and.b32  	%r734, %r682, 128;
	setp.eq.s32 	%p12, %r734, 0;
	@%p12 bra 	$L__BB1_22;
	ld.global.nc.u32 	%r735, [%rd12+140];
	xor.b32  	%r1172, %r1172, %r735;
	ld.global.nc.u32 	%r736, [%rd12+144];
	xor.b32  	%r1171, %r1171, %r736;
	ld.global.nc.u32 	%r737, [%rd12+148];
	xor.b32  	%r1170, %r1170, %r737;
	ld.global.nc.u32 	%r738, [%rd12+152];
	xor.b32  	%r1169, %r1169, %r738;
	ld.global.nc.u32 	%r739, [%rd12+156];
	xor.b32  	%r1168, %r1168, %r739;
$L__BB1_22:
	and.b32  	%r741, %r682, 256;
	setp.eq.s32 	%p13, %r741, 0;
	@%p13 bra 	$L__BB1_24;
	ld.global.nc.u32 	%r742, [%rd12+160];
	xor.b32  	%r1172, %r1172, %r742;
	ld.global.nc.u32 	%r743, [%rd12+164];
	xor.b32  	%r1171, %r1171, %r743;
	ld.global.nc.u32 	%r744, [%rd12+168];
	xor.b32  	%r1170, %r1170, %r744;
	ld.global.nc.u32 	%r745, [%rd12+172];
	xor.b32  	%r1169, %r1169, %r745;
	ld.global.nc.u32 	%r746, [%rd12+176];
	xor.b32  	%r1168, %r1168, %r746;
$L__BB1_24:
	and.b32  	%r748, %r682, 512;
	setp.eq.s32 	%p14, %r748, 0;
	@%p14 bra 	$L__BB1_26;
	ld.global.nc.u32 	%r749, [%rd12+180];
	xor.b32  	%r1172, %r1172, %r749;
	ld.global.nc.u32 	%r750, [%rd12+184];
	xor.b32  	%r1171, %r1171, %r750;
	ld.global.nc.u32 	%r751, [%rd12+188];
	xor.b32  	%r1170, %r1170, %r751;
	ld.global.nc.u32 	%r752, [%rd12+192];
	xor.b32  	%r1169, %r1169, %r752;
	ld.global.nc.u32 	%r753, [%rd12+196];
	xor.b32  	%r1168, %r1168, %r753;
$L__BB1_26:
	and.b32  	%r755, %r682, 1024;
	setp.eq.s32 	%p15, %r755, 0;
	@%p15 bra 	$L__BB1_28;
	ld.global.nc.u32 	%r756, [%rd12+200];
	xor.b32  	%r1172, %r1172, %r756;
	ld.global.nc.u32 	%r757, [%rd12+204];
	xor.b32  	%r1171, %r1171, %r757;
	ld.global.nc.u32 	%r758, [%rd12+208];
	xor.b32  	%r1170, %r1170, %r758;
	ld.global.nc.u32 	%r759, [%rd12+212];
	xor.b32  	%r1169, %r1169, %r759;
	ld.global.nc.u32 	%r760, [%rd12+216];
	xor.b32  	%r1168, %r1168, %r760;
$L__BB1_28:
	and.b32  	%r762, %r682, 2048;
	setp.eq.s32 	%p16, %r762, 0;
	@%p16 bra 	$L__BB1_30;
	ld.global.nc.u32 	%r763, [%rd12+220];
	xor.b32  	%r1172, %r1172, %r763;
	ld.global.nc.u32 	%r764, [%rd12+224];
	xor.b32  	%r1171, %r1171, %r764;
	ld.global.nc.u32 	%r765, [%rd12+228];
	xor.b32  	%r1170, %r1170, %r765;
	ld.global.nc.u32 	%r766, [%rd12+232];
	xor.b32  	%r1169, %r1169, %r766;
	ld.global.nc.u32 	%r767, [%rd12+236];
	xor.b32  	%r1168, %r1168, %r767;
$L__BB1_30:
	and.b32  	%r769, %r682, 4096;
	setp.eq.s32 	%p17, %r769, 0;
	@%p17 bra 	$L__BB1_32;
	ld.global.nc.u32 	%r770, [%rd12+240];
	xor.b32  	%r1172, %r1172, %r770;
	ld.global.nc.u32 	%r771, [%rd12+244];
	xor.b32  	%r1171, %r1171, %r771;
	ld.global.nc.u32 	%r772, [%rd12+248];
	xor.b32  	%r1170, %r1170, %r772;
	ld.global.nc.u32 	%r773, [%rd12+252];
	xor.b32  	%r1169, %r1169, %r773;
	ld.global.nc.u32 	%r774, [%rd12+256];
	xor.b32  	%r1168, %r1168, %r774;
$L__BB1_32:
	and.b32  	%r776, %r682, 8192;
	setp.eq.s32 	%p18, %r776, 0;
	@%p18 bra 	$L__BB1_34;
	ld.global.nc.u32 	%r777, [%rd12+260];
	xor.b32  	%r1172, %r1172, %r777;
	ld.global.nc.u32 	%r778, [%rd12+264];
	xor.b32  	%r1171, %r1171, %r778;
	ld.global.nc.u32 	%r779, [%rd12+268];
	xor.b32  	%r1170, %r1170, %r779;
	ld.global.nc.u32 	%r780, [%rd12+272];
	xor.b32  	%r1169, %r1169, %r780;
	ld.global.nc.u32 	%r781, [%rd12+276];
	xor.b32  	%r1168, %r1168, %r781;
$L__BB1_34:
	and.b32  	%r783, %r682, 16384;
	setp.eq.s32 	%p19, %r783, 0;
	@%p19 bra 	$L__BB1_36;
	ld.global.nc.u32 	%r784, [%rd12+280];
	xor.b32  	%r1172, %r1172, %r784;
	ld.global.nc.u32 	%r785, [%rd12+284];
	xor.b32  	%r1171, %r1171, %r785;
	ld.global.nc.u32 	%r786, [%rd12+288];
	xor.b32  	%r1170, %r1170, %r786;
	ld.global.nc.u32 	%r787, [%rd12+292];
	xor.b32  	%r1169, %r1169, %r787;
	ld.global.nc.u32 	%r788, [%rd12+296];
	xor.b32  	%r1168, %r1168, %r788;
$L__BB1_36:
	and.b32  	%r790, %r682, 32768;
	setp.eq.s32 	%p20, %r790, 0;
	@%p20 bra 	$L__BB1_38;
	ld.global.nc.u32 	%r791, [%rd12+300];
	xor.b32  	%r1172, %r1172, %r791;
	ld.global.nc.u32 	%r792, [%rd12+304];
	xor.b32  	%r1171, %r1171, %r792;
	ld.global.nc.u32 	%r793, [%rd12+308];
	xor.b32  	%r1170, %r1170, %r793;
	ld.global.nc.u32 	%r794, [%rd12+312];
	xor.b32  	%r1169, %r1169, %r794;
	ld.global.nc.u32 	%r795, [%rd12+316];
	xor.b32  	%r1168, %r1168, %r795;
$L__BB1_38:
	add.s32 	%r1167, %r1167, 16;
	setp.ne.s32 	%p21, %r1167, 32;
	@%p21 bra 	$L__BB1_6;
	mad.lo.s32 	%r796, %r1161, -31, %r21;
	add.s32 	%r1161, %r796, 1;
	setp.ne.s32 	%p22, %r1161, 5;
	@%p22 bra 	$L__BB1_5;
	st.local.u32 	[%rd4+4], %r1172;
	st.local.v2.u32 	[%rd4+8], {%r1171, %r1170};
	st.local.v2.u32 	[%rd4+16], {%r1169, %r1168};
	setp.eq.s64 	%p23, %rd10, 1;
	@%p23 bra 	$L__BB1_115;
	mov.b32 	%r1168, 0;
	mov.u32 	%r1169, %r1168;
	mov.u32 	%r1170, %r1168;
	mov.u32 	%r1171, %r1168;
	mov.u32 	%r1172, %r1168;
	mov.u32 	%r1253, %r1168;
$L__BB1_42:
	mul.wide.u32 	%rd46, %r1253, 4;
	add.s64 	%rd47, %rd4, %rd46;
	ld.local.u32 	%r196, [%rd47+4];
	shl.b32 	%r197, %r1253, 5;
	mov.b32 	%r1259, 0;
$L__BB1_43:
	.pragma "nounroll";
	shr.u32 	%r799, %r196, %r1259;
	and.b32  	%r800, %r799, 1;
	setp.eq.b32 	%p24, %r800, 1;
	not.pred 	%p25, %p24;
	add.s32 	%r801, %r197, %r1259;
	mul.lo.s32 	%r802, %r801, 5;
	mul.wide.u32 	%rd48, %r802, 4;
	add.s64 	%rd13, %rd11, %rd48;
	@%p25 bra 	$L__BB1_45;
	ld.global.nc.u32 	%r803, [%rd13];
	xor.b32  	%r1172, %r1172, %r803;
	ld.global.nc.u32 	%r804, [%rd13+4];
	xor.b32  	%r1171, %r1171, %r804;
	ld.global.nc.u32 	%r805, [%rd13+8];
	xor.b32  	%r1170, %r1170, %r805;
	ld.global.nc.u32 	%r806, [%rd13+12];
	xor.b32  	%r1169, %r1169, %r806;
	ld.global.nc.u32 	%r807, [%rd13+16];
	xor.b32  	%r1168, %r1168, %r807;
$L__BB1_45:
	and.b32  	%r809, %r799, 2;
	setp.eq.s32 	%p26, %r809, 0;
	@%p26 bra 	$L__BB1_47;
	ld.global.nc.u32 	%r810, [%rd13+20];
	xor.b32  	%r1172, %r1172, %r810;
	ld.global.nc.u32 	%r811, [%rd13+24];
	xor.b32  	%r1171, %r1171, %r811;
	ld.global.nc.u32 	%r812, [%rd13+28];
	xor.b32  	%r1170, %r1170, %r812;
	ld.global.nc.u32 	%r813, [%rd13+32];
	xor.b32  	%r1169, %r1169, %r813;
	ld.global.nc.u32 	%r814, [%rd13+36];
	xor.b32  	%r1168, %r1168, %r814;
$L__BB1_47:
	and.b32  	%r816, %r799, 4;
	setp.eq.s32 	%p27, %r816, 0;
	@%p27 bra 	$L__BB1_49;
	ld.global.nc.u32 	%r817, [%rd13+40];
	xor.b32  	%r1172, %r1172, %r817;
	ld.global.nc.u32 	%r818, [%rd13+44];
	xor.b32  	%r1171, %r1171, %r818;
	ld.global.nc.u32 	%r819, [%rd13+48];
	xor.b32  	%r1170, %r1170, %r819;
	ld.global.nc.u32 	%r820, [%rd13+52];
	xor.b32  	%r1169, %r1169, %r820;
	ld.global.nc.u32 	%r821, [%rd13+56];
	xor.b32  	%r1168, %r1168, %r821;
$L__BB1_49:
	and.b32  	%r823, %r799, 8;
	setp.eq.s32 	%p28, %r823, 0;
	@%p28 bra 	$L__BB1_51;
	ld.global.nc.u32 	%r824, [%rd13+60];
	xor.b32  	%r1172, %r1172, %r824;
	ld.global.nc.u32 	%r825, [%rd13+64];
	xor.b32  	%r1171, %r1171, %r825;
	ld.global.nc.u32 	%r826, [%rd13+68];
	xor.b32  	%r1170, %r1170, %r826;
	ld.global.nc.u32 	%r827, [%rd13+72];
	xor.b32  	%r1169, %r1169, %r827;
	ld.global.nc.u32 	%r828, [%rd13+76];
	xor.b32  	%r1168, %r1168, %r828;
$L__BB1_51:
	and.b32  	%r830, %r799, 16;
	setp.eq.s32 	%p29, %r830, 0;
	@%p29 bra 	$L__BB1_53;
	ld.global.nc.u32 	%r831, [%rd13+80];
	xor.b32  	%r1172, %r1172, %r831;
	ld.global.nc.u32 	%r832, [%rd13+84];
	xor.b32  	%r1171, %r1171, %r832;
	ld.global.nc.u32 	%r833, [%rd13+88];
	xor.b32  	%r1170, %r1170, %r833;
	ld.global.nc.u32 	%r834, [%rd13+92];
	xor.b32  	%r1169, %r1169, %r834;
	ld.global.nc.u32 	%r835, [%rd13+96];
	xor.b32  	%r1168, %r1168, %r835;
$L__BB1_53:
	and.b32  	%r837, %r799, 32;
	setp.eq.s32 	%p30, %r837, 0;
	@%p30 bra 	$L__BB1_55;
	ld.global.nc.u32 	%r838, [%rd13+100];
	xor.b32  	%r1172, %r1172, %r838;
	ld.global.nc.u32 	%r839, [%rd13+104];
	xor.b32  	%r1171, %r1171, %r839;
	ld.global.nc.u32 	%r840, [%rd13+108];
	xor.b32  	%r1170, %r1170, %r840;
	ld.global.nc.u32 	%r841, [%rd13+112];
	xor.b32  	%r1169, %r1169, %r841;
	ld.global.nc.u32 	%r842, [%rd13+116];
	xor.b32  	%r1168, %r1168, %r842;
$L__BB1_55:
	and.b32  	%r844, %r799, 64;
	setp.eq.s32 	%p31, %r844, 0;
	@%p31 bra 	$L__BB1_57;
	ld.global.nc.u32 	%r845, [%rd13+120];
	xor.b32  	%r1172, %r1172, %r845;
	ld.global.nc.u32 	%r846, [%rd13+124];
	xor.b32  	%r1171, %r1171, %r846;
	ld.global.nc.u32 	%r847, [%rd13+128];
	xor.b32  	%r1170, %r1170, %r847;
	ld.global.nc.u32 	%r848, [%rd13+132];
	xor.b32  	%r1169, %r1169, %r848;
	ld.global.nc.u32 	%r849, [%rd13+136];
	xor.b32  	%r1168, %r1168, %r849;
$L__BB1_57:
	and.b32  	%r851, %r799, 128;
	setp.eq.s32 	%p32, %r851, 0;
	@%p32 bra 	$L__BB1_59;
	ld.global.nc.u32 	%r852, [%rd13+140];
	xor.b32  	%r1172, %r1172, %r852;
	ld.global.nc.u32 	%r853, [%rd13+144];
	xor.b32  	%r1171, %r1171, %r853;
	ld.global.nc.u32 	%r854, [%rd13+148];
	xor.b32  	%r1170, %r1170, %r854;
	ld.global.nc.u32 	%r855, [%rd13+152];
	xor.b32  	%r1169, %r1169, %r855;
	ld.global.nc.u32 	%r856, [%rd13+156];
	xor.b32  	%r1168, %r1168, %r856;
$L__BB1_59:
	and.b32  	%r858, %r799, 256;
	setp.eq.s32 	%p33, %r858, 0;
	@%p33 bra 	$L__BB1_61;
	ld.global.nc.u32 	%r859, [%rd13+160];
	xor.b32  	%r1172, %r1172, %r859;
	ld.global.nc.u32 	%r860, [%rd13+164];
	xor.b32  	%r1171, %r1171, %r860;
	ld.global.nc.u32 	%r861, [%rd13+168];
	xor.b32  	%r1170, %r1170, %r861;
	ld.global.nc.u32 	%r862, [%rd13+172];
	xor.b32  	%r1169, %r1169, %r862;
	ld.global.nc.u32 	%r863, [%rd13+176];
	xor.b32  	%r1168, %r1168, %r863;
$L__BB1_61:
	and.b32  	%r865, %r799, 512;
	setp.eq.s32 	%p34, %r865, 0;
	@%p34 bra 	$L__BB1_63;
	ld.global.nc.u32 	%r866, [%rd13+180];
	xor.b32  	%r1172, %r1172, %r866;
	ld.global.nc.u32 	%r867, [%rd13+184];
	xor.b32  	%r1171, %r1171, %r867;
	ld.global.nc.u32 	%r868, [%rd13+188];
	xor.b32  	%r1170, %r1170, %r868;
	ld.global.nc.u32 	%r869, [%rd13+192];
	xor.b32  	%r1169, %r1169, %r869;
	ld.global.nc.u32 	%r870, [%rd13+196];
	xor.b32  	%r1168, %r1168, %r870;
$L__BB1_63:
	and.b32  	%r872, %r799, 1024;
	setp.eq.s32 	%p35, %r872, 0;
	@%p35 bra 	$L__BB1_65;
	ld.global.nc.u32 	%r873, [%rd13+200];
	xor.b32  	%r1172, %r1172, %r873;
	ld.global.nc.u32 	%r874, [%rd13+204];
	xor.b32  	%r1171, %r1171, %r874;
	ld.global.nc.u32 	%r875, [%rd13+208];
	xor.b32  	%r1170, %r1170, %r875;
	ld.global.nc.u32 	%r876, [%rd13+212];
	xor.b32  	%r1169, %r1169, %r876;
	ld.global.nc.u32 	%r877, [%rd13+216];
	xor.b32  	%r1168, %r1168, %r877;
$L__BB1_65:
	and.b32  	%r879, %r799, 2048;
	setp.eq.s32 	%p36, %r879, 0;
	@%p36 bra 	$L__BB1_67;
	ld.global.nc.u32 	%r880, [%rd13+220];
	xor.b32  	%r1172, %r1172, %r880;
	ld.global.nc.u32 	%r881, [%rd13+224];
	xor.b32  	%r1171, %r1171, %r881;
	ld.global.nc.u32 	%r882, [%rd13+228];
	xor.b32  	%r1170, %r1170, %r882;
	ld.global.nc.u32 	%r883, [%rd13+232];
	xor.b32  	%r1169, %r1169, %r883;
	ld.global.nc.u32 	%r884, [%rd13+236];
	xor.b32  	%r1168, %r1168, %r884;
$L__BB1_67:
	and.b32  	%r886, %r799, 4096;
	setp.eq.s32 	%p37, %r886, 0;
	@%p37 bra 	$L__BB1_69;
	ld.global.nc.u32 	%r887, [%rd13+240];
	xor.b32  	%r1172, %r1172, %r887;
	ld.global.nc.u32 	%r888, [%rd13+244];
	xor.b32  	%r1171, %r1171, %r888;
	ld.global.nc.u32 	%r889, [%rd13+248];
	xor.b32  	%r1170, %r1170, %r889;
	ld.global.nc.u32 	%r890, [%rd13+252];
	xor.b32  	%r1169, %r1169, %r890;
	ld.global.nc.u32 	%r891, [%rd13+256];
	xor.b32  	%r1168, %r1168, %r891;
$L__BB1_69:
	and.b32  	%r893, %r799, 8192;
	setp.eq.s32 	%p38, %r893, 0;
	@%p38 bra 	$L__BB1_71;
	ld.global.nc.u32 	%r894, [%rd13+260];
	xor.b32  	%r1172, %r1172, %r894;
	ld.global.nc.u32 	%r895, [%rd13+264];
	xor.b32  	%r1171, %r1171, %r895;
	ld.global.nc.u32 	%r896, [%rd13+268];
	xor.b32  	%r1170, %r1170, %r896;
	ld.global.nc.u32 	%r897, [%rd13+272];
	xor.b32  	%r1169, %r1169, %r897;
	ld.global.nc.u32 	%r898, [%rd13+276];
	xor.b32  	%r1168, %r1168, %r898;
$L__BB1_71:
	and.b32  	%r900, %r799, 16384;
	setp.eq.s32 	%p39, %r900, 0;
	@%p39 bra 	$L__BB1_73;
	ld.global.nc.u32 	%r901, [%rd13+280];
	xor.b32  	%r1172, %r1172, %r901;
	ld.global.nc.u32 	%r902, [%rd13+284];
	xor.b32  	%r1171, %r1171, %r902;
	ld.global.nc.u32 	%r903, [%rd13+288];
	xor.b32  	%r1170, %r1170, %r903;
	ld.global.nc.u32 	%r904, [%rd13+292];
	xor.b32  	%r1169, %r1169, %r904;
	ld.global.nc.u32 	%r905, [%rd13+296];
	xor.b32  	%r1168, %r1168, %r905;
$L__BB1_73:
	and.b32  	%r907, %r799, 32768;
	setp.eq.s32 	%p40, %r907, 0;
	@%p40 bra 	$L__BB1_75;
	ld.global.nc.u32 	%r908, [%rd13+300];
	xor.b32  	%r1172, %r1172, %r908;
	ld.global.nc.u32 	%r909, [%rd13+304];
	xor.b32  	%r1171, %r1171, %r909;
	ld.global.nc.u32 	%r910, [%rd13+308];
	xor.b32  	%r1170, %r1170, %r910;
	ld.global.nc.u32 	%r911, [%rd13+312];
	xor.b32  	%r1169, %r1169, %r911;
	ld.global.nc.u32 	%r912, [%rd13+316];
	xor.b32  	%r1168, %r1168, %r912;
$L__BB1_75:
	add.s32 	%r1259, %r1259, 16;
	setp.ne.s32 	%p41, %r1259, 32;
	@%p41 bra 	$L__BB1_43;
	mad.lo.s32 	%r913, %r1253, -31, %r197;
	add.s32 	%r1253, %r913, 1;
	setp.ne.s32 	%p42, %r1253, 5;
	@%p42 bra 	$L__BB1_42;
	st.local.u32 	[%rd4+4], %r1172;
	st.local.v2.u32 	[%rd4+8], {%r1171, %r1170};
	st.local.v2.u32 	[%rd4+16], {%r1169, %r1168};
	setp.ne.s64 	%p43, %rd10, 3;
	@%p43 bra 	$L__BB1_115;
	mov.b32 	%r1168, 0;
	mov.u32 	%r1169, %r1168;
	mov.u32 	%r1170, %r1168;
	mov.u32 	%r1171, %r1168;
	mov.u32 	%r1172, %r1168;
	mov.u32 	%r1345, %r1168;
$L__BB1_79:
	mul.wide.u32 	%rd49, %r1345, 4;
	add.s64 	%rd50, %rd4, %rd49;
	ld.local.u32 	%r372, [%rd50+4];
	shl.b32 	%r373, %r1345, 5;
	mov.b32 	%r1351, 0;
$L__BB1_80:
	.pragma "nounroll";
	shr.u32 	%r916, %r372, %r1351;
	and.b32  	%r917, %r916, 1;
	setp.eq.b32 	%p44, %r917, 1;
	not.pred 	%p45, %p44;
	add.s32 	%r918, %r373, %r1351;
	mul.lo.s32 	%r919, %r918, 5;
	mul.wide.u32 	%rd51, %r919, 4;
	add.s64 	%rd14, %rd11, %rd51;
	@%p45 bra 	$L__BB1_82;
	ld.global.nc.u32 	%r920, [%rd14];
	xor.b32  	%r1172, %r1172, %r920;
	ld.global.nc.u32 	%r921, [%rd14+4];
	xor.b32  	%r1171, %r1171, %r921;
	ld.global.nc.u32 	%r922, [%rd14+8];
	xor.b32  	%r1170, %r1170, %r922;
	ld.global.nc.u32 	%r923, [%rd14+12];
	xor.b32  	%r1169, %r1169, %r923;
	ld.global.nc.u32 	%r924, [%rd14+16];
	xor.b32  	%r1168, %r1168, %r924;
$L__BB1_82:
	and.b32  	%r926, %r916, 2;
	setp.eq.s32 	%p46, %r926, 0;
	@%p46 bra 	$L__BB1_84;
	ld.global.nc.u32 	%r927, [%rd14+20];
	xor.b32  	%r1172, %r1172, %r927;
	ld.global.nc.u32 	%r928, [%rd14+24];
	xor.b32  	%r1171, %r1171, %r928;
	ld.global.nc.u32 	%r929, [%rd14+28];
	xor.b32  	%r1170, %r1170, %r929;
	ld.global.nc.u32 	%r930, [%rd14+32];
	xor.b32  	%r1169, %r1169, %r930;
	ld.global.nc.u32 	%r931, [%rd14+36];
	xor.b32  	%r1168, %r1168, %r931;
$L__BB1_84:
	and.b32  	%r933, %r916, 4;
	setp.eq.s32 	%p47, %r933, 0;
	@%p47 bra 	$L__BB1_86;
	ld.global.nc.u32 	%r934, [%rd14+40];
	xor.b32  	%r1172, %r1172, %r934;
	ld.global.nc.u32 	%r935, [%rd14+44];
	xor.b32  	%r1171, %r1171, %r935;
	ld.global.nc.u32 	%r936, [%rd14+48];
	xor.b32  	%r1170, %r1170, %r936;
	ld.global.nc.u32 	%r937, [%rd14+52];
	xor.b32  	%r1169, %r1169, %r937;
	ld.global.nc.u32 	%r938, [%rd14+56];
	xor.b32  	%r1168, %r1168, %r938;
$L__BB1_86:
	and.b32  	%r940, %r916, 8;
	setp.eq.s32 	%p48, %r940, 0;
	@%p48 bra 	$L__BB1_88;
	ld.global.nc.u32 	%r941, [%rd14+60];
	xor.b32  	%r1172, %r1172, %r941;
	ld.global.nc.u32 	%r942, [%rd14+64];
	xor.b32  	%r1171, %r1171, %r942;
	ld.global.nc.u32 	%r943, [%rd14+68];
	xor.b32  	%r1170, %r1170, %r943;
	ld.global.nc.u32 	%r944, [%rd14+72];
	xor.b32  	%r1169, %r1169, %r944;
	ld.global.nc.u32 	%r945, [%rd14+76];
	xor.b32  	%r1168, %r1168, %r945;
$L__BB1_88:
	and.b32  	%r947, %r916, 16;
	setp.eq.s32 	%p49, %r947, 0;
	@%p49 bra 	$L__BB1_90;
	ld.global.nc.u32 	%r948, [%rd14+80];
	xor.b32  	%r1172, %r1172, %r948;
	ld.global.nc.u32 	%r949, [%rd14+84];
	xor.b32  	%r1171, %r1171, %r949;
	ld.global.nc.u32 	%r950, [%rd14+88];
	xor.b32  	%r1170, %r1170, %r950;
	ld.global.nc.u32 	%r951, [%rd14+92];
	xor.b32  	%r1169, %r1169, %r951;
	ld.global.nc.u32 	%r952, [%rd14+96];
	xor.b32  	%r1168, %r1168, %r952;
$L__BB1_90:
	and.b32  	%r954, %r916, 32;
	setp.eq.s32 	%p50, %r954, 0;
	@%p50 bra 	$L__BB1_92;
	ld.global.nc.u32 	%r955, [%rd14+100];
	xor.b32  	%r1172, %r1172, %r955;
	ld.global.nc.u32 	%r956, [%rd14+104];
	xor.b32  	%r1171, %r1171, %r956;
	ld.global.nc.u32 	%r957, [%rd14+108];
	xor.b32  	%r1170, %r1170, %r957;
	ld.global.nc.u32 	%r958, [%rd14+112];
	xor.b32  	%r1169, %r1169, %r958;
	ld.global.nc.u32 	%r959, [%rd14+116];
	xor.b32  	%r1168, %r1168, %r959;
$L__BB1_92:
	and.b32  	%r961, %r916, 64;
	setp.eq.s32 	%p51, %r961, 0;
	@%p51 bra 	$L__BB1_94;
	ld.global.nc.u32 	%r962, [%rd14+120];
	xor.b32  	%r1172, %r1172, %r962;
	ld.global.nc.u32 	%r963, [%rd14+124];
	xor.b32  	%r1171, %r1171, %r963;
	ld.global.nc.u32 	%r964, [%rd14+128];
	xor.b32  	%r1170, %r1170, %r964;
	ld.global.nc.u32 	%r965, [%rd14+132];
	xor.b32  	%r1169, %r1169, %r965;
	ld.global.nc.u32 	%r966, [%rd14+136];
	xor.b32  	%r1168, %r1168, %r966;
$L__BB1_94:
	and.b32  	%r968, %r916, 128;
	setp.eq.s32 	%p52, %r968, 0;
	@%p52 bra 	$L__BB1_96;
	ld.global.nc.u32 	%r969, [%rd14+140];
	xor.b32  	%r1172, %r1172, %r969;
	ld.global.nc.u32 	%r970, [%rd14+144];
	xor.b32  	%r1171, %r1171, %r970;
	ld.global.nc.u32 	%r971, [%rd14+148];
	xor.b32  	%r1170, %r1170, %r971;
	ld.global.nc.u32 	%r972, [%rd14+152];
	xor.b32  	%r1169, %r1169, %r972;
	ld.global.nc.u32 	%r973, [%rd14+156];
	xor.b32  	%r1168, %r1168, %r973;
$L__BB1_96:
	and.b32  	%r975, %r916, 256;
	setp.eq.s32 	%p53, %r975, 0;
	@%p53 bra 	$L__BB1_98;
	ld.global.nc.u32 	%r976, [%rd14+160];
	xor.b32  	%r1172, %r1172, %r976;
	ld.global.nc.u32 	%r977, [%rd14+164];
	xor.b32  	%r1171, %r1171, %r977;
	ld.global.nc.u32 	%r978, [%rd14+168];
	xor.b32  	%r1170, %r1170, %r978;
	ld.global.nc.u32 	%r979, [%rd14+172];
	xor.b32  	%r1169, %r1169, %r979;
	ld.global.nc.u32 	%r980, [%rd14+176];
	xor.b32  	%r1168, %r1168, %r980;
$L__BB1_98:
	and.b32  	%r982, %r916, 512;
	setp.eq.s32 	%p54, %r982, 0;
	@%p54 bra 	$L__BB1_100;
	ld.global.nc.u32 	%r983, [%rd14+180];
	xor.b32  	%r1172, %r1172, %r983;
	ld.global.nc.u32 	%r984, [%rd14+184];
	xor.b32  	%r1171, %r1171, %r984;
	ld.global.nc.u32 	%r985, [%rd14+188];
	xor.b32  	%r1170, %r1170, %r985;
	ld.global.nc.u32 	%r986, [%rd14+192];
	xor.b32  	%r1169, %r1169, %r986;
	ld.global.nc.u32 	%r987, [%rd14+196];
	xor.b32  	%r1168, %r1168, %r987;
$L__BB1_100:
	and.b32  	%r989, %r916, 1024;
	setp.eq.s32 	%p55, %r989, 0;
	@%p55 bra 	$L__BB1_102;
	ld.global.nc.u32 	%r990, [%rd14+200];
	xor.b32  	%r1172, %r1172, %r990;
	ld.global.nc.u32 	%r991, [%rd14+204];
	xor.b32  	%r1171, %r1171, %r991;
	ld.global.nc.u32 	%r992, [%rd14+208];
	xor.b32  	%r1170, %r1170, %r992;
	ld.global.nc.u32 	%r993, [%rd14+212];
	xor.b32  	%r1169, %r1169, %r993;
	ld.global.nc.u32 	%r994, [%rd14+216];
	xor.b32  	%r1168, %r1168, %r994;
$L__BB1_102:
	and.b32  	%r996, %r916, 2048;
	setp.eq.s32 	%p56, %r996, 0;
	@%p56 bra 	$L__BB1_104;
	ld.global.nc.u32 	%r997, [%rd14+220];
	xor.b32  	%r1172, %r1172, %r997;
	ld.global.nc.u32 	%r998, [%rd14+224];
	xor.b32  	%r1171, %r1171, %r998;
	ld.global.nc.u32 	%r999, [%rd14+228];
	xor.b32  	%r1170, %r1170, %r999;
	ld.global.nc.u32 	%r1000, [%rd14+232];
	xor.b32  	%r1169, %r1169, %r1000;
	ld.global.nc.u32 	%r1001, [%rd14+236];
	xor.b32  	%r1168, %r1168, %r1001;
$L__BB1_104:
	and.b32  	%r1003, %r916, 4096;
	setp.eq.s32 	%p57, %r1003, 0;
	@%p57 bra 	$L__BB1_106;
	ld.global.nc.u32 	%r1004, [%rd14+240];
	xor.b32  	%r1172, %r1172, %r1004;
	ld.global.nc.u32 	%r1005, [%rd14+244];
	xor.b32  	%r1171, %r1171, %r1005;
	ld.global.nc.u32 	%r1006, [%rd14+248];
	xor.b32  	%r1170, %r1170, %r1006;
	ld.global.nc.u32 	%r1007, [%rd14+252];
	xor.b32  	%r1169, %r1169, %r1007;
	ld.global.nc.u32 	%r1008, [%rd14+256];
	xor.b32  	%r1168, %r1168, %r1008;
$L__BB1_106:
	and.b32  	%r1010, %r916, 8192;
	setp.eq.s32 	%p58, %r1010, 0;
	@%p58 bra 	$L__BB1_108;
	ld.global.nc.u32 	%r1011, [%rd14+260];
	xor.b32  	%r1172, %r1172, %r1011;
	ld.global.nc.u32 	%r1012, [%rd14+264];
	xor.b32  	%r1171, %r1171, %r1012;
	ld.global.nc.u32 	%r1013, [%rd14+268];
	xor.b32  	%r1170, %r1170, %r1013;
	ld.global.nc.u32 	%r1014, [%rd14+272];
	xor.b32  	%r1169, %r1169, %r1014;
	ld.global.nc.u32 	%r1015, [%rd14+276];
	xor.b32  	%r1168, %r1168, %r1015;
$L__BB1_108:
	and.b32  	%r1017, %r916, 16384;
	setp.eq.s32 	%p59, %r1017, 0;
	@%p59 bra 	$L__BB1_110;
	ld.global.nc.u32 	%r1018, [%rd14+280];
	xor.b32  	%r1172, %r1172, %r1018;
	ld.global.nc.u32 	%r1019, [%rd14+284];
	xor.b32  	%r1171, %r1171, %r1019;
	ld.global.nc.u32 	%r1020, [%rd14+288];
	xor.b32  	%r1170, %r1170, %r1020;
	ld.global.nc.u32 	%r1021, [%rd14+292];
	xor.b32  	%r1169, %r1169, %r1021;
	ld.global.nc.u32 	%r1022, [%rd14+296];
	xor.b32  	%r1168, %r1168, %r1022;
$L__BB1_110:
	and.b32  	%r1024, %r916, 32768;
	setp.eq.s32 	%p60, %r1024, 0;
	@%p60 bra 	$L__BB1_112;
	ld.global.nc.u32 	%r1025, [%rd14+300];
	xor.b32  	%r1172, %r1172, %r1025;
	ld.global.nc.u32 	%r1026, [%rd14+304];
	xor.b32  	%r1171, %r1171, %r1026;
	ld.global.nc.u32 	%r1027, [%rd14+308];
	xor.b32  	%r1170, %r1170, %r1027;
	ld.global.nc.u32 	%r1028, [%rd14+312];
	xor.b32  	%r1169, %r1169, %r1028;
	ld.global.nc.u32 	%r1029, [%rd14+316];
	xor.b32  	%r1168, %r1168, %r1029;
$L__BB1_112:
	add.s32 	%r1351, %r1351, 16;
	setp.ne.s32 	%p61, %r1351, 32;
	@%p61 bra 	$L__BB1_80;
	mad.lo.s32 	%r1030, %r1345, -31, %r373;
	add.s32 	%r1345, %r1030, 1;
	setp.ne.s32 	%p62, %r1345, 5;
	@%p62 bra 	$L__BB1_79;
	st.local.u32 	[%rd4+4], %r1172;
	st.local.v2.u32 	[%rd4+8], {%r1171, %r1170};
	st.local.v2.u32 	[%rd4+16], {%r1169, %r1168};
$L__BB1_115:
	shr.u64 	%rd166, %rd9, 2;
	add.s32 	%r1155, %r1155, 1;
	setp.gt.u64 	%p63, %rd9, 3;
	@%p63 bra 	$L__BB1_3;
$L__BB1_116:
	mov.b32 	%r1031, 0;
	st.local.v2.u32 	[%rd4+24], {%r1031, %r1031};
	st.local.u32 	[%rd4+32], %r1031;
	mov.b64 	%rd52, 0;
	st.local.u64 	[%rd4+40], %rd52;
	mul.lo.s32 	%r553, %r666, %r1;
	mul.wide.s32 	%rd53, %r553, 4;
	add.s64 	%rd16, %rd3, %rd53;
	setp.lt.s32 	%p64, %r666, 1;
	@%p64 bra 	$L__BB1_160;
	add.s32 	%r554, %r666, -1;
	and.b32  	%r555, %r666, 15;
	setp.lt.u32 	%p65, %r554, 15;
	mov.b32 	%r1442, 0;
	@%p65 bra 	$L__BB1_120;
	and.b32  	%r1442, %r666, 2147483632;
	mov.b32 	%r1447, 0;
$L__BB1_119:
	.pragma "nounroll";
	mul.wide.u32 	%rd54, %r1447, 4;
	add.s64 	%rd55, %rd16, %rd54;
	mov.b32 	%r1034, -1;
	st.global.u32 	[%rd55], %r1034;
	st.global.u32 	[%rd55+4], %r1034;
	st.global.u32 	[%rd55+8], %r1034;
	st.global.u32 	[%rd55+12], %r1034;
	st.global.u32 	[%rd55+16], %r1034;
	st.global.u32 	[%rd55+20], %r1034;
	st.global.u32 	[%rd55+24], %r1034;
	st.global.u32 	[%rd55+28], %r1034;
	st.global.u32 	[%rd55+32], %r1034;
	st.global.u32 	[%rd55+36], %r1034;
	st.global.u32 	[%rd55+40], %r1034;
	st.global.u32 	[%rd55+44], %r1034;
	st.global.u32 	[%rd55+48], %r1034;
	st.global.u32 	[%rd55+52], %r1034;
	st.global.u32 	[%rd55+56], %r1034;
	st.global.u32 	[%rd55+60], %r1034;
	add.s32 	%r1447, %r1447, 16;
	setp.eq.s32 	%p66, %r1447, %r1442;
	@%p66 bra 	$L__BB1_120;
	bra.uni 	$L__BB1_119;
$L__BB1_120:
	setp.eq.s32 	%p67, %r555, 0;
	@%p67 bra 	$L__BB1_129;
	and.b32  	%r558, %r666, 7;
	setp.lt.u32 	%p68, %r555, 8;
	@%p68 bra 	$L__BB1_123;
	mul.wide.u32 	%rd56, %r1442, 4;
	add.s64 	%rd57, %rd16, %rd56;
	mov.b32 	%r1035, -1;
	st.global.u32 	[%rd57], %r1035;
	st.global.u32 	[%rd57+4], %r1035;
	st.global.u32 	[%rd57+8], %r1035;
	st.global.u32 	[%rd57+12], %r1035;
	st.global.u32 	[%rd57+16], %r1035;
	st.global.u32 	[%rd57+20], %r1035;
	st.global.u32 	[%rd57+24], %r1035;
	st.global.u32 	[%rd57+28], %r1035;
	add.s32 	%r1442, %r1442, 8;
$L__BB1_123:
	setp.eq.s32 	%p69, %r558, 0;
	@%p69 bra 	$L__BB1_129;
	and.b32  	%r561, %r666, 3;
	setp.lt.u32 	%p70, %r558, 4;
	@%p70 bra 	$L__BB1_126;
	mul.wide.u32 	%rd58, %r1442, 4;
	add.s64 	%rd59, %rd16, %rd58;
	mov.b32 	%r1036, -1;
	st.global.u32 	[%rd59], %r1036;
	st.global.u32 	[%rd59+4], %r1036;
	st.global.u32 	[%rd59+8], %r1036;
	st.global.u32 	[%rd59+12], %r1036;
	add.s32 	%r1442, %r1442, 4;
$L__BB1_126:
	setp.eq.s32 	%p71, %r561, 0;
	@%p71 bra 	$L__BB1_129;
	mov.b32 	%r1446, 0;
$L__BB1_128:
	.pragma "nounroll";
	mul.wide.u32 	%rd60, %r1442, 4;
	add.s64 	%rd61, %rd16, %rd60;
	mov.b32 	%r1038, -1;
	st.global.u32 	[%rd61], %r1038;
	add.s32 	%r1442, %r1442, 1;
	add.s32 	%r1446, %r1446, 1;
	setp.ne.s32 	%p72, %r1446, %r561;
	@%p72 bra 	$L__BB1_128;
$L__BB1_129:
	rcp.rn.f32 	%f1, %f23;
	mul.f32 	%f24, %f1, 0f3F000000;
	cvt.rzi.f32.f32 	%f25, %f24;
	add.f32 	%f26, %f25, %f25;
	sub.f32 	%f27, %f1, %f26;
	abs.f32 	%f2, %f27;
	min.u32 	%r568, %r554, 1023;
	and.b32  	%r569, %r666, 7;
	and.b32  	%r570, %r666, 2147483632;
	and.b32  	%r571, %r666, 3;
	mov.b32 	%r1454, 0;
$L__BB1_130:
	mov.u32 	%r580, %r1454;
	mov.u32 	%r579, %r1172;
	mov.u32 	%r1172, %r1171;
	mov.u32 	%r1171, %r1170;
	mov.u32 	%r1170, %r1169;
	mov.u32 	%r1169, %r1168;
	setp.lt.u32 	%p73, %r554, 15;
	mul.lo.s32 	%r581, %r580, %r666;
	mov.b32 	%r1459, 0;
	mov.u32 	%r1464, %r1459;
	@%p73 bra 	$L__BB1_133;
	mov.b32 	%r1465, 0;
	mov.u32 	%r1464, %r1465;
$L__BB1_132:
	.pragma "nounroll";
	add.s32 	%r1043, %r1465, %r581;
	mul.wide.u32 	%rd62, %r1043, 2;
	add.s64 	%rd63, %rd2, %rd62;
	ld.global.nc.u16 	%rs1, [%rd63];
	// begin inline asm
	{  cvt.f32.f16 %f28, %rs1;}

	// end inline asm
	setp.gt.f32 	%p74, %f28, 0f3F000000;
	selp.u32 	%r1044, 1, 0, %p74;
	add.s32 	%r1045, %r1464, %r1044;
	ld.global.nc.u16 	%rs2, [%rd63+2];
	// begin inline asm
	{  cvt.f32.f16 %f29, %rs2;}

	// end inline asm
	setp.gt.f32 	%p75, %f29, 0f3F000000;
	selp.u32 	%r1046, 1, 0, %p75;
	add.s32 	%r1047, %r1045, %r1046;
	ld.global.nc.u16 	%rs3, [%rd63+4];
	// begin inline asm
	{  cvt.f32.f16 %f30, %rs3;}

	// end inline asm
	setp.gt.f32 	%p76, %f30, 0f3F000000;
	selp.u32 	%r1048, 1, 0, %p76;
	add.s32 	%r1049, %r1047, %r1048;
	ld.global.nc.u16 	%rs4, [%rd63+6];
	// begin inline asm
	{  cvt.f32.f16 %f31, %rs4;}

	// end inline asm
	setp.gt.f32 	%p77, %f31, 0f3F000000;
	selp.u32 	%r1050, 1, 0, %p77;
	add.s32 	%r1051, %r1049, %r1050;
	ld.global.nc.u16 	%rs5, [%rd63+8];
	// begin inline asm
	{  cvt.f32.f16 %f32, %rs5;}

	// end inline asm
	setp.gt.f32 	%p78, %f32, 0f3F000000;
	selp.u32 	%r1052, 1, 0, %p78;
	add.s32 	%r1053, %r1051, %r1052;
	ld.global.nc.u16 	%rs6, [%rd63+10];
	// begin inline asm
	{  cvt.f32.f16 %f33, %rs6;}

	// end inline asm
	setp.gt.f32 	%p79, %f33, 0f3F000000;
	selp.u32 	%r1054, 1, 0, %p79;
	add.s32 	%r1055, %r1053, %r1054;
	ld.global.nc.u16 	%rs7, [%rd63+12];
	// begin inline asm
	{  cvt.f32.f16 %f34, %rs7;}

	// end inline asm
	setp.gt.f32 	%p80, %f34, 0f3F000000;
	selp.u32 	%r1056, 1, 0, %p80;
	add.s32 	%r1057, %r1055, %r1056;
	ld.global.nc.u16 	%rs8, [%rd63+14];
	// begin inline asm
	{  cvt.f32.f16 %f35, %rs8;}

	// end inline asm
	setp.gt.f32 	%p81, %f35, 0f3F000000;
	selp.u32 	%r1058, 1, 0, %p81;
	add.s32 	%r1059, %r1057, %r1058;
	ld.global.nc.u16 	%rs9, [%rd63+16];
	// begin inline asm
	{  cvt.f32.f16 %f36, %rs9;}

	// end inline asm
	setp.gt.f32 	%p82, %f36, 0f3F000000;
	selp.u32 	%r1060, 1, 0, %p82;
	add.s32 	%r1061, %r1059, %r1060;
	ld.global.nc.u16 	%rs10, [%rd63+18];
	// begin inline asm
	{  cvt.f32.f16 %f37, %rs10;}

	// end inline asm
	setp.gt.f32 	%p83, %f37, 0f3F000000;
	selp.u32 	%r1062, 1, 0, %p83;
	add.s32 	%r1063, %r1061, %r1062;
	ld.global.nc.u16 	%rs11, [%rd63+20];
	// begin inline asm
	{  cvt.f32.f16 %f38, %rs11;}

	// end inline asm
	setp.gt.f32 	%p84, %f38, 0f3F000000;
	selp.u32 	%r1064, 1, 0, %p84;
	add.s32 	%r1065, %r1063, %r1064;
	ld.global.nc.u16 	%rs12, [%rd63+22];
	// begin inline asm
	{  cvt.f32.f16 %f39, %rs12;}

	// end inline asm
	setp.gt.f32 	%p85, %f39, 0f3F000000;
	selp.u32 	%r1066, 1, 0, %p85;
	add.s32 	%r1067, %r1065, %r1066;
	ld.global.nc.u16 	%rs13, [%rd63+24];
	// begin inline asm
	{  cvt.f32.f16 %f40, %rs13;}

	// end inline asm
	setp.gt.f32 	%p86, %f40, 0f3F000000;
	selp.u32 	%r1068, 1, 0, %p86;
	add.s32 	%r1069, %r1067, %r1068;
	ld.global.nc.u16 	%rs14, [%rd63+26];
	// begin inline asm
	{  cvt.f32.f16 %f41, %rs14;}

	// end inline asm
	setp.gt.f32 	%p87, %f41, 0f3F000000;
	selp.u32 	%r1070, 1, 0, %p87;
	add.s32 	%r1071, %r1069, %r1070;
	ld.global.nc.u16 	%rs15, [%rd63+28];
	// begin inline asm
	{  cvt.f32.f16 %f42, %rs15;}

	// end inline asm
	setp.gt.f32 	%p88, %f42, 0f3F000000;
	selp.u32 	%r1072, 1, 0, %p88;
	add.s32 	%r1073, %r1071, %r1072;
	ld.global.nc.u16 	%rs16, [%rd63+30];
	// begin inline asm
	{  cvt.f32.f16 %f43, %rs16;}

	// end inline asm
	setp.gt.f32 	%p89, %f43, 0f3F000000;
	selp.u32 	%r1074, 1, 0, %p89;
	add.s32 	%r1464, %r1073, %r1074;
	add.s32 	%r1465, %r1465, 16;
	setp.eq.s32 	%p90, %r1465, %r570;
	mov.u32 	%r1459, %r570;
	@%p90 bra 	$L__BB1_133;
	bra.uni 	$L__BB1_132;
$L__BB1_133:
	@%p67 bra 	$L__BB1_143;
	add.s32 	%r1076, %r555, -1;
	setp.lt.u32 	%p92, %r1076, 7;
	@%p92 bra 	$L__BB1_136;
	add.s32 	%r1077, %r1459, %r581;
	mul.wide.u32 	%rd64, %r1077, 2;
	add.s64 	%rd65, %rd2, %rd64;
	ld.global.nc.u16 	%rs17, [%rd65];
	// begin inline asm
	{  cvt.f32.f16 %f44, %rs17;}

	// end inline asm
	setp.gt.f32 	%p93, %f44, 0f3F000000;
	selp.u32 	%r1078, 1, 0, %p93;
	add.s32 	%r1079, %r1464, %r1078;
	cvt.u64.u32 	%rd66, %r581;
	cvt.u64.u32 	%rd67, %r1459;
	add.s64 	%rd68, %rd67, %rd66;
	shl.b64 	%rd69, %rd68, 1;
	add.s64 	%rd70, %rd2, %rd69;
	ld.global.nc.u16 	%rs18, [%rd70+2];
	// begin inline asm
	{  cvt.f32.f16 %f45, %rs18;}

	// end inline asm
	setp.gt.f32 	%p94, %f45, 0f3F000000;
	selp.u32 	%r1080, 1, 0, %p94;
	add.s32 	%r1081, %r1079, %r1080;
	ld.global.nc.u16 	%rs19, [%rd70+4];
	// begin inline asm
	{  cvt.f32.f16 %f46, %rs19;}

	// end inline asm
	setp.gt.f32 	%p95, %f46, 0f3F000000;
	selp.u32 	%r1082, 1, 0, %p95;
	add.s32 	%r1083, %r1081, %r1082;
	ld.global.nc.u16 	%rs20, [%rd70+6];
	// begin inline asm
	{  cvt.f32.f16 %f47, %rs20;}

	// end inline asm
	setp.gt.f32 	%p96, %f47, 0f3F000000;
	selp.u32 	%r1084, 1, 0, %p96;
	add.s32 	%r1085, %r1083, %r1084;
	ld.global.nc.u16 	%rs21, [%rd70+8];
	// begin inline asm
	{  cvt.f32.f16 %f48, %rs21;}

	// end inline asm
	setp.gt.f32 	%p97, %f48, 0f3F000000;
	selp.u32 	%r1086, 1, 0, %p97;
	add.s32 	%r1087, %r1085, %r1086;
	ld.global.nc.u16 	%rs22, [%rd70+10];
	// begin inline asm
	{  cvt.f32.f16 %f49, %rs22;}

	// end inline asm
	setp.gt.f32 	%p98, %f49, 0f3F000000;
	selp.u32 	%r1088, 1, 0, %p98;
	add.s32 	%r1089, %r1087, %r1088;
	ld.global.nc.u16 	%rs23, [%rd70+12];
	// begin inline asm
	{  cvt.f32.f16 %f50, %rs23;}

	// end inline asm
	setp.gt.f32 	%p99, %f50, 0f3F000000;
	selp.u32 	%r1090, 1, 0, %p99;
	add.s32 	%r1091, %r1089, %r1090;
	ld.global.nc.u16 	%rs24, [%rd70+14];
	// begin inline asm
	{  cvt.f32.f16 %f51, %rs24;}

	// end inline asm
	setp.gt.f32 	%p100, %f51, 0f3F000000;
	selp.u32 	%r1092, 1, 0, %p100;
	add.s32 	%r1464, %r1091, %r1092;
	add.s32 	%r1459, %r1459, 8;
$L__BB1_136:
	setp.eq.s32 	%p101, %r569, 0;
	@%p101 bra 	$L__BB1_143;
	add.s32 	%r1094, %r569, -1;
	setp.lt.u32 	%p102, %r1094, 3;
	@%p102 bra 	$L__BB1_139;
	add.s32 	%r1095, %r1459, %r581;
	mul.wide.u32 	%rd71, %r1095, 2;
	add.s64 	%rd72, %rd2, %rd71;
	ld.global.nc.u16 	%rs25, [%rd72];
	// begin inline asm
	{  cvt.f32.f16 %f52, %rs25;}

	// end inline asm
	setp.gt.f32 	%p103, %f52, 0f3F000000;
	selp.u32 	%r1096, 1, 0, %p103;
	add.s32 	%r1097, %r1464, %r1096;
	cvt.u64.u32 	%rd73, %r581;
	cvt.u64.u32 	%rd74, %r1459;
	add.s64 	%rd75, %rd74, %rd73;
	shl.b64 	%rd76, %rd75, 1;
	add.s64 	%rd77, %rd2, %rd76;
	ld.global.nc.u16 	%rs26, [%rd77+2];
	// begin inline asm
	{  cvt.f32.f16 %f53, %rs26;}

	// end inline asm
	setp.gt.f32 	%p104, %f53, 0f3F000000;
	selp.u32 	%r1098, 1, 0, %p104;
	add.s32 	%r1099, %r1097, %r1098;
	ld.global.nc.u16 	%rs27, [%rd77+4];
	// begin inline asm
	{  cvt.f32.f16 %f54, %rs27;}

	// end inline asm
	setp.gt.f32 	%p105, %f54, 0f3F000000;
	selp.u32 	%r1100, 1, 0, %p105;
	add.s32 	%r1101, %r1099, %r1100;
	ld.global.nc.u16 	%rs28, [%rd77+6];
	// begin inline asm
	{  cvt.f32.f16 %f55, %rs28;}

	// end inline asm
	setp.gt.f32 	%p106, %f55, 0f3F000000;
	selp.u32 	%r1102, 1, 0, %p106;
	add.s32 	%r1464, %r1101, %r1102;
	add.s32 	%r1459, %r1459, 4;
$L__BB1_139:
	setp.eq.s32 	%p107, %r571, 0;
	@%p107 bra 	$L__BB1_143;
	setp.eq.s32 	%p108, %r571, 1;
	add.s32 	%r1103, %r1459, %r581;
	mul.wide.u32 	%rd78, %r1103, 2;
	add.s64 	%rd79, %rd2, %rd78;
	ld.global.nc.u16 	%rs29, [%rd79];
	// begin inline asm
	{  cvt.f32.f16 %f56, %rs29;}

	// end inline asm
	setp.gt.f32 	%p109, %f56, 0f3F000000;
	selp.u32 	%r1104, 1, 0, %p109;
	add.s32 	%r1464, %r1464, %r1104;
	@%p108 bra 	$L__BB1_143;
	setp.eq.s32 	%p110, %r571, 2;
	cvt.u64.u32 	%rd80, %r581;
	cvt.u64.u32 	%rd81, %r1459;
	add.s64 	%rd82, %rd81, %rd80;
	shl.b64 	%rd83, %rd82, 1;
	add.s64 	%rd17, %rd2, %rd83;
	ld.global.nc.u16 	%rs30, [%rd17+2];
	// begin inline asm
	{  cvt.f32.f16 %f57, %rs30;}

	// end inline asm
	setp.gt.f32 	%p111, %f57, 0f3F000000;
	selp.u32 	%r1105, 1, 0, %p111;
	add.s32 	%r1464, %r1464, %r1105;
	@%p110 bra 	$L__BB1_143;
	ld.global.nc.u16 	%rs31, [%rd17+4];
	// begin inline asm
	{  cvt.f32.f16 %f58, %rs31;}

	// end inline asm
	setp.gt.f32 	%p112, %f58, 0f3F000000;
	selp.u32 	%r1106, 1, 0, %p112;
	add.s32 	%r1464, %r1464, %r1106;
$L__BB1_143:
	mov.f32 	%f209, 0f00000000;
	mov.b32 	%r1469, 0;
	@%p73 bra 	$L__BB1_146;
	mov.f32 	%f209, 0f00000000;
	mov.b32 	%r1467, 0;
$L__BB1_145:
	.pragma "nounroll";
	add.s32 	%r1109, %r1467, %r581;
	mul.wide.u32 	%rd84, %r1109, 2;
	add.s64 	%rd85, %rd1, %rd84;
	ld.global.nc.u16 	%rs32, [%rd85];
	// begin inline asm
	{  cvt.f32.f16 %f62, %rs32;}

	// end inline asm
	add.f32 	%f78, %f209, %f62;
	ld.global.nc.u16 	%rs33, [%rd85+2];
	// begin inline asm
	{  cvt.f32.f16 %f63, %rs33;}

	// end inline asm
	add.f32 	%f79, %f78, %f63;
	ld.global.nc.u16 	%rs34, [%rd85+4];
	// begin inline asm
	{  cvt.f32.f16 %f64, %rs34;}

	// end inline asm
	add.f32 	%f80, %f79, %f64;
	ld.global.nc.u16 	%rs35, [%rd85+6];
	// begin inline asm
	{  cvt.f32.f16 %f65, %rs35;}

	// end inline asm
	add.f32 	%f81, %f80, %f65;
	ld.global.nc.u16 	%rs36, [%rd85+8];
	// begin inline asm
	{  cvt.f32.f16 %f66, %rs36;}

	// end inline asm
	add.f32 	%f82, %f81, %f66;
	ld.global.nc.u16 	%rs37, [%rd85+10];
	// begin inline asm
	{  cvt.f32.f16 %f67, %rs37;}

	// end inline asm
	add.f32 	%f83, %f82, %f67;
	ld.global.nc.u16 	%rs38, [%rd85+12];
	// begin inline asm
	{  cvt.f32.f16 %f68, %rs38;}

	// end inline asm
	add.f32 	%f84, %f83, %f68;
	ld.global.nc.u16 	%rs39, [%rd85+14];
	// begin inline asm
	{  cvt.f32.f16 %f69, %rs39;}

	// end inline asm
	add.f32 	%f85, %f84, %f69;
	ld.global.nc.u16 	%rs40, [%rd85+16];
	// begin inline asm
	{  cvt.f32.f16 %f70, %rs40;}

	// end inline asm
	add.f32 	%f86, %f85, %f70;
	ld.global.nc.u16 	%rs41, [%rd85+18];
	// begin inline asm
	{  cvt.f32.f16 %f71, %rs41;}

	// end inline asm
	add.f32 	%f87, %f86, %f71;
	ld.global.nc.u16 	%rs42, [%rd85+20];
	// begin inline asm
	{  cvt.f32.f16 %f72, %rs42;}

	// end inline asm
	add.f32 	%f88, %f87, %f72;
	ld.global.nc.u16 	%rs43, [%rd85+22];
	// begin inline asm
	{  cvt.f32.f16 %f73, %rs43;}

	// end inline asm
	add.f32 	%f89, %f88, %f73;
	ld.global.nc.u16 	%rs44, [%rd85+24];
	// begin inline asm
	{  cvt.f32.f16 %f74, %rs44;}

	// end inline asm
	add.f32 	%f90, %f89, %f74;
	ld.global.nc.u16 	%rs45, [%rd85+26];
	// begin inline asm
	{  cvt.f32.f16 %f75, %rs45;}

	// end inline asm
	add.f32 	%f91, %f90, %f75;
	ld.global.nc.u16 	%rs46, [%rd85+28];
	// begin inline asm
	{  cvt.f32.f16 %f76, %rs46;}

	// end inline asm
	add.f32 	%f92, %f91, %f76;
	ld.global.nc.u16 	%rs47, [%rd85+30];
	// begin inline asm
	{  cvt.f32.f16 %f77, %rs47;}

	// end inline asm
	add.f32 	%f209, %f92, %f77;
	add.s32 	%r1467, %r1467, 16;
	setp.ne.s32 	%p114, %r1467, %r570;
	mov.u32 	%r1469, %r570;
	@%p114 bra 	$L__BB1_145;
$L__BB1_146:
	@%p67 bra 	$L__BB1_156;
	add.s32 	%r1110, %r555, -1;
	setp.lt.u32 	%p116, %r1110, 7;
	@%p116 bra 	$L__BB1_149;
	add.s32 	%r1111, %r1469, %r581;
	mul.wide.u32 	%rd86, %r1111, 2;
	add.s64 	%rd87, %rd1, %rd86;
	ld.global.nc.u16 	%rs48, [%rd87];
	// begin inline asm
	{  cvt.f32.f16 %f94, %rs48;}

	// end inline asm
	add.f32 	%f102, %f209, %f94;
	cvt.u64.u32 	%rd88, %r581;
	cvt.u64.u32 	%rd89, %r1469;
	add.s64 	%rd90, %rd89, %rd88;
	shl.b64 	%rd91, %rd90, 1;
	add.s64 	%rd92, %rd1, %rd91;
	ld.global.nc.u16 	%rs49, [%rd92+2];
	// begin inline asm
	{  cvt.f32.f16 %f95, %rs49;}

	// end inline asm
	add.f32 	%f103, %f102, %f95;
	ld.global.nc.u16 	%rs50, [%rd92+4];
	// begin inline asm
	{  cvt.f32.f16 %f96, %rs50;}

	// end inline asm
	add.f32 	%f104, %f103, %f96;
	ld.global.nc.u16 	%rs51, [%rd92+6];
	// begin inline asm
	{  cvt.f32.f16 %f97, %rs51;}

	// end inline asm
	add.f32 	%f105, %f104, %f97;
	ld.global.nc.u16 	%rs52, [%rd92+8];
	// begin inline asm
	{  cvt.f32.f16 %f98, %rs52;}

	// end inline asm
	add.f32 	%f106, %f105, %f98;
	ld.global.nc.u16 	%rs53, [%rd92+10];
	// begin inline asm
	{  cvt.f32.f16 %f99, %rs53;}

	// end inline asm
	add.f32 	%f107, %f106, %f99;
	ld.global.nc.u16 	%rs54, [%rd92+12];
	// begin inline asm
	{  cvt.f32.f16 %f100, %rs54;}

	// end inline asm
	add.f32 	%f108, %f107, %f100;
	ld.global.nc.u16 	%rs55, [%rd92+14];
	// begin inline asm
	{  cvt.f32.f16 %f101, %rs55;}

	// end inline asm
	add.f32 	%f209, %f108, %f101;
	add.s32 	%r1469, %r1469, 8;
$L__BB1_149:
	setp.eq.s32 	%p117, %r569, 0;
	@%p117 bra 	$L__BB1_156;
	add.s32 	%r1112, %r569, -1;
	setp.lt.u32 	%p118, %r1112, 3;
	@%p118 bra 	$L__BB1_152;
	add.s32 	%r1113, %r1469, %r581;
	mul.wide.u32 	%rd93, %r1113, 2;
	add.s64 	%rd94, %rd1, %rd93;
	ld.global.nc.u16 	%rs56, [%rd94];
	// begin inline asm
	{  cvt.f32.f16 %f110, %rs56;}

	// end inline asm
	add.f32 	%f114, %f209, %f110;
	cvt.u64.u32 	%rd95, %r581;
	cvt.u64.u32 	%rd96, %r1469;
	add.s64 	%rd97, %rd96, %rd95;
	shl.b64 	%rd98, %rd97, 1;
	add.s64 	%rd99, %rd1, %rd98;
	ld.global.nc.u16 	%rs57, [%rd99+2];
	// begin inline asm
	{  cvt.f32.f16 %f111, %rs57;}

	// end inline asm
	add.f32 	%f115, %f114, %f111;
	ld.global.nc.u16 	%rs58, [%rd99+4];
	// begin inline asm
	{  cvt.f32.f16 %f112, %rs58;}

	// end inline asm
	add.f32 	%f116, %f115, %f112;
	ld.global.nc.u16 	%rs59, [%rd99+6];
	// begin inline asm
	{  cvt.f32.f16 %f113, %rs59;}

	// end inline asm
	add.f32 	%f209, %f116, %f113;
	add.s32 	%r1469, %r1469, 4;
$L__BB1_152:
	setp.eq.s32 	%p119, %r571, 0;
	@%p119 bra 	$L__BB1_156;
	setp.eq.s32 	%p120, %r571, 1;
	add.s32 	%r1114, %r1469, %r581;
	mul.wide.u32 	%rd100, %r1114, 2;
	add.s64 	%rd101, %rd1, %rd100;
	ld.global.nc.u16 	%rs60, [%rd101];
	// begin inline asm
	{  cvt.f32.f16 %f117, %rs60;}

	// end inline asm
	add.f32 	%f209, %f209, %f117;
	@%p120 bra 	$L__BB1_156;
	setp.eq.s32 	%p121, %r571, 2;
	cvt.u64.u32 	%rd102, %r581;
	cvt.u64.u32 	%rd103, %r1469;
	add.s64 	%rd104, %rd103, %rd102;
	shl.b64 	%rd105, %rd104, 1;
	add.s64 	%rd18, %rd1, %rd105;
	ld.global.nc.u16 	%rs61, [%rd18+2];
	// begin inline asm
	{  cvt.f32.f16 %f118, %rs61;}

	// end inline asm
	add.f32 	%f209, %f209, %f118;
	@%p121 bra 	$L__BB1_156;
	ld.global.nc.u16 	%rs62, [%rd18+4];
	// begin inline asm
	{  cvt.f32.f16 %f119, %rs62;}

	// end inline asm
	add.f32 	%f209, %f209, %f119;
$L__BB1_156:
	setp.eq.f32 	%p122, %f1, 0f00000000;
	shr.u32 	%r1115, %r579, 2;
	xor.b32  	%r1116, %r1115, %r579;
	shl.b32 	%r1117, %r1169, 4;
	shl.b32 	%r1118, %r1116, 1;
	xor.b32  	%r1119, %r1118, %r1117;
	xor.b32  	%r1120, %r1119, %r1116;
	xor.b32  	%r1168, %r1120, %r1169;
	add.s32 	%r1448, %r1448, 362437;
	add.s32 	%r1121, %r1168, %r1448;
	cvt.rn.f32.u32 	%f121, %r1121;
	fma.rn.f32 	%f17, %f121, 0f2F800000, 0f2F000000;
	abs.f32 	%f18, %f17;
	setp.eq.f32 	%p123, %f17, 0f3F800000;
	or.pred  	%p124, %p122, %p123;
	mov.f32 	%f210, 0f3F800000;
	@%p124 bra 	$L__BB1_202;
	abs.f32 	%f122, %f1;
	setp.num.f32 	%p125, %f122, %f122;
	setp.num.f32 	%p126, %f18, %f18;
	and.pred  	%p127, %p126, %p125;
	@%p127 bra 	$L__BB1_199;
	add.rn.f32 	%f210, %f17, %f1;
	bra.uni 	$L__BB1_202;
$L__BB1_159:
	st.local.v2.u32 	[%rd4+8], {%r1171, %r1170};
	st.local.v2.u32 	[%rd4+16], {%r1169, %r1168};
	st.local.v2.u32 	[%rd4], {%r1448, %r1172};
$L__BB1_160:
	setp.lt.s32 	%p140, %r666, 2;
	@%p140 bra 	$L__BB1_167;
	add.s32 	%r1137, %r666, -2;
	min.u32 	%r582, %r1137, 1022;
	mov.b32 	%r1471, 0;
$L__BB1_162:
	add.s32 	%r615, %r1471, 1;
	mul.wide.u32 	%rd109, %r1471, 4;
	add.s64 	%rd19, %rd6, %rd109;
	mov.u32 	%r1479, %r615;
$L__BB1_163:
	mul.wide.u32 	%rd110, %r1479, 4;
	add.s64 	%rd27, %rd6, %rd110;
	ld.local.u32 	%r648, [%rd27];
	mul.wide.s32 	%rd111, %r648, 4;
	add.s64 	%rd112, %rd5, %rd111;
	ld.local.f32 	%f186, [%rd112];
	ld.local.u32 	%r649, [%rd19];
	mul.wide.s32 	%rd113, %r649, 4;
	add.s64 	%rd114, %rd5, %rd113;
	ld.local.f32 	%f187, [%rd114];
	setp.leu.f32 	%p141, %f186, %f187;
	@%p141 bra 	$L__BB1_165;
	st.local.u32 	[%rd19], %r648;
	st.local.u32 	[%rd27], %r649;
$L__BB1_165:
	add.s32 	%r650, %r1479, 1;
	setp.lt.s32 	%p142, %r650, %r666;
	setp.lt.u32 	%p143, %r1479, 1023;
	and.pred  	%p144, %p142, %p143;
	mov.u32 	%r1479, %r650;
	@%p144 bra 	$L__BB1_163;
	setp.eq.s32 	%p145, %r1471, %r582;
	mov.u32 	%r1471, %r615;
	@%p145 bra 	$L__BB1_167;
	bra.uni 	$L__BB1_162;
$L__BB1_167:
	setp.lt.s32 	%p146, %r666, 1;
	mov.b32 	%r1483, 1;
	@%p146 bra 	$L__BB1_235;
	setp.lt.s32 	%p147, %r667, 1;
	@%p147 bra 	$L__BB1_206;
	add.s32 	%r616, %r666, -1;
	min.u32 	%r617, %r616, 1023;
	and.b32  	%r618, %r666, 3;
	and.b32  	%r619, %r666, 2147483644;
	neg.s32 	%r620, %r619;
	add.s64 	%rd20, %rd2, 4;
	mul.wide.s32 	%rd137, %r553, 4;
	add.s64 	%rd138, %rd137, %rd3;
	add.s64 	%rd21, %rd138, 8;
	mov.b32 	%r1472, 0;
	mov.u32 	%r1473, %r1472;
$L__BB1_170:
	setp.lt.u32 	%p168, %r616, 3;
	mul.wide.u32 	%rd139, %r1472, 4;
	add.s64 	%rd140, %rd6, %rd139;
	ld.local.u32 	%r623, [%rd140];
	mov.b32 	%r1476, 0;
	st.local.v4.b32 	[%rd7], {%r1476, %r1476, %r1476, %r1476};
	st.local.v4.b32 	[%rd7+16], {%r1476, %r1476, %r1476, %r1476};
	st.local.v4.b32 	[%rd7+32], {%r1476, %r1476, %r1476, %r1476};
	st.local.v4.b32 	[%rd7+48], {%r1476, %r1476, %r1476, %r1476};
	st.local.v4.b32 	[%rd7+64], {%r1476, %r1476, %r1476, %r1476};
	st.local.v4.b32 	[%rd7+80], {%r1476, %r1476, %r1476, %r1476};
	st.local.v4.b32 	[%rd7+96], {%r1476, %r1476, %r1476, %r1476};
	st.local.v4.b32 	[%rd7+112], {%r1476, %r1476, %r1476, %r1476};
	mul.lo.s32 	%r624, %r623, %r666;
	@%p168 bra 	$L__BB1_185;
	mov.u64 	%rd167, %rd21;
	mov.u32 	%r1474, %r624;
	mov.u32 	%r1475, %r620;
$L__BB1_172:
	mul.wide.s32 	%rd141, %r1474, 2;
	add.s64 	%rd23, %rd20, %rd141;
	ld.global.nc.u16 	%rs77, [%rd23+-4];
	// begin inline asm
	{  cvt.f32.f16 %f195, %rs77;}

	// end inline asm
	setp.leu.f32 	%p169, %f195, 0f3F000000;
	@%p169 bra 	$L__BB1_175;
	ld.global.u32 	%r627, [%rd167+-8];
	setp.gt.u32 	%p170, %r627, 127;
	@%p170 bra 	$L__BB1_175;
	cvt.u64.u32 	%rd142, %r627;
	add.s64 	%rd143, %rd7, %rd142;
	mov.b16 	%rs78, 1;
	st.local.u8 	[%rd143], %rs78;
$L__BB1_175:
	ld.global.nc.u16 	%rs79, [%rd23+-2];
	// begin inline asm
	{  cvt.f32.f16 %f196, %rs79;}

	// end inline asm
	setp.leu.f32 	%p171, %f196, 0f3F000000;
	@%p171 bra 	$L__BB1_178;
	ld.global.u32 	%r628, [%rd167+-4];
	setp.gt.u32 	%p172, %r628, 127;
	@%p172 bra 	$L__BB1_178;
	cvt.u64.u32 	%rd144, %r628;
	add.s64 	%rd145, %rd7, %rd144;
	mov.b16 	%rs80, 1;
	st.local.u8 	[%rd145], %rs80;
$L__BB1_178:
	ld.global.nc.u16 	%rs81, [%rd23];
	// begin inline asm
	{  cvt.f32.f16 %f197, %rs81;}

	// end inline asm
	setp.leu.f32 	%p173, %f197, 0f3F000000;
	@%p173 bra 	$L__BB1_181;
	ld.global.u32 	%r629, [%rd167];
	setp.gt.u32 	%p174, %r629, 127;
	@%p174 bra 	$L__BB1_181;
	cvt.u64.u32 	%rd146, %r629;
	add.s64 	%rd147, %rd7, %rd146;
	mov.b16 	%rs82, 1;
	st.local.u8 	[%rd147], %rs82;
$L__BB1_181:
	ld.global.nc.u16 	%rs83, [%rd23+2];
	// begin inline asm
	{  cvt.f32.f16 %f198, %rs83;}

	// end inline asm
	setp.leu.f32 	%p175, %f198, 0f3F000000;
	@%p175 bra 	$L__BB1_184;
	ld.global.u32 	%r630, [%rd167+4];
	setp.gt.u32 	%p176, %r630, 127;
	@%p176 bra 	$L__BB1_184;
	cvt.u64.u32 	%rd148, %r630;
	add.s64 	%rd149, %rd7, %rd148;
	mov.b16 	%rs84, 1;
	st.local.u8 	[%rd149], %rs84;
$L__BB1_184:
	add.s32 	%r1475, %r1475, 4;
	add.s32 	%r1474, %r1474, 4;
	add.s64 	%rd167, %rd167, 16;
	setp.ne.s32 	%p177, %r1475, 0;
	mov.u32 	%r1476, %r619;
	@%p177 bra 	$L__BB1_172;
$L__BB1_185:
	setp.eq.s32 	%p178, %r618, 0;
	@%p178 bra 	$L__BB1_197;
	add.s32 	%r1148, %r1476, %r624;
	mul.wide.s32 	%rd150, %r1148, 2;
	add.s64 	%rd25, %rd2, %rd150;
	ld.global.nc.u16 	%rs85, [%rd25];
	// begin inline asm
	{  cvt.f32.f16 %f199, %rs85;}

	// end inline asm
	setp.leu.f32 	%p179, %f199, 0f3F000000;
	mul.wide.u32 	%rd151, %r1476, 4;
	add.s64 	%rd26, %rd16, %rd151;
	@%p179 bra 	$L__BB1_189;
	ld.global.u32 	%r634, [%rd26];
	setp.gt.u32 	%p180, %r634, 127;
	@%p180 bra 	$L__BB1_189;
	cvt.u64.u32 	%rd152, %r634;
	add.s64 	%rd153, %rd7, %rd152;
	mov.b16 	%rs86, 1;
	st.local.u8 	[%rd153], %rs86;
$L__BB1_189:
	setp.eq.s32 	%p181, %r618, 1;
	@%p181 bra 	$L__BB1_197;
	ld.global.nc.u16 	%rs87, [%rd25+2];
	// begin inline asm
	{  cvt.f32.f16 %f200, %rs87;}

	// end inline asm
	setp.leu.f32 	%p182, %f200, 0f3F000000;
	@%p182 bra 	$L__BB1_193;
	ld.global.u32 	%r635, [%rd26+4];
	setp.gt.u32 	%p183, %r635, 127;
	@%p183 bra 	$L__BB1_193;
	cvt.u64.u32 	%rd154, %r635;
	add.s64 	%rd155, %rd7, %rd154;
	mov.b16 	%rs88, 1;
	st.local.u8 	[%rd155], %rs88;
$L__BB1_193:
	setp.eq.s32 	%p184, %r618, 2;
	@%p184 bra 	$L__BB1_197;
	ld.global.nc.u16 	%rs89, [%rd25+4];
	// begin inline asm
	{  cvt.f32.f16 %f201, %rs89;}

	// end inline asm
	setp.leu.f32 	%p185, %f201, 0f3F000000;
	@%p185 bra 	$L__BB1_197;
	ld.global.u32 	%r636, [%rd26+8];
	setp.gt.u32 	%p186, %r636, 127;
	@%p186 bra 	$L__BB1_197;
	cvt.u64.u32 	%rd156, %r636;
	add.s64 	%rd157, %rd7, %rd156;
	mov.b16 	%rs90, 1;
	st.local.u8 	[%rd157], %rs90;
$L__BB1_197:
	mov.b32 	%r1477, 0;
$L__BB1_198:
	cvt.u64.u32 	%rd158, %r1477;
	add.s64 	%rd159, %rd7, %rd158;
	ld.local.u8 	%rs91, [%rd159];
	setp.eq.s16 	%p187, %rs91, 0;
	mov.u32 	%r1478, %r1477;
	@%p187 bra 	$L__BB1_204;
	bra.uni 	$L__BB1_203;
$L__BB1_199:
	setp.neu.f32 	%p128, %f17, 0f00000000;
	setp.neu.f32 	%p129, %f18, 0f7F800000;
	and.pred  	%p130, %p128, %p129;
	@%p130 bra 	$L__BB1_201;
	setp.lt.f32 	%p137, %f1, 0f00000000;
	setp.neu.f32 	%p138, %f2, 0f3F800000;
	add.f32 	%f181, %f17, %f17;
	mov.b32 	%r1131, %f181;
	xor.b32  	%r1132, %r1131, 2139095040;
	selp.b32 	%r1133, %r1132, %r1131, %p137;
	and.b32  	%r1134, %r1133, 2147483647;
	selp.b32 	%r1135, %r1134, %r1133, %p138;
	mov.b32 	%f210, %r1135;
	bra.uni 	$L__BB1_202;
$L__BB1_201:
	setp.lt.f32 	%p131, %f18, 0f00800000;
	mul.f32 	%f124, %f18, 0f4B800000;
	selp.f32 	%f125, %f124, %f18, %p131;
	mov.b32 	%r1122, %f125;
	add.s32 	%r1123, %r1122, -1060439283;
	and.b32  	%r1124, %r1123, -8388608;
	sub.s32 	%r1125, %r1122, %r1124;
	mov.b32 	%f126, %r1125;
	cvt.rn.f32.s32 	%f127, %r1124;
	selp.f32 	%f128, 0fC1C00000, 0f00000000, %p131;
	fma.rn.f32 	%f129, %f127, 0f34000000, %f128;
	add.f32 	%f130, %f126, 0fBF800000;
	add.f32 	%f131, %f126, 0f3F800000;
	rcp.approx.ftz.f32 	%f132, %f131;
	add.f32 	%f133, %f130, %f130;
	mul.f32 	%f134, %f133, %f132;
	mul.f32 	%f135, %f134, %f134;
	neg.f32 	%f136, %f134;
	sub.f32 	%f137, %f130, %f134;
	add.f32 	%f138, %f137, %f137;
	fma.rn.f32 	%f139, %f136, %f130, %f138;
	mul.rn.f32 	%f140, %f132, %f139;
	fma.rn.f32 	%f141, %f135, 0f3A2C32E4, 0f3B52E7DB;
	fma.rn.f32 	%f142, %f141, %f135, 0f3C93BB73;
	fma.rn.f32 	%f143, %f142, %f135, 0f3DF6384F;
	mul.rn.f32 	%f144, %f143, %f135;
	fma.rn.f32 	%f145, %f134, 0f3FB8AA3B, %f129;
	mul.f32 	%f146, %f144, 0f40400000;
	sub.f32 	%f147, %f129, %f145;
	fma.rn.f32 	%f148, %f134, 0f3FB8AA3B, %f147;
	fma.rn.f32 	%f149, %f140, 0f3FB8AA3B, %f148;
	fma.rn.f32 	%f150, %f134, 0f32A55E34, %f149;
	fma.rn.f32 	%f151, %f146, %f140, %f150;
	fma.rn.f32 	%f152, %f144, %f134, %f151;
	add.rn.f32 	%f153, %f145, %f152;
	mul.rn.f32 	%f154, %f153, %f1;
	cvt.rni.f32.f32 	%f155, %f154;
	sub.f32 	%f156, %f154, %f155;
	neg.f32 	%f157, %f154;
	fma.rn.f32 	%f158, %f153, %f1, %f157;
	neg.f32 	%f159, %f145;
	add.rn.f32 	%f160, %f153, %f159;
	neg.f32 	%f161, %f160;
	add.rn.f32 	%f162, %f152, %f161;
	fma.rn.f32 	%f163, %f162, %f1, %f158;
	add.f32 	%f164, %f156, %f163;
	setp.gt.f32 	%p132, %f155, 0f00000000;
	selp.b32 	%r1126, 0, -2097152000, %p132;
	abs.f32 	%f165, %f1;
	setp.eq.f32 	%p133, %f165, 0f7F800000;
	setp.eq.f32 	%p134, %f17, 0fBF800000;
	setp.lt.f32 	%p135, %f154, 0f00000000;
	selp.f32 	%f167, 0f00000000, 0f7F800000, %p135;
	abs.f32 	%f168, %f154;
	setp.gt.f32 	%p136, %f168, 0f43180000;
	cvt.rzi.s32.f32 	%r1127, %f155;
	shl.b32 	%r1128, %r1127, 23;
	sub.s32 	%r1129, %r1128, %r1126;
	mov.b32 	%f169, %r1129;
	add.s32 	%r1130, %r1126, 2130706432;
	mov.b32 	%f170, %r1130;
	fma.rn.f32 	%f171, %f164, 0f391FCB8E, 0f3AAF85ED;
	fma.rn.f32 	%f172, %f171, %f164, 0f3C1D9856;
	fma.rn.f32 	%f173, %f172, %f164, 0f3D6357BB;
	fma.rn.f32 	%f174, %f173, %f164, 0f3E75FDEC;
	fma.rn.f32 	%f175, %f174, %f164, 0f3F317218;
	fma.rn.f32 	%f176, %f175, %f164, 0f3F800000;
	mul.f32 	%f177, %f176, %f170;
	mul.f32 	%f178, %f177, %f169;
	selp.f32 	%f179, %f167, %f178, %p136;
	selp.f32 	%f180, 0f3F800000, %f179, %p133;
	selp.f32 	%f210, %f180, %f179, %p134;
$L__BB1_202:
	cvt.rn.f32.u32 	%f182, %r1464;
	add.f32 	%f183, %f209, 0f3F800000;
	mul.f32 	%f184, %f183, %f182;
	mul.f32 	%f185, %f184, %f210;
	mul.wide.u32 	%rd106, %r580, 4;
	add.s64 	%rd107, %rd5, %rd106;
	st.local.f32 	[%rd107], %f185;
	add.s64 	%rd108, %rd6, %rd106;
	st.local.u32 	[%rd108], %r580;
	add.s32 	%r1454, %r580, 1;
	setp.eq.s32 	%p139, %r580, %r568;
	@%p139 bra 	$L__BB1_159;
	bra.uni 	$L__BB1_130;
$L__BB1_203:
	add.s32 	%r1477, %r1477, 1;
	setp.eq.s32 	%p188, %r1477, %r667;
	mov.u32 	%r1478, %r667;
	@%p188 bra 	$L__BB1_204;
	bra.uni 	$L__BB1_198;
$L__BB1_204:
	mul.wide.s32 	%rd160, %r623, 4;
	add.s64 	%rd161, %rd16, %rd160;
	st.global.u32 	[%rd161], %r1478;
	max.s32 	%r1473, %r1473, %r1478;
	add.s32 	%r641, %r1472, 1;
	setp.ne.s32 	%p189, %r1472, %r617;
	mov.u32 	%r1472, %r641;
	@%p189 bra 	$L__BB1_170;
	add.s32 	%r1483, %r1473, 1;
	bra.uni 	$L__BB1_235;
$L__BB1_206:
	add.s32 	%r643, %r666, -1;
	min.u32 	%r644, %r643, 1023;
	and.b32  	%r645, %r666, 3;
	and.b32  	%r646, %r666, 2147483644;
	mov.b32 	%r1480, 0;
$L__BB1_207:
	mov.u32 	%r651, %r1480;
	setp.lt.u32 	%p148, %r643, 3;
	mul.wide.u32 	%rd115, %r651, 4;
	add.s64 	%rd116, %rd6, %rd115;
	ld.local.u32 	%r652, [%rd116];
	mov.b32 	%r1481, 0;
	st.local.v4.b32 	[%rd7], {%r1481, %r1481, %r1481, %r1481};
	st.local.v4.b32 	[%rd7+16], {%r1481, %r1481, %r1481, %r1481};
	st.local.v4.b32 	[%rd7+32], {%r1481, %r1481, %r1481, %r1481};
	st.local.v4.b32 	[%rd7+48], {%r1481, %r1481, %r1481, %r1481};
	st.local.v4.b32 	[%rd7+64], {%r1481, %r1481, %r1481, %r1481};
	st.local.v4.b32 	[%rd7+80], {%r1481, %r1481, %r1481, %r1481};
	st.local.v4.b32 	[%rd7+96], {%r1481, %r1481, %r1481, %r1481};
	st.local.v4.b32 	[%rd7+112], {%r1481, %r1481, %r1481, %r1481};
	mul.lo.s32 	%r653, %r652, %r666;
	@%p148 bra 	$L__BB1_222;
	mov.b32 	%r1482, 0;
$L__BB1_209:
	add.s32 	%r1142, %r1482, %r653;
	mul.wide.s32 	%rd117, %r1142, 2;
	add.s64 	%rd30, %rd2, %rd117;
	ld.global.nc.u16 	%rs63, [%rd30];
	// begin inline asm
	{  cvt.f32.f16 %f188, %rs63;}

	// end inline asm
	setp.leu.f32 	%p149, %f188, 0f3F000000;
	mul.wide.u32 	%rd118, %r1482, 4;
	add.s64 	%rd31, %rd16, %rd118;
	@%p149 bra 	$L__BB1_212;
	ld.global.u32 	%r659, [%rd31];
	setp.gt.u32 	%p150, %r659, 127;
	@%p150 bra 	$L__BB1_212;
	cvt.u64.u32 	%rd119, %r659;
	add.s64 	%rd120, %rd7, %rd119;
	mov.b16 	%rs64, 1;
	st.local.u8 	[%rd120], %rs64;
$L__BB1_212:
	ld.global.nc.u16 	%rs65, [%rd30+2];
	// begin inline asm
	{  cvt.f32.f16 %f189, %rs65;}

	// end inline asm
	setp.leu.f32 	%p151, %f189, 0f3F000000;
	@%p151 bra 	$L__BB1_215;
	ld.global.u32 	%r660, [%rd31+4];
	setp.gt.u32 	%p152, %r660, 127;
	@%p152 bra 	$L__BB1_215;
	cvt.u64.u32 	%rd121, %r660;
	add.s64 	%rd122, %rd7, %rd121;
	mov.b16 	%rs66, 1;
	st.local.u8 	[%rd122], %rs66;
$L__BB1_215:
	ld.global.nc.u16 	%rs67, [%rd30+4];
	// begin inline asm
	{  cvt.f32.f16 %f190, %rs67;}

	// end inline asm
	setp.leu.f32 	%p153, %f190, 0f3F000000;
	@%p153 bra 	$L__BB1_218;
	ld.global.u32 	%r661, [%rd31+8];
	setp.gt.u32 	%p154, %r661, 127;
	@%p154 bra 	$L__BB1_218;
	cvt.u64.u32 	%rd123, %r661;
	add.s64 	%rd124, %rd7, %rd123;
	mov.b16 	%rs68, 1;
	st.local.u8 	[%rd124], %rs68;
$L__BB1_218:
	ld.global.nc.u16 	%rs69, [%rd30+6];
	// begin inline asm
	{  cvt.f32.f16 %f191, %rs69;}

	// end inline asm
	setp.leu.f32 	%p155, %f191, 0f3F000000;
	@%p155 bra 	$L__BB1_221;
	ld.global.u32 	%r662, [%rd31+12];
	setp.gt.u32 	%p156, %r662, 127;
	@%p156 bra 	$L__BB1_221;
	cvt.u64.u32 	%rd125, %r662;
	add.s64 	%rd126, %rd7, %rd125;
	mov.b16 	%rs70, 1;
	st.local.u8 	[%rd126], %rs70;
$L__BB1_221:
	add.s32 	%r1482, %r1482, 4;
	setp.eq.s32 	%p157, %r1482, %r646;
	mov.u32 	%r1481, %r646;
	@%p157 bra 	$L__BB1_222;
	bra.uni 	$L__BB1_209;
$L__BB1_222:
	setp.eq.s32 	%p158, %r645, 0;
	@%p158 bra 	$L__BB1_234;
	add.s32 	%r1143, %r1481, %r653;
	mul.wide.s32 	%rd127, %r1143, 2;
	add.s64 	%rd28, %rd2, %rd127;
	ld.global.nc.u16 	%rs71, [%rd28];
	// begin inline asm
	{  cvt.f32.f16 %f192, %rs71;}

	// end inline asm
	setp.leu.f32 	%p159, %f192, 0f3F000000;
	mul.wide.u32 	%rd128, %r1481, 4;
	add.s64 	%rd29, %rd16, %rd128;
	@%p159 bra 	$L__BB1_226;
	ld.global.u32 	%r655, [%rd29];
	setp.gt.u32 	%p160, %r655, 127;
	@%p160 bra 	$L__BB1_226;
	cvt.u64.u32 	%rd129, %r655;
	add.s64 	%rd130, %rd7, %rd129;
	mov.b16 	%rs72, 1;
	st.local.u8 	[%rd130], %rs72;
$L__BB1_226:
	setp.eq.s32 	%p161, %r645, 1;
	@%p161 bra 	$L__BB1_234;
	ld.global.nc.u16 	%rs73, [%rd28+2];
	// begin inline asm
	{  cvt.f32.f16 %f193, %rs73;}

	// end inline asm
	setp.leu.f32 	%p162, %f193, 0f3F000000;
	@%p162 bra 	$L__BB1_230;
	ld.global.u32 	%r656, [%rd29+4];
	setp.gt.u32 	%p163, %r656, 127;
	@%p163 bra 	$L__BB1_230;
	cvt.u64.u32 	%rd131, %r656;
	add.s64 	%rd132, %rd7, %rd131;
	mov.b16 	%rs74, 1;
	st.local.u8 	[%rd132], %rs74;
$L__BB1_230:
	setp.eq.s32 	%p164, %r645, 2;
	@%p164 bra 	$L__BB1_234;
	ld.global.nc.u16 	%rs75, [%rd28+4];
	// begin inline asm
	{  cvt.f32.f16 %f194, %rs75;}

	// end inline asm
	setp.leu.f32 	%p165, %f194, 0f3F000000;
	@%p165 bra 	$L__BB1_234;
	ld.global.u32 	%r657, [%rd29+8];
	setp.gt.u32 	%p166, %r657, 127;
	@%p166 bra 	$L__BB1_234;
	cvt.u64.u32 	%rd133, %r657;
	add.s64 	%rd134, %rd7, %rd133;
	mov.b16 	%rs76, 1;
	st.local.u8 	[%rd134], %rs76;
$L__BB1_234:
	mul.wide.s32 	%rd135, %r652, 4;
	add.s64 	%rd136, %rd16, %rd135;
	mov.b32 	%r1145, 0;
	st.global.u32 	[%rd136], %r1145;
	add.s32 	%r1480, %r651, 1;
	setp.ne.s32 	%p167, %r651, %r644;
	@%p167 bra 	$L__BB1_207;
$L__BB1_235:
	ld.param.u64 	%rd165, [_Z30dense_parallel_coloring_tensorPK6__halfS1_PiS2_iiify_param_3];
	cvta.to.global.u64 	%rd162, %rd165;
	shl.b64 	%rd163, %rd8, 2;
	add.s64 	%rd164, %rd162, %rd163;
	st.global.u32 	[%rd164], %r1483;
$L__BB1_236:
	ret;

}
	// .globl	_Z20select_best_coloringPKiS0_PiS1_ii
.visible .entry _Z20select_best_coloringPKiS0_PiS1_ii(
	.param .u64 .ptr .align 1 _Z20select_best_coloringPKiS0_PiS1_ii_param_0,
	.param .u64 .ptr .align 1 _Z20select_best_coloringPKiS0_PiS1_ii_param_1,
	.param .u64 .ptr .align 1 _Z20select_best_coloringPKiS0_PiS1_ii_param_2,
	.param .u64 .ptr .align 1 _Z20select_best_coloringPKiS0_PiS1_ii_param_3,
	.param .u32 _Z20select_best_coloringPKiS0_PiS1_ii_param_4,
	.param .u32 _Z20select_best_coloringPKiS0_PiS1_ii_param_5
)
{
	.reg .pred 	%p<49>;
	.reg .b32 	%r<238>;
	.reg .b64 	%rd<57>;

	ld.param.u64 	%rd24, [_Z20select_best_coloringPKiS0_PiS1_ii_param_0];
	ld.param.u64 	%rd25, [_Z20select_best_coloringPKiS0_PiS1_ii_param_1];
	ld.param.u64 	%rd26, [_Z20select_best_coloringPKiS0_PiS1_ii_param_2];
	ld.param.u64 	%rd23, [_Z20select_best_coloringPKiS0_PiS1_ii_param_3];
	ld.param.u32 	%r61, [_Z20select_best_coloringPKiS0_PiS1_ii_param_4];
	ld.param.u32 	%r62, [_Z20select_best_coloringPKiS0_PiS1_ii_param_5];
	cvta.to.global.u64 	%rd1, %rd26;
	cvta.to.global.u64 	%rd2, %rd24;
	cvta.to.global.u64 	%rd3, %rd25;
	mov.u32 	%r63, %tid.x;
	mov.u32 	%r64, %ctaid.x;
	or.b32  	%r65, %r63, %r64;
	setp.ne.s32 	%p1, %r65, 0;
	@%p1 bra 	$L__BB2_29;
	ld.global.nc.u32 	%r231, [%rd3];
	setp.lt.s32 	%p2, %r62, 2;
	mov.b32 	%r232, 0;
	@%p2 bra 	$L__BB2_15;
	add.s32 	%r2, %r62, -1;
	add.s32 	%r70, %r62, -2;
	and.b32  	%r3, %r2, 15;
	setp.lt.u32 	%p3, %r70, 15;
	mov.b32 	%r232, 0;
	mov.b32 	%r219, 1;
	@%p3 bra 	$L__BB2_6;
	and.b32  	%r4, %r2, -16;
	add.s64 	%rd51, %rd3, 32;
	mov.b32 	%r209, 0;
	mov.u32 	%r232, %r209;
$L__BB2_4:
	.pragma "nounroll";
	add.s32 	%r72, %r209, 1;
	ld.global.nc.u32 	%r73, [%rd51+-28];
	setp.lt.s32 	%p4, %r73, %r231;
	min.s32 	%r74, %r73, %r231;
	selp.b32 	%r75, %r72, %r232, %p4;
	ld.global.nc.u32 	%r76, [%rd51+-24];
	setp.lt.s32 	%p5, %r76, %r74;
	min.s32 	%r77, %r76, %r74;
	add.s32 	%r78, %r209, 2;
	selp.b32 	%r79, %r78, %r75, %p5;
	ld.global.nc.u32 	%r80, [%rd51+-20];
	setp.lt.s32 	%p6, %r80, %r77;
	min.s32 	%r81, %r80, %r77;
	add.s32 	%r82, %r209, 3;
	selp.b32 	%r83, %r82, %r79, %p6;
	ld.global.nc.u32 	%r84, [%rd51+-16];
	setp.lt.s32 	%p7, %r84, %r81;
	min.s32 	%r85, %r84, %r81;
	add.s32 	%r86, %r209, 4;
	selp.b32 	%r87, %r86, %r83, %p7;
	ld.global.nc.u32 	%r88, [%rd51+-12];
	setp.lt.s32 	%p8, %r88, %r85;
	min.s32 	%r89, %r88, %r85;
	add.s32 	%r90, %r209, 5;
	selp.b32 	%r91, %r90, %r87, %p8;
	ld.global.nc.u32 	%r92, [%rd51+-8];
	setp.lt.s32 	%p9, %r92, %r89;
	min.s32 	%r93, %r92, %r89;
	add.s32 	%r94, %r209, 6;
	selp.b32 	%r95, %r94, %r91, %p9;
	ld.global.nc.u32 	%r96, [%rd51+-4];
	setp.lt.s32 	%p10, %r96, %r93;
	min.s32 	%r97, %r96, %r93;
	add.s32 	%r98, %r209, 7;
	selp.b32 	%r99, %r98, %r95, %p10;
	ld.global.nc.u32 	%r100, [%rd51];
	setp.lt.s32 	%p11, %r100, %r97;
	min.s32 	%r101, %r100, %r97;
	add.s32 	%r102, %r209, 8;
	selp.b32 	%r103, %r102, %r99, %p11;
	ld.global.nc.u32 	%r104, [%rd51+4];
	setp.lt.s32 	%p12, %r104, %r101;
	min.s32 	%r105, %r104, %r101;
	add.s32 	%r106, %r209, 9;
	selp.b32 	%r107, %r106, %r103, %p12;
	ld.global.nc.u32 	%r108, [%rd51+8];
	setp.lt.s32 	%p13, %r108, %r105;
	min.s32 	%r109, %r108, %r105;
	add.s32 	%r110, %r209, 10;
	selp.b32 	%r111, %r110, %r107, %p13;
	ld.global.nc.u32 	%r112, [%rd51+12];
	setp.lt.s32 	%p14, %r112, %r109;
	min.s32 	%r113, %r112, %r109;
	add.s32 	%r114, %r209, 11;
	selp.b32 	%r115, %r114, %r111, %p14;
	ld.global.nc.u32 	%r116, [%rd51+16];
	setp.lt.s32 	%p15, %r116, %r113;
	min.s32 	%r117, %r116, %r113;
	add.s32 	%r118, %r209, 12;
	selp.b32 	%r119, %r118, %r115, %p15;
	ld.global.nc.u32 	%r120, [%rd51+20];
	setp.lt.s32 	%p16, %r120, %r117;
	min.s32 	%r121, %r120, %r117;
	add.s32 	%r122, %r209, 13;
	selp.b32 	%r123, %r122, %r119, %p16;
	ld.global.nc.u32 	%r124, [%rd51+24];
	setp.lt.s32 	%p17, %r124, %r121;
	min.s32 	%r125, %r124, %r121;
	add.s32 	%r126, %r209, 14;
	selp.b32 	%r127, %r126, %r123, %p17;
	ld.global.nc.u32 	%r128, [%rd51+28];
	setp.lt.s32 	%p18, %r128, %r125;
	min.s32 	%r129, %r128, %r125;
	add.s32 	%r130, %r209, 15;
	selp.b32 	%r131, %r130, %r127, %p18;
	ld.global.nc.u32 	%r132, [%rd51+32];
	setp.lt.s32 	%p19, %r132, %r129;
	min.s32 	%r231, %r132, %r129;
	add.s32 	%r209, %r209, 16;
	selp.b32 	%r232, %r209, %r131, %p19;
	add.s64 	%rd51, %rd51, 64;
	setp.ne.s32 	%p20, %r209, %r4;
	@%p20 bra 	$L__BB2_4;
	add.s32 	%r219, %r209, 1;
$L__BB2_6:
	setp.eq.s32 	%p21, %r3, 0;
	@%p21 bra 	$L__BB2_15;
	and.b32  	%r17, %r2, 7;
	setp.lt.u32 	%p22, %r3, 8;
	@%p22 bra 	$L__BB2_9;
	mul.wide.u32 	%rd27, %r219, 4;
	add.s64 	%rd28, %rd3, %rd27;
	ld.global.nc.u32 	%r134, [%rd28];
	setp.lt.s32 	%p23, %r134, %r231;
	min.s32 	%r135, %r134, %r231;
	selp.b32 	%r136, %r219, %r232, %p23;
	add.s32 	%r137, %r219, 1;
	ld.global.nc.u32 	%r138, [%rd28+4];
	setp.lt.s32 	%p24, %r138, %r135;
	min.s32 	%r139, %r138, %r135;
	selp.b32 	%r140, %r137, %r136, %p24;
	add.s32 	%r141, %r219, 2;
	ld.global.nc.u32 	%r142, [%rd28+8];
	setp.lt.s32 	%p25, %r142, %r139;
	min.s32 	%r143, %r142, %r139;
	selp.b32 	%r144, %r141, %r140, %p25;
	add.s32 	%r145, %r219, 3;
	ld.global.nc.u32 	%r146, [%rd28+12];
	setp.lt.s32 	%p26, %r146, %r143;
	min.s32 	%r147, %r146, %r143;
	selp.b32 	%r148, %r145, %r144, %p26;
	add.s32 	%r149, %r219, 4;
	ld.global.nc.u32 	%r150, [%rd28+16];
	setp.lt.s32 	%p27, %r150, %r147;
	min.s32 	%r151, %r150, %r147;
	selp.b32 	%r152, %r149, %r148, %p27;
	add.s32 	%r153, %r219, 5;
	ld.global.nc.u32 	%r154, [%rd28+20];
	setp.lt.s32 	%p28, %r154, %r151;
	min.s32 	%r155, %r154, %r151;
	selp.b32 	%r156, %r153, %r152, %p28;
	add.s32 	%r157, %r219, 6;
	ld.global.nc.u32 	%r158, [%rd28+24];
	setp.lt.s32 	%p29, %r158, %r155;
	min.s32 	%r159, %r158, %r155;
	selp.b32 	%r160, %r157, %r156, %p29;
	add.s32 	%r161, %r219, 7;
	ld.global.nc.u32 	%r162, [%rd28+28];
	setp.lt.s32 	%p30, %r162, %r159;
	min.s32 	%r231, %r162, %r159;
	selp.b32 	%r232, %r161, %r160, %p30;
	add.s32 	%r219, %r219, 8;
$L__BB2_9:
	setp.eq.s32 	%p31, %r17, 0;
	@%p31 bra 	$L__BB2_15;
	and.b32  	%r26, %r2, 3;
	setp.lt.u32 	%p32, %r17, 4;
	@%p32 bra 	$L__BB2_12;
	mul.wide.u32 	%rd29, %r219, 4;
	add.s64 	%rd30, %rd3, %rd29;
	ld.global.nc.u32 	%r164, [%rd30];
	setp.lt.s32 	%p33, %r164, %r231;
	min.s32 	%r165, %r164, %r231;
	selp.b32 	%r166, %r219, %r232, %p33;
	add.s32 	%r167, %r219, 1;
	ld.global.nc.u32 	%r168, [%rd30+4];
	setp.lt.s32 	%p34, %r168, %r165;
	min.s32 	%r169, %r168, %r165;
	selp.b32 	%r170, %r167, %r166, %p34;
	add.s32 	%r171, %r219, 2;
	ld.global.nc.u32 	%r172, [%rd30+8];
	setp.lt.s32 	%p35, %r172, %r169;
	min.s32 	%r173, %r172, %r169;
	selp.b32 	%r174, %r171, %r170, %p35;
	add.s32 	%r175, %r219, 3;
	ld.global.nc.u32 	%r176, [%rd30+12];
	setp.lt.s32 	%p36, %r176, %r173;
	min.s32 	%r231, %r176, %r173;
	selp.b32 	%r232, %r175, %r174, %p36;
	add.s32 	%r219, %r219, 4;
$L__BB2_12:
	setp.eq.s32 	%p37, %r26, 0;
	@%p37 bra 	$L__BB2_15;
	mul.wide.u32 	%rd31, %r219, 4;
	add.s64 	%rd52, %rd3, %rd31;
	neg.s32 	%r227, %r26;
$L__BB2_14:
	.pragma "nounroll";
	ld.global.nc.u32 	%r177, [%rd52];
	setp.lt.s32 	%p38, %r177, %r231;
	min.s32 	%r231, %r177, %r231;
	selp.b32 	%r232, %r219, %r232, %p38;
	add.s32 	%r219, %r219, 1;
	add.s64 	%rd52, %rd52, 4;
	add.s32 	%r227, %r227, 1;
	setp.ne.s32 	%p39, %r227, 0;
	@%p39 bra 	$L__BB2_14;
$L__BB2_15:
	mul.lo.s32 	%r178, %r232, %r61;
	cvt.s64.s32 	%rd10, %r178;
	setp.lt.s32 	%p40, %r61, 1;
	@%p40 bra 	$L__BB2_28;
	and.b32  	%r46, %r61, 15;
	setp.lt.u32 	%p41, %r61, 16;
	mov.b32 	%r235, 0;
	@%p41 bra 	$L__BB2_19;
	and.b32  	%r235, %r61, 2147483632;
	neg.s32 	%r233, %r235;
	shl.b64 	%rd32, %rd10, 2;
	add.s64 	%rd33, %rd32, %rd2;
	add.s64 	%rd54, %rd33, 32;
	add.s64 	%rd53, %rd1, 32;
$L__BB2_18:
	.pragma "nounroll";
	ld.global.nc.u32 	%r180, [%rd54+-32];
	st.global.u32 	[%rd53+-32], %r180;
	ld.global.nc.u32 	%r181, [%rd54+-28];
	st.global.u32 	[%rd53+-28], %r181;
	ld.global.nc.u32 	%r182, [%rd54+-24];
	st.global.u32 	[%rd53+-24], %r182;
	ld.global.nc.u32 	%r183, [%rd54+-20];
	st.global.u32 	[%rd53+-20], %r183;
	ld.global.nc.u32 	%r184, [%rd54+-16];
	st.global.u32 	[%rd53+-16], %r184;
	ld.global.nc.u32 	%r185, [%rd54+-12];
	st.global.u32 	[%rd53+-12], %r185;
	ld.global.nc.u32 	%r186, [%rd54+-8];
	st.global.u32 	[%rd53+-8], %r186;
	ld.global.nc.u32 	%r187, [%rd54+-4];
	st.global.u32 	[%rd53+-4], %r187;
	ld.global.nc.u32 	%r188, [%rd54];
	st.global.u32 	[%rd53], %r188;
	ld.global.nc.u32 	%r189, [%rd54+4];
	st.global.u32 	[%rd53+4], %r189;
	ld.global.nc.u32 	%r190, [%rd54+8];
	st.global.u32 	[%rd53+8], %r190;
	ld.global.nc.u32 	%r191, [%rd54+12];
	st.global.u32 	[%rd53+12], %r191;
	ld.global.nc.u32 	%r192, [%rd54+16];
	st.global.u32 	[%rd53+16], %r192;
	ld.global.nc.u32 	%r193, [%rd54+20];
	st.global.u32 	[%rd53+20], %r193;
	ld.global.nc.u32 	%r194, [%rd54+24];
	st.global.u32 	[%rd53+24], %r194;
	ld.global.nc.u32 	%r195, [%rd54+28];
	st.global.u32 	[%rd53+28], %r195;
	add.s32 	%r233, %r233, 16;
	add.s64 	%rd54, %rd54, 64;
	add.s64 	%rd53, %rd53, 64;
	setp.ne.s32 	%p42, %r233, 0;
	@%p42 bra 	$L__BB2_18;
$L__BB2_19:
	setp.eq.s32 	%p43, %r46, 0;
	@%p43 bra 	$L__BB2_28;
	and.b32  	%r52, %r61, 7;
	setp.lt.u32 	%p44, %r46, 8;
	@%p44 bra 	$L__BB2_22;
	cvt.u64.u32 	%rd34, %r235;
	add.s64 	%rd35, %rd34, %rd10;
	shl.b64 	%rd36, %rd35, 2;
	add.s64 	%rd37, %rd2, %rd36;
	ld.global.nc.u32 	%r196, [%rd37];
	mul.wide.u32 	%rd38, %r235, 4;
	add.s64 	%rd39, %rd1, %rd38;
	st.global.u32 	[%rd39], %r196;
	ld.global.nc.u32 	%r197, [%rd37+4];
	st.global.u32 	[%rd39+4], %r197;
	ld.global.nc.u32 	%r198, [%rd37+8];
	st.global.u32 	[%rd39+8], %r198;
	ld.global.nc.u32 	%r199, [%rd37+12];
	st.global.u32 	[%rd39+12], %r199;
	ld.global.nc.u32 	%r200, [%rd37+16];
	st.global.u32 	[%rd39+16], %r200;
	ld.global.nc.u32 	%r201, [%rd37+20];
	st.global.u32 	[%rd39+20], %r201;
	ld.global.nc.u32 	%r202, [%rd37+24];
	st.global.u32 	[%rd39+24], %r202;
	ld.global.nc.u32 	%r203, [%rd37+28];
	st.global.u32 	[%rd39+28], %r203;
	add.s32 	%r235, %r235, 8;
$L__BB2_22:
	setp.eq.s32 	%p45, %r52, 0;
	@%p45 bra 	$L__BB2_28;
	and.b32  	%r55, %r61, 3;
	setp.lt.u32 	%p46, %r52, 4;
	@%p46 bra 	$L__BB2_25;
	cvt.u64.u32 	%rd40, %r235;
	add.s64 	%rd41, %rd40, %rd10;
	shl.b64 	%rd42, %rd41, 2;
	add.s64 	%rd43, %rd2, %rd42;
	ld.global.nc.u32 	%r204, [%rd43];
	mul.wide.u32 	%rd44, %r235, 4;
	add.s64 	%rd45, %rd1, %rd44;
	st.global.u32 	[%rd45], %r204;
	ld.global.nc.u32 	%r205, [%rd43+4];
	st.global.u32 	[%rd45+4], %r205;
	ld.global.nc.u32 	%r206, [%rd43+8];
	st.global.u32 	[%rd45+8], %r206;
	ld.global.nc.u32 	%r207, [%rd43+12];
	st.global.u32 	[%rd45+12], %r207;
	add.s32 	%r235, %r235, 4;
$L__BB2_25:
	setp.eq.s32 	%p47, %r55, 0;
	@%p47 bra 	$L__BB2_28;
	cvt.u64.u32 	%rd46, %r235;
	mul.wide.u32 	%rd47, %r235, 4;
	add.s64 	%rd56, %rd1, %rd47;
	add.s64 	%rd48, %rd10, %rd46;
	shl.b64 	%rd49, %rd48, 2;
	add.s64 	%rd55, %rd2, %rd49;
	neg.s32 	%r237, %r55;
$L__BB2_27:
	.pragma "nounroll";
	ld.global.nc.u32 	%r208, [%rd55];
	st.global.u32 	[%rd56], %r208;
	add.s64 	%rd56, %rd56, 4;
	add.s64 	%rd55, %rd55, 4;
	add.s32 	%r237, %r237, 1;
	setp.ne.s32 	%p48, %r237, 0;
	@%p48 bra 	$L__BB2_27;
$L__BB2_28:
	cvta.to.global.u64 	%rd50, %rd23;
	st.global.u32 	[%rd50], %r231;
$L__BB2_29:
	ret;

}
	// .globl	_Z23fuse_coherence_matricesPKfS0_S0_S0_Pfiffff
.visible .entry _Z23fuse_coherence_matricesPKfS0_S0_S0_Pfiffff(
	.param .u64 .ptr .align 1 _Z23fuse_coherence_matricesPKfS0_S0_S0_Pfiffff_param_0,
	.param .u64 .ptr .align 1 _Z23fuse_coherence_matricesPKfS0_S0_S0_Pfiffff_param_1,
	.param .u64 .ptr .align 1 _Z23fuse_coherence_matricesPKfS0_S0_S0_Pfiffff_param_2,
	.param .u64 .ptr .align 1 _Z23fuse_coherence_matricesPKfS0_S0_S0_Pfiffff_param_3,
	.param .u64 .ptr .align 1 _Z23fuse_coherence_matricesPKfS0_S0_S0_Pfiffff_param_4,
	.param .u32 _Z23fuse_coherence_matricesPKfS0_S0_S0_Pfiffff_param_5,
	.param .f32 _Z23fuse_coherence_matricesPKfS0_S0_S0_Pfiffff_param_6,
	.param .f32 _Z23fuse_coherence_matricesPKfS0_S0_S0_Pfiffff_param_7,
	.param .f32 _Z23fuse_coherence_matricesPKfS0_S0_S0_Pfiffff_param_8,
	.param .f32 _Z23fuse_coherence_matricesPKfS0_S0_S0_Pfiffff_param_9
)
{
	.reg .pred 	%p<2>;
	.reg .b32 	%r<7>;
	.reg .b32 	%f<15>;
	.reg .b64 	%rd<17>;

	ld.param.u64 	%rd1, [_Z23fuse_coherence_matricesPKfS0_S0_S0_Pfiffff_param_0];
	ld.param.u64 	%rd2, [_Z23fuse_coherence_matricesPKfS0_S0_S0_Pfiffff_param_1];
	ld.param.u64 	%rd3, [_Z23fuse_coherence_matricesPKfS0_S0_S0_Pfiffff_param_2];
	ld.param.u64 	%rd4, [_Z23fuse_coherence_matricesPKfS0_S0_S0_Pfiffff_param_3];
	ld.param.u64 	%rd5, [_Z23fuse_coherence_matricesPKfS0_S0_S0_Pfiffff_param_4];
	ld.param.u32 	%r2, [_Z23fuse_coherence_matricesPKfS0_S0_S0_Pfiffff_param_5];
	ld.param.f32 	%f1, [_Z23fuse_coherence_matricesPKfS0_S0_S0_Pfiffff_param_6];
	ld.param.f32 	%f2, [_Z23fuse_coherence_matricesPKfS0_S0_S0_Pfiffff_param_7];
	ld.param.f32 	%f3, [_Z23fuse_coherence_matricesPKfS0_S0_S0_Pfiffff_param_8];
	ld.param.f32 	%f4, [_Z23fuse_coherence_matricesPKfS0_S0_S0_Pfiffff_param_9];
	mov.u32 	%r3, %ctaid.x;
	mov.u32 	%r4, %ntid.x;
	mov.u32 	%r5, %tid.x;
	mad.lo.s32 	%r1, %r3, %r4, %r5;
	mul.lo.s32 	%r6, %r2, %r2;
	setp.ge.s32 	%p1, %r1, %r6;
	@%p1 bra 	$L__BB3_2;
	cvta.to.global.u64 	%rd6, %rd1;
	cvta.to.global.u64 	%rd7, %rd2;
	cvta.to.global.u64 	%rd8, %rd3;
	cvta.to.global.u64 	%rd9, %rd4;
	cvta.to.global.u64 	%rd10, %rd5;
	mul.wide.s32 	%rd11, %r1, 4;
	add.s64 	%rd12, %rd6, %rd11;
	ld.global.nc.f32 	%f5, [%rd12];
	add.s64 	%rd13, %rd7, %rd11;
	ld.global.nc.f32 	%f6, [%rd13];
	mul.f32 	%f7, %f2, %f6;
	fma.rn.f32 	%f8, %f1, %f5, %f7;
	add.s64 	%rd14, %rd8, %rd11;
	ld.global.nc.f32 	%f9, [%rd14];
	fma.rn.f32 	%f10, %f3, %f9, %f8;
	add.s64 	%rd15, %rd9, %rd11;
	ld.global.nc.f32 	%f11, [%rd15];
	fma.rn.f32 	%f12, %f4, %f11, %f10;
	min.f32 	%f13, %f12, 0f41200000;
	max.f32 	%f14, %f13, 0f00000000;
	add.s64 	%rd16, %rd10, %rd11;
	st.global.f32 	[%rd16], %f14;
$L__BB3_2:
	ret;

}
	// .globl	_Z22init_uniform_coherencePfif
.visible .entry _Z22init_uniform_coherencePfif(
	.param .u64 .ptr .align 1 _Z22init_uniform_coherencePfif_param_0,
	.param .u32 _Z22init_uniform_coherencePfif_param_1,
	.param .f32 _Z22init_uniform_coherencePfif_param_2
)
{
	.reg .pred 	%p<2>;
	.reg .b32 	%r<7>;
	.reg .b32 	%f<2>;
	.reg .b64 	%rd<5>;

	ld.param.u64 	%rd1, [_Z22init_uniform_coherencePfif_param_0];
	ld.param.u32 	%r2, [_Z22init_uniform_coherencePfif_param_1];
	ld.param.f32 	%f1, [_Z22init_uniform_coherencePfif_param_2];
	mov.u32 	%r3, %ctaid.x;
	mov.u32 	%r4, %ntid.x;
	mov.u32 	%r5, %tid.x;
	mad.lo.s32 	%r1, %r3, %r4, %r5;
	mul.lo.s32 	%r6, %r2, %r2;
	setp.ge.s32 	%p1, %r1, %r6;
	@%p1 bra 	$L__BB4_2;
	cvta.to.global.u64 	%rd2, %rd1;
	mul.wide.s32 	%rd3, %r1, 4;
	add.s64 	%rd4, %rd2, %rd3;
	st.global.f32 	[%rd4], %f1;
$L__BB4_2:
	ret;

}
	// .globl	generate_thermodynamic_ordering
.visible .entry generate_thermodynamic_ordering(
	.param .u64 .ptr .align 1 generate_thermodynamic_ordering_param_0,
	.param .u64 .ptr .align 1 generate_thermodynamic_ordering_param_1,
	.param .u64 .ptr .align 1 generate_thermodynamic_ordering_param_2,
	.param .u64 .ptr .align 1 generate_thermodynamic_ordering_param_3,
	.param .u64 .ptr .align 1 generate_thermodynamic_ordering_param_4,
	.param .u32 generate_thermodynamic_ordering_param_5,
	.param .u32 generate_thermodynamic_ordering_param_6
)
{
	.reg .pred 	%p<35>;
	.reg .b32 	%r<177>;
	.reg .b32 	%f<264>;
	.reg .b64 	%rd<156>;

	ld.param.u64 	%rd39, [generate_thermodynamic_ordering_param_0];
	ld.param.u64 	%rd35, [generate_thermodynamic_ordering_param_1];
	ld.param.u64 	%rd36, [generate_thermodynamic_ordering_param_2];
	ld.param.u64 	%rd37, [generate_thermodynamic_ordering_param_3];
	ld.param.u64 	%rd38, [generate_thermodynamic_ordering_param_4];
	ld.param.u32 	%r51, [generate_thermodynamic_ordering_param_5];
	ld.param.u32 	%r52, [generate_thermodynamic_ordering_param_6];
	cvta.to.global.u64 	%rd1, %rd39;
	mov.u32 	%r53, %ctaid.x;
	mov.u32 	%r54, %ntid.x;
	mov.u32 	%r55, %tid.x;
	mad.lo.s32 	%r1, %r53, %r54, %r55;
	setp.ge.s32 	%p1, %r1, %r52;
	@%p1 bra 	$L__BB5_46;
	cvta.to.global.u64 	%rd40, %rd36;
	cvta.to.global.u64 	%rd41, %rd35;
	cvta.to.global.u64 	%rd2, %rd37;
	mul.wide.s32 	%rd42, %r1, 8;
	add.s64 	%rd43, %rd40, %rd42;
	ld.global.nc.u64 	%rd153, [%rd43];
	mul.wide.s32 	%rd44, %r1, 4;
	add.s64 	%rd45, %rd41, %rd44;
	ld.global.nc.f32 	%f1, [%rd45];
	mul.lo.s32 	%r2, %r51, %r1;
	setp.lt.s32 	%p2, %r51, 1;
	mov.f32 	%f263, 0f00000000;
	@%p2 bra 	$L__BB5_45;
	and.b32  	%r3, %r51, 15;
	setp.lt.u32 	%p3, %r51, 16;
	mov.b32 	%r166, 0;
	@%p3 bra 	$L__BB5_5;
	and.b32  	%r166, %r51, 2147483632;
	mul.wide.s32 	%rd46, %r2, 4;
	add.s64 	%rd47, %rd46, %rd2;
	add.s64 	%rd146, %rd47, 32;
	mov.b32 	%r164, 0;
$L__BB5_4:
	.pragma "nounroll";
	st.global.u32 	[%rd146+-32], %r164;
	add.s32 	%r58, %r164, 1;
	st.global.u32 	[%rd146+-28], %r58;
	add.s32 	%r59, %r164, 2;
	st.global.u32 	[%rd146+-24], %r59;
	add.s32 	%r60, %r164, 3;
	st.global.u32 	[%rd146+-20], %r60;
	add.s32 	%r61, %r164, 4;
	st.global.u32 	[%rd146+-16], %r61;
	add.s32 	%r62, %r164, 5;
	st.global.u32 	[%rd146+-12], %r62;
	add.s32 	%r63, %r164, 6;
	st.global.u32 	[%rd146+-8], %r63;
	add.s32 	%r64, %r164, 7;
	st.global.u32 	[%rd146+-4], %r64;
	add.s32 	%r65, %r164, 8;
	st.global.u32 	[%rd146], %r65;
	add.s32 	%r66, %r164, 9;
	st.global.u32 	[%rd146+4], %r66;
	add.s32 	%r67, %r164, 10;
	st.global.u32 	[%rd146+8], %r67;
	add.s32 	%r68, %r164, 11;
	st.global.u32 	[%rd146+12], %r68;
	add.s32 	%r69, %r164, 12;
	st.global.u32 	[%rd146+16], %r69;
	add.s32 	%r70, %r164, 13;
	st.global.u32 	[%rd146+20], %r70;
	add.s32 	%r71, %r164, 14;
	st.global.u32 	[%rd146+24], %r71;
	add.s32 	%r72, %r164, 15;
	st.global.u32 	[%rd146+28], %r72;
	add.s64 	%rd146, %rd146, 64;
	add.s32 	%r164, %r164, 16;
	setp.ne.s32 	%p4, %r164, %r166;
	@%p4 bra 	$L__BB5_4;
$L__BB5_5:
	mul.wide.s32 	%rd48, %r2, 4;
	add.s64 	%rd7, %rd2, %rd48;
	setp.eq.s32 	%p5, %r3, 0;
	@%p5 bra 	$L__BB5_14;
	and.b32  	%r8, %r51, 7;
	setp.lt.u32 	%p6, %r3, 8;
	@%p6 bra 	$L__BB5_8;
	mul.wide.u32 	%rd49, %r166, 4;
	add.s64 	%rd50, %rd7, %rd49;
	st.global.u32 	[%rd50], %r166;
	add.s32 	%r73, %r166, 1;
	st.global.u32 	[%rd50+4], %r73;
	add.s32 	%r74, %r166, 2;
	st.global.u32 	[%rd50+8], %r74;
	add.s32 	%r75, %r166, 3;
	st.global.u32 	[%rd50+12], %r75;
	add.s32 	%r76, %r166, 4;
	st.global.u32 	[%rd50+16], %r76;
	add.s32 	%r77, %r166, 5;
	st.global.u32 	[%rd50+20], %r77;
	add.s32 	%r78, %r166, 6;
	st.global.u32 	[%rd50+24], %r78;
	add.s32 	%r79, %r166, 7;
	st.global.u32 	[%rd50+28], %r79;
	add.s32 	%r166, %r166, 8;
$L__BB5_8:
	setp.eq.s32 	%p7, %r8, 0;
	@%p7 bra 	$L__BB5_14;
	and.b32  	%r11, %r51, 3;
	setp.lt.u32 	%p8, %r8, 4;
	@%p8 bra 	$L__BB5_11;
	mul.wide.u32 	%rd51, %r166, 4;
	add.s64 	%rd52, %rd7, %rd51;
	st.global.u32 	[%rd52], %r166;
	add.s32 	%r80, %r166, 1;
	st.global.u32 	[%rd52+4], %r80;
	add.s32 	%r81, %r166, 2;
	st.global.u32 	[%rd52+8], %r81;
	add.s32 	%r82, %r166, 3;
	st.global.u32 	[%rd52+12], %r82;
	add.s32 	%r166, %r166, 4;
$L__BB5_11:
	setp.eq.s32 	%p9, %r11, 0;
	@%p9 bra 	$L__BB5_14;
	mul.wide.u32 	%rd54, %r166, 4;
	add.s64 	%rd55, %rd48, %rd54;
	add.s64 	%rd147, %rd2, %rd55;
	neg.s32 	%r168, %r11;
$L__BB5_13:
	.pragma "nounroll";
	st.global.u32 	[%rd147], %r166;
	add.s32 	%r166, %r166, 1;
	add.s64 	%rd147, %rd147, 4;
	add.s32 	%r168, %r168, 1;
	setp.ne.s32 	%p10, %r168, 0;
	@%p10 bra 	$L__BB5_13;
$L__BB5_14:
	mul.lo.s32 	%r83, %r51, 100;
	max.s32 	%r19, %r83, 1;
	setp.eq.s32 	%p11, %r19, 1;
	@%p11 bra 	$L__BB5_27;
	and.b32  	%r84, %r19, 2147483644;
	neg.s32 	%r170, %r84;
$L__BB5_16:
	cvt.u32.u64 	%r85, %rd153;
	mad.lo.s32 	%r86, %r85, 1103515245, 12345;
	and.b32  	%r87, %r86, 2147483647;
	rem.u32 	%r28, %r87, %r51;
	mad.lo.s64 	%rd16, %rd153, 1217745895947410025, 13622895711870;
	and.b64  	%rd151, %rd16, 2147483647;
	cvt.u32.u64 	%r88, %rd151;
	rem.u32 	%r29, %r88, %r51;
	setp.eq.s32 	%p12, %r28, %r29;
	@%p12 bra 	$L__BB5_21;
	mul.wide.u32 	%rd56, %r28, 4;
	add.s64 	%rd18, %rd7, %rd56;
	ld.global.u32 	%r30, [%rd18];
	mul.wide.u32 	%rd57, %r29, 4;
	add.s64 	%rd19, %rd7, %rd57;
	ld.global.u32 	%r31, [%rd19];
	mul.wide.s32 	%rd58, %r30, 4;
	add.s64 	%rd59, %rd1, %rd58;
	ld.global.nc.f32 	%f19, [%rd59];
	mul.wide.s32 	%rd60, %r31, 4;
	add.s64 	%rd61, %rd1, %rd60;
	ld.global.nc.f32 	%f20, [%rd61];
	cvt.rn.f32.u32 	%f21, %r28;
	sub.f32 	%f22, %f21, %f19;
	abs.f32 	%f23, %f22;
	cvt.rn.f32.u32 	%f24, %r29;
	sub.f32 	%f25, %f24, %f20;
	abs.f32 	%f26, %f25;
	add.f32 	%f27, %f23, %f26;
	sub.f32 	%f28, %f21, %f20;
	abs.f32 	%f29, %f28;
	sub.f32 	%f30, %f24, %f19;
	abs.f32 	%f31, %f30;
	add.f32 	%f32, %f31, %f29;
	sub.f32 	%f3, %f32, %f27;
	setp.lt.f32 	%p13, %f3, 0f00000000;
	@%p13 bra 	$L__BB5_20;
	setp.leu.f32 	%p14, %f1, 0f00000000;
	@%p14 bra 	$L__BB5_21;
	neg.f32 	%f33, %f3;
	div.rn.f32 	%f34, %f33, %f1;
	fma.rn.f32 	%f35, %f34, 0f3BBB989D, 0f3F000000;
	cvt.sat.f32.f32 	%f36, %f35;
	mov.f32 	%f37, 0f4B400001;
	mov.f32 	%f38, 0f437C0000;
	fma.rm.f32 	%f39, %f36, %f38, %f37;
	add.f32 	%f40, %f39, 0fCB40007F;
	neg.f32 	%f41, %f40;
	fma.rn.f32 	%f42, %f34, 0f3FB8AA3B, %f41;
	fma.rn.f32 	%f43, %f34, 0f32A57060, %f42;
	mov.b32 	%r89, %f39;
	shl.b32 	%r90, %r89, 23;
	mov.b32 	%f44, %r90;
	ex2.approx.ftz.f32 	%f45, %f43;
	mul.f32 	%f46, %f45, %f44;
	mad.lo.s64 	%rd62, %rd16, 1103515245, 12345;
	and.b64  	%rd151, %rd62, 2147483647;
	cvt.u32.u64 	%r91, %rd151;
	cvt.rn.f32.u32 	%f47, %r91;
	mul.f32 	%f48, %f47, 0f30000000;
	setp.geu.f32 	%p15, %f48, %f46;
	@%p15 bra 	$L__BB5_21;
$L__BB5_20:
	st.global.u32 	[%rd18], %r31;
	st.global.u32 	[%rd19], %r30;
$L__BB5_21:
	cvt.u32.u64 	%r92, %rd151;
	mad.lo.s32 	%r93, %r92, 1103515245, 12345;
	and.b32  	%r94, %r93, 2147483647;
	rem.u32 	%r32, %r94, %r51;
	mad.lo.s64 	%rd23, %rd151, 1217745895947410025, 13622895711870;
	and.b64  	%rd153, %rd23, 2147483647;
	cvt.u32.u64 	%r95, %rd153;
	rem.u32 	%r33, %r95, %r51;
	setp.eq.s32 	%p16, %r32, %r33;
	@%p16 bra 	$L__BB5_26;
	mul.wide.u32 	%rd63, %r32, 4;
	add.s64 	%rd25, %rd7, %rd63;
	ld.global.u32 	%r34, [%rd25];
	mul.wide.u32 	%rd64, %r33, 4;
	add.s64 	%rd26, %rd7, %rd64;
	ld.global.u32 	%r35, [%rd26];
	mul.wide.s32 	%rd65, %r34, 4;
	add.s64 	%rd66, %rd1, %rd65;
	ld.global.nc.f32 	%f49, [%rd66];
	mul.wide.s32 	%rd67, %r35, 4;
	add.s64 	%rd68, %rd1, %rd67;
	ld.global.nc.f32 	%f50, [%rd68];
	cvt.rn.f32.u32 	%f51, %r32;
	sub.f32 	%f52, %f51, %f49;
	abs.f32 	%f53, %f52;
	cvt.rn.f32.u32 	%f54, %r33;
	sub.f32 	%f55, %f54, %f50;
	abs.f32 	%f56, %f55;
	add.f32 	%f57, %f53, %f56;
	sub.f32 	%f58, %f51, %f50;
	abs.f32 	%f59, %f58;
	sub.f32 	%f60, %f54, %f49;
	abs.f32 	%f61, %f60;
	add.f32 	%f62, %f61, %f59;
	sub.f32 	%f4, %f62, %f57;
	setp.lt.f32 	%p17, %f4, 0f00000000;
	@%p17 bra 	$L__BB5_25;
	setp.leu.f32 	%p18, %f1, 0f00000000;
	@%p18 bra 	$L__BB5_26;
	neg.f32 	%f63, %f4;
	div.rn.f32 	%f64, %f63, %f1;
	fma.rn.f32 	%f65, %f64, 0f3BBB989D, 0f3F000000;
	cvt.sat.f32.f32 	%f66, %f65;
	mov.f32 	%f67, 0f4B400001;
	mov.f32 	%f68, 0f437C0000;
	fma.rm.f32 	%f69, %f66, %f68, %f67;
	add.f32 	%f70, %f69, 0fCB40007F;
	neg.f32 	%f71, %f70;
	fma.rn.f32 	%f72, %f64, 0f3FB8AA3B, %f71;
	fma.rn.f32 	%f73, %f64, 0f32A57060, %f72;
	mov.b32 	%r96, %f69;
	shl.b32 	%r97, %r96, 23;
	mov.b32 	%f74, %r97;
	ex2.approx.ftz.f32 	%f75, %f73;
	mul.f32 	%f76, %f75, %f74;
	mad.lo.s64 	%rd69, %rd23, 1103515245, 12345;
	and.b64  	%rd153, %rd69, 2147483647;
	cvt.u32.u64 	%r98, %rd153;
	cvt.rn.f32.u32 	%f77, %r98;
	mul.f32 	%f78, %f77, 0f30000000;
	setp.geu.f32 	%p19, %f78, %f76;
	@%p19 bra 	$L__BB5_26;
$L__BB5_25:
	st.global.u32 	[%rd25], %r35;
	st.global.u32 	[%rd26], %r34;
$L__BB5_26:
	add.s32 	%r170, %r170, 2;
	setp.eq.s32 	%p20, %r170, 0;
	@%p20 bra 	$L__BB5_27;
	bra.uni 	$L__BB5_16;
$L__BB5_27:
	and.b32  	%r99, %r19, 1;
	setp.eq.b32 	%p21, %r99, 1;
	not.pred 	%p22, %p21;
	@%p22 bra 	$L__BB5_33;
	cvt.u32.u64 	%r100, %rd153;
	mad.lo.s32 	%r101, %r100, 1103515245, 12345;
	and.b32  	%r102, %r101, 2147483647;
	rem.u32 	%r21, %r102, %r51;
	mad.lo.s32 	%r22, %r100, -1029531031, -740551042;
	and.b32  	%r103, %r22, 2147483647;
	rem.u32 	%r23, %r103, %r51;
	setp.eq.s32 	%p23, %r21, %r23;
	@%p23 bra 	$L__BB5_33;
	mul.wide.u32 	%rd70, %r21, 4;
	add.s64 	%rd12, %rd7, %rd70;
	ld.global.u32 	%r24, [%rd12];
	mul.wide.u32 	%rd71, %r23, 4;
	add.s64 	%rd13, %rd7, %rd71;
	ld.global.u32 	%r25, [%rd13];
	mul.wide.s32 	%rd72, %r24, 4;
	add.s64 	%rd73, %rd1, %rd72;
	ld.global.nc.f32 	%f79, [%rd73];
	mul.wide.s32 	%rd74, %r25, 4;
	add.s64 	%rd75, %rd1, %rd74;
	ld.global.nc.f32 	%f80, [%rd75];
	cvt.rn.f32.u32 	%f81, %r21;
	sub.f32 	%f82, %f81, %f79;
	abs.f32 	%f83, %f82;
	cvt.rn.f32.u32 	%f84, %r23;
	sub.f32 	%f85, %f84, %f80;
	abs.f32 	%f86, %f85;
	add.f32 	%f87, %f83, %f86;
	sub.f32 	%f88, %f81, %f80;
	abs.f32 	%f89, %f88;
	sub.f32 	%f90, %f84, %f79;
	abs.f32 	%f91, %f90;
	add.f32 	%f92, %f91, %f89;
	sub.f32 	%f2, %f92, %f87;
	setp.lt.f32 	%p24, %f2, 0f00000000;
	@%p24 bra 	$L__BB5_32;
	setp.leu.f32 	%p25, %f1, 0f00000000;
	@%p25 bra 	$L__BB5_33;
	neg.f32 	%f93, %f2;
	div.rn.f32 	%f94, %f93, %f1;
	fma.rn.f32 	%f95, %f94, 0f3BBB989D, 0f3F000000;
	cvt.sat.f32.f32 	%f96, %f95;
	mov.f32 	%f97, 0f4B400001;
	mov.f32 	%f98, 0f437C0000;
	fma.rm.f32 	%f99, %f96, %f98, %f97;
	add.f32 	%f100, %f99, 0fCB40007F;
	neg.f32 	%f101, %f100;
	fma.rn.f32 	%f102, %f94, 0f3FB8AA3B, %f101;
	fma.rn.f32 	%f103, %f94, 0f32A57060, %f102;
	mov.b32 	%r104, %f99;
	shl.b32 	%r105, %r104, 23;
	mov.b32 	%f104, %r105;
	ex2.approx.ftz.f32 	%f105, %f103;
	mul.f32 	%f106, %f105, %f104;
	mad.lo.s32 	%r106, %r22, 1103515245, 12345;
	and.b32  	%r107, %r106, 2147483647;
	cvt.rn.f32.u32 	%f107, %r107;
	mul.f32 	%f108, %f107, 0f30000000;
	setp.geu.f32 	%p26, %f108, %f106;
	@%p26 bra 	$L__BB5_33;
$L__BB5_32:
	st.global.u32 	[%rd12], %r25;
	st.global.u32 	[%rd13], %r24;
$L__BB5_33:
	setp.lt.u32 	%p27, %r51, 16;
	mov.f32 	%f263, 0f00000000;
	mov.b32 	%r172, 0;
	@%p27 bra 	$L__BB5_36;
	and.b32  	%r172, %r51, 2147483632;
	mul.wide.s32 	%rd76, %r2, 4;
	add.s64 	%rd77, %rd76, %rd2;
	add.s64 	%rd154, %rd77, 32;
	mov.f32 	%f263, 0f00000000;
	mov.b32 	%r171, 0;
$L__BB5_35:
	.pragma "nounroll";
	ld.global.u32 	%r110, [%rd154+-32];
	mul.wide.s32 	%rd78, %r110, 4;
	add.s64 	%rd79, %rd1, %rd78;
	ld.global.nc.f32 	%f112, [%rd79];
	cvt.rn.f32.u32 	%f113, %r171;
	sub.f32 	%f114, %f113, %f112;
	abs.f32 	%f115, %f114;
	add.f32 	%f116, %f263, %f115;
	ld.global.u32 	%r111, [%rd154+-28];
	mul.wide.s32 	%rd80, %r111, 4;
	add.s64 	%rd81, %rd1, %rd80;
	ld.global.nc.f32 	%f117, [%rd81];
	add.s32 	%r112, %r171, 1;
	cvt.rn.f32.u32 	%f118, %r112;
	sub.f32 	%f119, %f118, %f117;
	abs.f32 	%f120, %f119;
	add.f32 	%f121, %f116, %f120;
	ld.global.u32 	%r113, [%rd154+-24];
	mul.wide.s32 	%rd82, %r113, 4;
	add.s64 	%rd83, %rd1, %rd82;
	ld.global.nc.f32 	%f122, [%rd83];
	add.s32 	%r114, %r171, 2;
	cvt.rn.f32.u32 	%f123, %r114;
	sub.f32 	%f124, %f123, %f122;
	abs.f32 	%f125, %f124;
	add.f32 	%f126, %f121, %f125;
	ld.global.u32 	%r115, [%rd154+-20];
	mul.wide.s32 	%rd84, %r115, 4;
	add.s64 	%rd85, %rd1, %rd84;
	ld.global.nc.f32 	%f127, [%rd85];
	add.s32 	%r116, %r171, 3;
	cvt.rn.f32.u32 	%f128, %r116;
	sub.f32 	%f129, %f128, %f127;
	abs.f32 	%f130, %f129;
	add.f32 	%f131, %f126, %f130;
	ld.global.u32 	%r117, [%rd154+-16];
	mul.wide.s32 	%rd86, %r117, 4;
	add.s64 	%rd87, %rd1, %rd86;
	ld.global.nc.f32 	%f132, [%rd87];
	add.s32 	%r118, %r171, 4;
	cvt.rn.f32.u32 	%f133, %r118;
	sub.f32 	%f134, %f133, %f132;
	abs.f32 	%f135, %f134;
	add.f32 	%f136, %f131, %f135;
	ld.global.u32 	%r119, [%rd154+-12];
	mul.wide.s32 	%rd88, %r119, 4;
	add.s64 	%rd89, %rd1, %rd88;
	ld.global.nc.f32 	%f137, [%rd89];
	add.s32 	%r120, %r171, 5;
	cvt.rn.f32.u32 	%f138, %r120;
	sub.f32 	%f139, %f138, %f137;
	abs.f32 	%f140, %f139;
	add.f32 	%f141, %f136, %f140;
	ld.global.u32 	%r121, [%rd154+-8];
	mul.wide.s32 	%rd90, %r121, 4;
	add.s64 	%rd91, %rd1, %rd90;
	ld.global.nc.f32 	%f142, [%rd91];
	add.s32 	%r122, %r171, 6;
	cvt.rn.f32.u32 	%f143, %r122;
	sub.f32 	%f144, %f143, %f142;
	abs.f32 	%f145, %f144;
	add.f32 	%f146, %f141, %f145;
	ld.global.u32 	%r123, [%rd154+-4];
	mul.wide.s32 	%rd92, %r123, 4;
	add.s64 	%rd93, %rd1, %rd92;
	ld.global.nc.f32 	%f147, [%rd93];
	add.s32 	%r124, %r171, 7;
	cvt.rn.f32.u32 	%f148, %r124;
	sub.f32 	%f149, %f148, %f147;
	abs.f32 	%f150, %f149;
	add.f32 	%f151, %f146, %f150;
	ld.global.u32 	%r125, [%rd154];
	mul.wide.s32 	%rd94, %r125, 4;
	add.s64 	%rd95, %rd1, %rd94;
	ld.global.nc.f32 	%f152, [%rd95];
	add.s32 	%r126, %r171, 8;
	cvt.rn.f32.u32 	%f153, %r126;
	sub.f32 	%f154, %f153, %f152;
	abs.f32 	%f155, %f154;
	add.f32 	%f156, %f151, %f155;
	ld.global.u32 	%r127, [%rd154+4];
	mul.wide.s32 	%rd96, %r127, 4;
	add.s64 	%rd97, %rd1, %rd96;
	ld.global.nc.f32 	%f157, [%rd97];
	add.s32 	%r128, %r171, 9;
	cvt.rn.f32.u32 	%f158, %r128;
	sub.f32 	%f159, %f158, %f157;
	abs.f32 	%f160, %f159;
	add.f32 	%f161, %f156, %f160;
	ld.global.u32 	%r129, [%rd154+8];
	mul.wide.s32 	%rd98, %r129, 4;
	add.s64 	%rd99, %rd1, %rd98;
	ld.global.nc.f32 	%f162, [%rd99];
	add.s32 	%r130, %r171, 10;
	cvt.rn.f32.u32 	%f163, %r130;
	sub.f32 	%f164, %f163, %f162;
	abs.f32 	%f165, %f164;
	add.f32 	%f166, %f161, %f165;
	ld.global.u32 	%r131, [%rd154+12];
	mul.wide.s32 	%rd100, %r131, 4;
	add.s64 	%rd101, %rd1, %rd100;
	ld.global.nc.f32 	%f167, [%rd101];
	add.s32 	%r132, %r171, 11;
	cvt.rn.f32.u32 	%f168, %r132;
	sub.f32 	%f169, %f168, %f167;
	abs.f32 	%f170, %f169;
	add.f32 	%f171, %f166, %f170;
	ld.global.u32 	%r133, [%rd154+16];
	mul.wide.s32 	%rd102, %r133, 4;
	add.s64 	%rd103, %rd1, %rd102;
	ld.global.nc.f32 	%f172, [%rd103];
	add.s32 	%r134, %r171, 12;
	cvt.rn.f32.u32 	%f173, %r134;
	sub.f32 	%f174, %f173, %f172;
	abs.f32 	%f175, %f174;
	add.f32 	%f176, %f171, %f175;
	ld.global.u32 	%r135, [%rd154+20];
	mul.wide.s32 	%rd104, %r135, 4;
	add.s64 	%rd105, %rd1, %rd104;
	ld.global.nc.f32 	%f177, [%rd105];
	add.s32 	%r136, %r171, 13;
	cvt.rn.f32.u32 	%f178, %r136;
	sub.f32 	%f179, %f178, %f177;
	abs.f32 	%f180, %f179;
	add.f32 	%f181, %f176, %f180;
	ld.global.u32 	%r137, [%rd154+24];
	mul.wide.s32 	%rd106, %r137, 4;
	add.s64 	%rd107, %rd1, %rd106;
	ld.global.nc.f32 	%f182, [%rd107];
	add.s32 	%r138, %r171, 14;
	cvt.rn.f32.u32 	%f183, %r138;
	sub.f32 	%f184, %f183, %f182;
	abs.f32 	%f185, %f184;
	add.f32 	%f186, %f181, %f185;
	ld.global.u32 	%r139, [%rd154+28];
	mul.wide.s32 	%rd108, %r139, 4;
	add.s64 	%rd109, %rd1, %rd108;
	ld.global.nc.f32 	%f187, [%rd109];
	add.s32 	%r140, %r171, 15;
	cvt.rn.f32.u32 	%f188, %r140;
	sub.f32 	%f189, %f188, %f187;
	abs.f32 	%f190, %f189;
	add.f32 	%f263, %f186, %f190;
	add.s64 	%rd154, %rd154, 64;
	add.s32 	%r171, %r171, 16;
	setp.ne.s32 	%p28, %r171, %r172;
	@%p28 bra 	$L__BB5_35;
$L__BB5_36:
	setp.eq.s32 	%p29, %r3, 0;
	@%p29 bra 	$L__BB5_45;
	and.b32  	%r40, %r51, 7;
	setp.lt.u32 	%p30, %r3, 8;
	@%p30 bra 	$L__BB5_39;
	mul.wide.u32 	%rd110, %r172, 4;
	add.s64 	%rd111, %rd7, %rd110;
	ld.global.u32 	%r141, [%rd111];
	mul.wide.s32 	%rd112, %r141, 4;
	add.s64 	%rd113, %rd1, %rd112;
	ld.global.nc.f32 	%f192, [%rd113];
	cvt.rn.f32.u32 	%f193, %r172;
	sub.f32 	%f194, %f193, %f192;
	abs.f32 	%f195, %f194;
	add.f32 	%f196, %f263, %f195;
	add.s32 	%r142, %r172, 1;
	ld.global.u32 	%r143, [%rd111+4];
	mul.wide.s32 	%rd114, %r143, 4;
	add.s64 	%rd115, %rd1, %rd114;
	ld.global.nc.f32 	%f197, [%rd115];
	cvt.rn.f32.u32 	%f198, %r142;
	sub.f32 	%f199, %f198, %f197;
	abs.f32 	%f200, %f199;
	add.f32 	%f201, %f196, %f200;
	add.s32 	%r144, %r172, 2;
	ld.global.u32 	%r145, [%rd111+8];
	mul.wide.s32 	%rd116, %r145, 4;
	add.s64 	%rd117, %rd1, %rd116;
	ld.global.nc.f32 	%f202, [%rd117];
	cvt.rn.f32.u32 	%f203, %r144;
	sub.f32 	%f204, %f203, %f202;
	abs.f32 	%f205, %f204;
	add.f32 	%f206, %f201, %f205;
	add.s32 	%r146, %r172, 3;
	ld.global.u32 	%r147, [%rd111+12];
	mul.wide.s32 	%rd118, %r147, 4;
	add.s64 	%rd119, %rd1, %rd118;
	ld.global.nc.f32 	%f207, [%rd119];
	cvt.rn.f32.u32 	%f208, %r146;
	sub.f32 	%f209, %f208, %f207;
	abs.f32 	%f210, %f209;
	add.f32 	%f211, %f206, %f210;
	add.s32 	%r148, %r172, 4;
	ld.global.u32 	%r149, [%rd111+16];
	mul.wide.s32 	%rd120, %r149, 4;
	add.s64 	%rd121, %rd1, %rd120;
	ld.global.nc.f32 	%f212, [%rd121];
	cvt.rn.f32.u32 	%f213, %r148;
	sub.f32 	%f214, %f213, %f212;
	abs.f32 	%f215, %f214;
	add.f32 	%f216, %f211, %f215;
	add.s32 	%r150, %r172, 5;
	ld.global.u32 	%r151, [%rd111+20];
	mul.wide.s32 	%rd122, %r151, 4;
	add.s64 	%rd123, %rd1, %rd122;
	ld.global.nc.f32 	%f217, [%rd123];
	cvt.rn.f32.u32 	%f218, %r150;
	sub.f32 	%f219, %f218, %f217;
	abs.f32 	%f220, %f219;
	add.f32 	%f221, %f216, %f220;
	add.s32 	%r152, %r172, 6;
	ld.global.u32 	%r153, [%rd111+24];
	mul.wide.s32 	%rd124, %r153, 4;
	add.s64 	%rd125, %rd1, %rd124;
	ld.global.nc.f32 	%f222, [%rd125];
	cvt.rn.f32.u32 	%f223, %r152;
	sub.f32 	%f224, %f223, %f222;
	abs.f32 	%f225, %f224;
	add.f32 	%f226, %f221, %f225;
	add.s32 	%r154, %r172, 7;
	ld.global.u32 	%r155, [%rd111+28];
	mul.wide.s32 	%rd126, %r155, 4;
	add.s64 	%rd127, %rd1, %rd126;
	ld.global.nc.f32 	%f227, [%rd127];
	cvt.rn.f32.u32 	%f228, %r154;
	sub.f32 	%f229, %f228, %f227;
	abs.f32 	%f230, %f229;
	add.f32 	%f263, %f226, %f230;
	add.s32 	%r172, %r172, 8;
$L__BB5_39:
	setp.eq.s32 	%p31, %r40, 0;
	@%p31 bra 	$L__BB5_45;
	and.b32  	%r43, %r51, 3;
	setp.lt.u32 	%p32, %r40, 4;
	@%p32 bra 	$L__BB5_42;
	mul.wide.u32 	%rd128, %r172, 4;
	add.s64 	%rd129, %rd7, %rd128;
	ld.global.u32 	%r156, [%rd129];
	mul.wide.s32 	%rd130, %r156, 4;
	add.s64 	%rd131, %rd1, %rd130;
	ld.global.nc.f32 	%f232, [%rd131];
	cvt.rn.f32.u32 	%f233, %r172;
	sub.f32 	%f234, %f233, %f232;
	abs.f32 	%f235, %f234;
	add.f32 	%f236, %f263, %f235;
	add.s32 	%r157, %r172, 1;
	ld.global.u32 	%r158, [%rd129+4];
	mul.wide.s32 	%rd132, %r158, 4;
	add.s64 	%rd133, %rd1, %rd132;
	ld.global.nc.f32 	%f237, [%rd133];
	cvt.rn.f32.u32 	%f238, %r157;
	sub.f32 	%f239, %f238, %f237;
	abs.f32 	%f240, %f239;
	add.f32 	%f241, %f236, %f240;
	add.s32 	%r159, %r172, 2;
	ld.global.u32 	%r160, [%rd129+8];
	mul.wide.s32 	%rd134, %r160, 4;
	add.s64 	%rd135, %rd1, %rd134;
	ld.global.nc.f32 	%f242, [%rd135];
	cvt.rn.f32.u32 	%f243, %r159;
	sub.f32 	%f244, %f243, %f242;
	abs.f32 	%f245, %f244;
	add.f32 	%f246, %f241, %f245;
	add.s32 	%r161, %r172, 3;
	ld.global.u32 	%r162, [%rd129+12];
	mul.wide.s32 	%rd136, %r162, 4;
	add.s64 	%rd137, %rd1, %rd136;
	ld.global.nc.f32 	%f247, [%rd137];
	cvt.rn.f32.u32 	%f248, %r161;
	sub.f32 	%f249, %f248, %f247;
	abs.f32 	%f250, %f249;
	add.f32 	%f263, %f246, %f250;
	add.s32 	%r172, %r172, 4;
$L__BB5_42:
	setp.eq.s32 	%p33, %r43, 0;
	@%p33 bra 	$L__BB5_45;
	mul.wide.s32 	%rd138, %r2, 4;
	mul.wide.u32 	%rd139, %r172, 4;
	add.s64 	%rd140, %rd138, %rd139;
	add.s64 	%rd155, %rd2, %rd140;
	neg.s32 	%r175, %r43;
$L__BB5_44:
	.pragma "nounroll";
	ld.global.u32 	%r163, [%rd155];
	mul.wide.s32 	%rd141, %r163, 4;
	add.s64 	%rd142, %rd1, %rd141;
	ld.global.nc.f32 	%f251, [%rd142];
	cvt.rn.f32.u32 	%f252, %r172;
	sub.f32 	%f253, %f252, %f251;
	abs.f32 	%f254, %f253;
	add.f32 	%f263, %f263, %f254;
	add.s32 	%r172, %r172, 1;
	add.s64 	%rd155, %rd155, 4;
	add.s32 	%r175, %r175, 1;
	setp.ne.s32 	%p34, %r175, 0;
	@%p34 bra 	$L__BB5_44;
$L__BB5_45:
	cvta.to.global.u64 	%rd143, %rd38;
	mul.wide.s32 	%rd144, %r1, 4;
	add.s64 	%rd145, %rd143, %rd144;
	st.global.f32 	[%rd145], %f263;
$L__BB5_46:
	ret;

}
	// .globl	_Z17validate_coloringPKiS0_Pii
.visible .entry _Z17validate_coloringPKiS0_Pii(
	.param .u64 .ptr .align 1 _Z17validate_coloringPKiS0_Pii_param_0,
	.param .u64 .ptr .align 1 _Z17validate_coloringPKiS0_Pii_param_1,
	.param .u64 .ptr .align 1 _Z17validate_coloringPKiS0_Pii_param_2,
	.param .u32 _Z17validate_coloringPKiS0_Pii_param_3
)
{
	.reg .pred 	%p<10>;
	.reg .b32 	%r<32>;
	.reg .b64 	%rd<13>;
	// demoted variable
	.shared .align 4 .u32 _ZZ17validate_coloringPKiS0_PiiE15violation_found;
	ld.param.u64 	%rd5, [_Z17validate_coloringPKiS0_Pii_param_0];
	ld.param.u64 	%rd7, [_Z17validate_coloringPKiS0_Pii_param_1];
	ld.param.u64 	%rd6, [_Z17validate_coloringPKiS0_Pii_param_2];
	ld.param.u32 	%r17, [_Z17validate_coloringPKiS0_Pii_param_3];
	cvta.to.global.u64 	%rd1, %rd7;
	mov.u32 	%r1, %ctaid.x;
	mov.u32 	%r2, %ntid.x;
	mov.u32 	%r3, %tid.x;
	mad.lo.s32 	%r28, %r1, %r2, %r3;
	setp.ne.s32 	%p1, %r3, 0;
	@%p1 bra 	$L__BB6_2;
	mov.b32 	%r18, 0;
	st.shared.u32 	[_ZZ17validate_coloringPKiS0_PiiE15violation_found], %r18;
$L__BB6_2:
	bar.sync 	0;
	setp.ge.s32 	%p2, %r28, %r17;
	@%p2 bra 	$L__BB6_11;
	mov.u32 	%r19, %nctaid.x;
	mul.lo.s32 	%r5, %r2, %r19;
	add.s32 	%r6, %r17, 1;
	cvta.to.global.u64 	%rd2, %rd5;
$L__BB6_4:
	add.s32 	%r31, %r28, 1;
	setp.ge.s32 	%p3, %r31, %r17;
	@%p3 bra 	$L__BB6_10;
	mul.wide.s32 	%rd8, %r28, 4;
	add.s64 	%rd3, %rd1, %rd8;
	mad.lo.s32 	%r29, %r6, %r28, 1;
	mov.u32 	%r30, %r28;
$L__BB6_6:
	mov.u32 	%r11, %r30;
	mul.wide.s32 	%rd9, %r31, 4;
	add.s64 	%rd4, %rd1, %rd9;
	mul.wide.s32 	%rd10, %r29, 4;
	add.s64 	%rd11, %rd2, %rd10;
	ld.global.nc.u32 	%r20, [%rd11];
	setp.eq.s32 	%p4, %r20, 0;
	@%p4 bra 	$L__BB6_9;
	ld.global.nc.u32 	%r21, [%rd3];
	ld.global.nc.u32 	%r22, [%rd4];
	setp.ne.s32 	%p5, %r21, %r22;
	@%p5 bra 	$L__BB6_9;
	atom.shared.or.b32 	%r23, [_ZZ17validate_coloringPKiS0_PiiE15violation_found], 1;
$L__BB6_9:
	add.s32 	%r31, %r31, 1;
	add.s32 	%r30, %r11, 1;
	add.s32 	%r24, %r11, 2;
	add.s32 	%r29, %r29, 1;
	setp.lt.s32 	%p6, %r24, %r17;
	@%p6 bra 	$L__BB6_6;
$L__BB6_10:
	add.s32 	%r28, %r28, %r5;
	setp.lt.s32 	%p7, %r28, %r17;
	@%p7 bra 	$L__BB6_4;
$L__BB6_11:
	bar.sync 	0;
	or.b32  	%r25, %r3, %r1;
	setp.ne.s32 	%p8, %r25, 0;
	@%p8 bra 	$L__BB6_13;
	ld.shared.u32 	%r26, [_ZZ17validate_coloringPKiS0_PiiE15violation_found];
	setp.eq.s32 	%p9, %r26, 0;
	selp.u32 	%r27, 1, 0, %p9;
	cvta.to.global.u64 	%rd12, %rd6;
	st.global.u32 	[%rd12], %r27;
$L__BB6_13:
	ret;

}
	// .globl	_Z12dense_to_csrPKiPiS1_i
.visible .entry _Z12dense_to_csrPKiPiS1_i(
	.param .u64 .ptr .align 1 _Z12dense_to_csrPKiPiS1_i_param_0,
	.param .u64 .ptr .align 1 _Z12dense_to_csrPKiPiS1_i_param_1,
	.param .u64 .ptr .align 1 _Z12dense_to_csrPKiPiS1_i_param_2,
	.param .u32 _Z12dense_to_csrPKiPiS1_i_param_3
)
{
	.reg .pred 	%p<40>;
	.reg .b32 	%r<147>;
	.reg .b64 	%rd<16>;

	ld.param.u64 	%rd4, [_Z12dense_to_csrPKiPiS1_i_param_0];
	ld.param.u64 	%rd3, [_Z12dense_to_csrPKiPiS1_i_param_1];
	ld.param.u32 	%r36, [_Z12dense_to_csrPKiPiS1_i_param_3];
	cvta.to.global.u64 	%rd1, %rd4;
	mov.u32 	%r37, %ctaid.x;
	mov.u32 	%r38, %ntid.x;
	mov.u32 	%r39, %tid.x;
	mad.lo.s32 	%r1, %r37, %r38, %r39;
	setp.ge.s32 	%p1, %r1, %r36;
	@%p1 bra 	$L__BB7_15;
	setp.lt.s32 	%p2, %r36, 1;
	mov.b32 	%r146, 0;
	@%p2 bra 	$L__BB7_14;
	mul.lo.s32 	%r2, %r36, %r1;
	and.b32  	%r3, %r36, 15;
	setp.lt.u32 	%p3, %r36, 16;
	mov.b32 	%r138, 0;
	mov.u32 	%r146, %r138;
	@%p3 bra 	$L__BB7_5;
	and.b32  	%r138, %r36, 2147483632;
	neg.s32 	%r132, %r138;
	add.s64 	%rd2, %rd1, 32;
	mov.b32 	%r146, 0;
	mov.u32 	%r131, %r2;
$L__BB7_4:
	.pragma "nounroll";
	mul.wide.s32 	%rd5, %r131, 4;
	add.s64 	%rd6, %rd2, %rd5;
	ld.global.nc.u32 	%r44, [%rd6+-32];
	setp.ne.s32 	%p4, %r44, 0;
	selp.u32 	%r45, 1, 0, %p4;
	add.s32 	%r46, %r146, %r45;
	ld.global.nc.u32 	%r47, [%rd6+-28];
	setp.ne.s32 	%p5, %r47, 0;
	selp.u32 	%r48, 1, 0, %p5;
	add.s32 	%r49, %r46, %r48;
	ld.global.nc.u32 	%r50, [%rd6+-24];
	setp.ne.s32 	%p6, %r50, 0;
	selp.u32 	%r51, 1, 0, %p6;
	add.s32 	%r52, %r49, %r51;
	ld.global.nc.u32 	%r53, [%rd6+-20];
	setp.ne.s32 	%p7, %r53, 0;
	selp.u32 	%r54, 1, 0, %p7;
	add.s32 	%r55, %r52, %r54;
	ld.global.nc.u32 	%r56, [%rd6+-16];
	setp.ne.s32 	%p8, %r56, 0;
	selp.u32 	%r57, 1, 0, %p8;
	add.s32 	%r58, %r55, %r57;
	ld.global.nc.u32 	%r59, [%rd6+-12];
	setp.ne.s32 	%p9, %r59, 0;
	selp.u32 	%r60, 1, 0, %p9;
	add.s32 	%r61, %r58, %r60;
	ld.global.nc.u32 	%r62, [%rd6+-8];
	setp.ne.s32 	%p10, %r62, 0;
	selp.u32 	%r63, 1, 0, %p10;
	add.s32 	%r64, %r61, %r63;
	ld.global.nc.u32 	%r65, [%rd6+-4];
	setp.ne.s32 	%p11, %r65, 0;
	selp.u32 	%r66, 1, 0, %p11;
	add.s32 	%r67, %r64, %r66;
	ld.global.nc.u32 	%r68, [%rd6];
	setp.ne.s32 	%p12, %r68, 0;
	selp.u32 	%r69, 1, 0, %p12;
	add.s32 	%r70, %r67, %r69;
	ld.global.nc.u32 	%r71, [%rd6+4];
	setp.ne.s32 	%p13, %r71, 0;
	selp.u32 	%r72, 1, 0, %p13;
	add.s32 	%r73, %r70, %r72;
	ld.global.nc.u32 	%r74, [%rd6+8];
	setp.ne.s32 	%p14, %r74, 0;
	selp.u32 	%r75, 1, 0, %p14;
	add.s32 	%r76, %r73, %r75;
	ld.global.nc.u32 	%r77, [%rd6+12];
	setp.ne.s32 	%p15, %r77, 0;
	selp.u32 	%r78, 1, 0, %p15;
	add.s32 	%r79, %r76, %r78;
	ld.global.nc.u32 	%r80, [%rd6+16];
	setp.ne.s32 	%p16, %r80, 0;
	selp.u32 	%r81, 1, 0, %p16;
	add.s32 	%r82, %r79, %r81;
	ld.global.nc.u32 	%r83, [%rd6+20];
	setp.ne.s32 	%p17, %r83, 0;
	selp.u32 	%r84, 1, 0, %p17;
	add.s32 	%r85, %r82, %r84;
	ld.global.nc.u32 	%r86, [%rd6+24];
	setp.ne.s32 	%p18, %r86, 0;
	selp.u32 	%r87, 1, 0, %p18;
	add.s32 	%r88, %r85, %r87;
	ld.global.nc.u32 	%r89, [%rd6+28];
	setp.ne.s32 	%p19, %r89, 0;
	selp.u32 	%r90, 1, 0, %p19;
	add.s32 	%r146, %r88, %r90;
	add.s32 	%r132, %r132, 16;
	add.s32 	%r131, %r131, 16;
	setp.ne.s32 	%p20, %r132, 0;
	@%p20 bra 	$L__BB7_4;
$L__BB7_5:
	setp.eq.s32 	%p21, %r3, 0;
	@%p21 bra 	$L__BB7_14;
	and.b32  	%r15, %r36, 7;
	setp.lt.u32 	%p22, %r3, 8;
	@%p22 bra 	$L__BB7_8;
	add.s32 	%r92, %r138, %r2;
	mul.wide.s32 	%rd7, %r92, 4;
	add.s64 	%rd8, %rd1, %rd7;
	ld.global.nc.u32 	%r93, [%rd8];
	setp.ne.s32 	%p23, %r93, 0;
	selp.u32 	%r94, 1, 0, %p23;
	add.s32 	%r95, %r146, %r94;
	ld.global.nc.u32 	%r96, [%rd8+4];
	setp.ne.s32 	%p24, %r96, 0;
	selp.u32 	%r97, 1, 0, %p24;
	add.s32 	%r98, %r95, %r97;
	ld.global.nc.u32 	%r99, [%rd8+8];
	setp.ne.s32 	%p25, %r99, 0;
	selp.u32 	%r100, 1, 0, %p25;
	add.s32 	%r101, %r98, %r100;
	ld.global.nc.u32 	%r102, [%rd8+12];
	setp.ne.s32 	%p26, %r102, 0;
	selp.u32 	%r103, 1, 0, %p26;
	add.s32 	%r104, %r101, %r103;
	ld.global.nc.u32 	%r105, [%rd8+16];
	setp.ne.s32 	%p27, %r105, 0;
	selp.u32 	%r106, 1, 0, %p27;
	add.s32 	%r107, %r104, %r106;
	ld.global.nc.u32 	%r108, [%rd8+20];
	setp.ne.s32 	%p28, %r108, 0;
	selp.u32 	%r109, 1, 0, %p28;
	add.s32 	%r110, %r107, %r109;
	ld.global.nc.u32 	%r111, [%rd8+24];
	setp.ne.s32 	%p29, %r111, 0;
	selp.u32 	%r112, 1, 0, %p29;
	add.s32 	%r113, %r110, %r112;
	ld.global.nc.u32 	%r114, [%rd8+28];
	setp.ne.s32 	%p30, %r114, 0;
	selp.u32 	%r115, 1, 0, %p30;
	add.s32 	%r146, %r113, %r115;
	add.s32 	%r138, %r138, 8;
$L__BB7_8:
	setp.eq.s32 	%p31, %r15, 0;
	@%p31 bra 	$L__BB7_14;
	and.b32  	%r21, %r36, 3;
	setp.lt.u32 	%p32, %r15, 4;
	@%p32 bra 	$L__BB7_11;
	add.s32 	%r117, %r138, %r2;
	mul.wide.s32 	%rd9, %r117, 4;
	add.s64 	%rd10, %rd1, %rd9;
	ld.global.nc.u32 	%r118, [%rd10];
	setp.ne.s32 	%p33, %r118, 0;
	selp.u32 	%r119, 1, 0, %p33;
	add.s32 	%r120, %r146, %r119;
	ld.global.nc.u32 	%r121, [%rd10+4];
	setp.ne.s32 	%p34, %r121, 0;
	selp.u32 	%r122, 1, 0, %p34;
	add.s32 	%r123, %r120, %r122;
	ld.global.nc.u32 	%r124, [%rd10+8];
	setp.ne.s32 	%p35, %r124, 0;
	selp.u32 	%r125, 1, 0, %p35;
	add.s32 	%r126, %r123, %r125;
	ld.global.nc.u32 	%r127, [%rd10+12];
	setp.ne.s32 	%p36, %r127, 0;
	selp.u32 	%r128, 1, 0, %p36;
	add.s32 	%r146, %r126, %r128;
	add.s32 	%r138, %r138, 4;
$L__BB7_11:
	setp.eq.s32 	%p37, %r21, 0;
	@%p37 bra 	$L__BB7_14;
	add.s32 	%r144, %r138, %r2;
	neg.s32 	%r143, %r21;
$L__BB7_13:
	.pragma "nounroll";
	mul.wide.s32 	%rd11, %r144, 4;
	add.s64 	%rd12, %rd1, %rd11;
	ld.global.nc.u32 	%r129, [%rd12];
	setp.ne.s32 	%p38, %r129, 0;
	selp.u32 	%r130, 1, 0, %p38;
	add.s32 	%r146, %r146, %r130;
	add.s32 	%r144, %r144, 1;
	add.s32 	%r143, %r143, 1;
	setp.ne.s32 	%p39, %r143, 0;
	@%p39 bra 	$L__BB7_13;
$L__BB7_14:
	cvta.to.global.u64 	%rd13, %rd3;
	mul.wide.s32 	%rd14, %r1, 4;
	add.s64 	%rd15, %rd13, %rd14;
	st.global.u32 	[%rd15], %r146;
$L__BB7_15:
	ret;

}
	// .globl	_Z16fill_csr_columnsPKiS0_Pii
.visible .entry _Z16fill_csr_columnsPKiS0_Pii(
	.param .u64 .ptr .align 1 _Z16fill_csr_columnsPKiS0_Pii_param_0,
	.param .u64 .ptr .align 1 _Z16fill_csr_columnsPKiS0_Pii_param_1,
	.param .u64 .ptr .align 1 _Z16fill_csr_columnsPKiS0_Pii_param_2,
	.param .u32 _Z16fill_csr_columnsPKiS0_Pii_param_3
)
{
	.reg .pred 	%p<26>;
	.reg .b32 	%r<105>;
	.reg .b64 	%rd<47>;

	ld.param.u64 	%rd8, [_Z16fill_csr_columnsPKiS0_Pii_param_0];
	ld.param.u64 	%rd7, [_Z16fill_csr_columnsPKiS0_Pii_param_1];
	ld.param.u64 	%rd9, [_Z16fill_csr_columnsPKiS0_Pii_param_2];
	ld.param.u32 	%r46, [_Z16fill_csr_columnsPKiS0_Pii_param_3];
	cvta.to.global.u64 	%rd1, %rd9;
	cvta.to.global.u64 	%rd2, %rd8;
	mov.u32 	%r47, %ctaid.x;
	mov.u32 	%r48, %ntid.x;
	mov.u32 	%r49, %tid.x;
	mad.lo.s32 	%r1, %r47, %r48, %r49;
	setp.ge.s32 	%p1, %r1, %r46;
	@%p1 bra 	$L__BB8_42;
	cvta.to.global.u64 	%rd3, %rd7;
	setp.lt.s32 	%p2, %r46, 1;
	@%p2 bra 	$L__BB8_42;
	mul.wide.s32 	%rd10, %r1, 4;
	add.s64 	%rd11, %rd3, %rd10;
	ld.global.nc.u32 	%r85, [%rd11];
	mul.lo.s32 	%r3, %r46, %r1;
	and.b32  	%r4, %r46, 7;
	setp.lt.u32 	%p3, %r46, 8;
	mov.b32 	%r99, 0;
	@%p3 bra 	$L__BB8_21;
	and.b32  	%r99, %r46, 2147483640;
	mov.b32 	%r83, 0;
$L__BB8_4:
	.pragma "nounroll";
	add.s32 	%r52, %r83, %r3;
	mul.wide.s32 	%rd12, %r52, 4;
	add.s64 	%rd4, %rd2, %rd12;
	ld.global.nc.u32 	%r53, [%rd4];
	setp.eq.s32 	%p4, %r53, 0;
	@%p4 bra 	$L__BB8_6;
	add.s32 	%r8, %r85, 1;
	mul.wide.s32 	%rd13, %r85, 4;
	add.s64 	%rd14, %rd1, %rd13;
	st.global.u32 	[%rd14], %r83;
	mov.u32 	%r85, %r8;
$L__BB8_6:
	ld.global.nc.u32 	%r54, [%rd4+4];
	setp.eq.s32 	%p5, %r54, 0;
	@%p5 bra 	$L__BB8_8;
	add.s32 	%r55, %r83, 1;
	add.s32 	%r10, %r85, 1;
	mul.wide.s32 	%rd15, %r85, 4;
	add.s64 	%rd16, %rd1, %rd15;
	st.global.u32 	[%rd16], %r55;
	mov.u32 	%r85, %r10;
$L__BB8_8:
	ld.global.nc.u32 	%r56, [%rd4+8];
	setp.eq.s32 	%p6, %r56, 0;
	@%p6 bra 	$L__BB8_10;
	add.s32 	%r57, %r83, 2;
	add.s32 	%r12, %r85, 1;
	mul.wide.s32 	%rd17, %r85, 4;
	add.s64 	%rd18, %rd1, %rd17;
	st.global.u32 	[%rd18], %r57;
	mov.u32 	%r85, %r12;
$L__BB8_10:
	ld.global.nc.u32 	%r58, [%rd4+12];
	setp.eq.s32 	%p7, %r58, 0;
	@%p7 bra 	$L__BB8_12;
	add.s32 	%r59, %r83, 3;
	add.s32 	%r14, %r85, 1;
	mul.wide.s32 	%rd19, %r85, 4;
	add.s64 	%rd20, %rd1, %rd19;
	st.global.u32 	[%rd20], %r59;
	mov.u32 	%r85, %r14;
$L__BB8_12:
	ld.global.nc.u32 	%r60, [%rd4+16];
	setp.eq.s32 	%p8, %r60, 0;
	@%p8 bra 	$L__BB8_14;
	add.s32 	%r61, %r83, 4;
	add.s32 	%r16, %r85, 1;
	mul.wide.s32 	%rd21, %r85, 4;
	add.s64 	%rd22, %rd1, %rd21;
	st.global.u32 	[%rd22], %r61;
	mov.u32 	%r85, %r16;
$L__BB8_14:
	ld.global.nc.u32 	%r62, [%rd4+20];
	setp.eq.s32 	%p9, %r62, 0;
	@%p9 bra 	$L__BB8_16;
	add.s32 	%r63, %r83, 5;
	add.s32 	%r18, %r85, 1;
	mul.wide.s32 	%rd23, %r85, 4;
	add.s64 	%rd24, %rd1, %rd23;
	st.global.u32 	[%rd24], %r63;
	mov.u32 	%r85, %r18;
$L__BB8_16:
	ld.global.nc.u32 	%r64, [%rd4+24];
	setp.eq.s32 	%p10, %r64, 0;
	@%p10 bra 	$L__BB8_18;
	add.s32 	%r65, %r83, 6;
	add.s32 	%r20, %r85, 1;
	mul.wide.s32 	%rd25, %r85, 4;
	add.s64 	%rd26, %rd1, %rd25;
	st.global.u32 	[%rd26], %r65;
	mov.u32 	%r85, %r20;
$L__BB8_18:
	ld.global.nc.u32 	%r66, [%rd4+28];
	setp.eq.s32 	%p11, %r66, 0;
	@%p11 bra 	$L__BB8_20;
	add.s32 	%r67, %r83, 7;
	add.s32 	%r22, %r85, 1;
	mul.wide.s32 	%rd27, %r85, 4;
	add.s64 	%rd28, %rd1, %rd27;
	st.global.u32 	[%rd28], %r67;
	mov.u32 	%r85, %r22;
$L__BB8_20:
	add.s32 	%r83, %r83, 8;
	setp.ne.s32 	%p12, %r83, %r99;
	@%p12 bra 	$L__BB8_4;
$L__BB8_21:
	setp.eq.s32 	%p13, %r4, 0;
	@%p13 bra 	$L__BB8_42;
	and.b32  	%r27, %r46, 3;
	setp.lt.u32 	%p14, %r4, 4;
	@%p14 bra 	$L__BB8_32;
	add.s32 	%r68, %r99, %r3;
	mul.wide.s32 	%rd29, %r68, 4;
	add.s64 	%rd5, %rd2, %rd29;
	ld.global.nc.u32 	%r69, [%rd5];
	setp.eq.s32 	%p15, %r69, 0;
	@%p15 bra 	$L__BB8_25;
	add.s32 	%r28, %r85, 1;
	mul.wide.s32 	%rd30, %r85, 4;
	add.s64 	%rd31, %rd1, %rd30;
	st.global.u32 	[%rd31], %r99;
	mov.u32 	%r85, %r28;
$L__BB8_25:
	ld.global.nc.u32 	%r70, [%rd5+4];
	setp.eq.s32 	%p16, %r70, 0;
	@%p16 bra 	$L__BB8_27;
	add.s32 	%r71, %r99, 1;
	add.s32 	%r30, %r85, 1;
	mul.wide.s32 	%rd32, %r85, 4;
	add.s64 	%rd33, %rd1, %rd32;
	st.global.u32 	[%rd33], %r71;
	mov.u32 	%r85, %r30;
$L__BB8_27:
	ld.global.nc.u32 	%r72, [%rd5+8];
	setp.eq.s32 	%p17, %r72, 0;
	@%p17 bra 	$L__BB8_29;
	add.s32 	%r73, %r99, 2;
	add.s32 	%r32, %r85, 1;
	mul.wide.s32 	%rd34, %r85, 4;
	add.s64 	%rd35, %rd1, %rd34;
	st.global.u32 	[%rd35], %r73;
	mov.u32 	%r85, %r32;
$L__BB8_29:
	ld.global.nc.u32 	%r74, [%rd5+12];
	setp.eq.s32 	%p18, %r74, 0;
	@%p18 bra 	$L__BB8_31;
	add.s32 	%r75, %r99, 3;
	add.s32 	%r34, %r85, 1;
	mul.wide.s32 	%rd36, %r85, 4;
	add.s64 	%rd37, %rd1, %rd36;
	st.global.u32 	[%rd37], %r75;
	mov.u32 	%r85, %r34;
$L__BB8_31:
	add.s32 	%r99, %r99, 4;
$L__BB8_32:
	setp.eq.s32 	%p19, %r27, 0;
	@%p19 bra 	$L__BB8_42;
	setp.eq.s32 	%p20, %r27, 1;
	@%p20 bra 	$L__BB8_39;
	add.s32 	%r76, %r99, %r3;
	mul.wide.s32 	%rd38, %r76, 4;
	add.s64 	%rd6, %rd2, %rd38;
	ld.global.nc.u32 	%r77, [%rd6];
	setp.eq.s32 	%p21, %r77, 0;
	@%p21 bra 	$L__BB8_36;
	add.s32 	%r39, %r85, 1;
	mul.wide.s32 	%rd39, %r85, 4;
	add.s64 	%rd40, %rd1, %rd39;
	st.global.u32 	[%rd40], %r99;
	mov.u32 	%r85, %r39;
$L__BB8_36:
	ld.global.nc.u32 	%r78, [%rd6+4];
	setp.eq.s32 	%p22, %r78, 0;
	@%p22 bra 	$L__BB8_38;
	add.s32 	%r79, %r99, 1;
	add.s32 	%r41, %r85, 1;
	mul.wide.s32 	%rd41, %r85, 4;
	add.s64 	%rd42, %rd1, %rd41;
	st.global.u32 	[%rd42], %r79;
	mov.u32 	%r85, %r41;
$L__BB8_38:
	add.s32 	%r99, %r99, 2;
$L__BB8_39:
	and.b32  	%r80, %r46, 1;
	setp.eq.b32 	%p23, %r80, 1;
	not.pred 	%p24, %p23;
	@%p24 bra 	$L__BB8_42;
	add.s32 	%r81, %r99, %r3;
	mul.wide.s32 	%rd43, %r81, 4;
	add.s64 	%rd44, %rd2, %rd43;
	ld.global.nc.u32 	%r82, [%rd44];
	setp.eq.s32 	%p25, %r82, 0;
	@%p25 bra 	$L__BB8_42;
	mul.wide.s32 	%rd45, %r85, 4;
	add.s64 	%rd46, %rd1, %rd45;
	st.global.u32 	[%rd46], %r99;
$L__BB8_42:
	ret;

}


// ===== COMPILED SASS (sm_100) =====

	.target	sm_100

	.elftype	@"ET_EXEC"


//--------------------- .note.nv.tkinfo           --------------------------
	.section	.note.nv.tkinfo,"",@"SHT_NOTE"
	.sectionflags	@"SHF_NOTE_NV_TKINFO"
	.tkinfo
        /*0018*/ 	.word	0x00000002
        /*0030*/ 	.string	""
        /*0030*/ 	.string	"ptxas"
        /*0030*/ 	.string	"Cuda compilation tools, release 13.0, V13.0.88"
        /*0030*/ 	.string	"Build cuda_13.0.r13.0/compiler.36424714_0"
        /*0030*/ 	.string	"-arch sm_100 -m 64 "



//--------------------- .note.nv.cuinfo           --------------------------
	.section	.note.nv.cuinfo,"",@"SHT_NOTE"
	.sectionflags	@"SHF_NOTE_NV_CUINFO"
        /*0018*/ 	.short	0x0002
        /*001a*/ 	.short	0x0064
        /*001c*/ 	.short	0x0082
	.zero		2


//--------------------- .nv.info                  --------------------------
	.section	.nv.info,"",@"SHT_CUDA_INFO"
	.align	4


	//----- nvinfo : EIATTR_REGCOUNT
	.align		4
        /*0000*/ 	.byte	0x04, 0x2f
        /*0002*/ 	.short	(.L_10 - .L_9)
	.align		4
.L_9:
        /*0004*/ 	.word	index@(_Z28sparse_parallel_coloring_csrPKiS0_PKfPiS3_iiify)
        /*0008*/ 	.word	0x00000020


	//----- nvinfo : EIATTR_FRAME_SIZE
	.align		4
.L_10:
        /*000c*/ 	.byte	0x04, 0x11
        /*000e*/ 	.short	(.L_12 - .L_11)
	.align		4
.L_11:
        /*0010*/ 	.word	index@($__internal_2_$__cuda_sm20_rcp_rn_f32_slowpath)
        /*0014*/ 	.word	0x00002030


	//----- nvinfo : EIATTR_FRAME_SIZE
	.align		4
.L_12:
        /*0018*/ 	.byte	0x04, 0x11
        /*001a*/ 	.short	(.L_14 - .L_13)
	.align		4
.L_13:
        /*001c*/ 	.word	index@(_Z28sparse_parallel_coloring_csrPKiS0_PKfPiS3_iiify)
        /*0020*/ 	.word	0x00002030


	//----- nvinfo : EIATTR_REGCOUNT
	.align		4
.L_14:
        /*0024*/ 	.byte	0x04, 0x2f
        /*0026*/ 	.short	(.L_16 - .L_15)
	.align		4
.L_15:
        /*0028*/ 	.word	index@(_Z30dense_parallel_coloring_tensorPK6__halfS1_PiS2_iiify)
        /*002c*/ 	.word	0x00000020


	//----- nvinfo : EIATTR_FRAME_SIZE
	.align		4
.L_16:
        /*0030*/ 	.byte	0x04, 0x11
        /*0032*/ 	.short	(.L_18 - .L_17)
	.align		4
.L_17:
        /*0034*/ 	.word	index@($__internal_1_$__cuda_sm20_rcp_rn_f32_slowpath)
        /*0038*/ 	.word	0x000020b0


	//----- nvinfo : EIATTR_FRAME_SIZE
	.align		4
.L_18:
        /*003c*/ 	.byte	0x04, 0x11
        /*003e*/ 	.short	(.L_20 - .L_19)
	.align		4
.L_19:
        /*0040*/ 	.word	index@(_Z30dense_parallel_coloring_tensorPK6__halfS1_PiS2_iiify)
        /*0044*/ 	.word	0x000020b0


	//----- nvinfo : EIATTR_REGCOUNT
	.align		4
.L_20:
        /*0048*/ 	.byte	0x04, 0x2f
        /*004a*/ 	.short	(.L_22 - .L_21)
	.align		4
.L_21:
        /*004c*/ 	.word	index@(_Z20select_best_coloringPKiS0_PiS1_ii)
        /*0050*/ 	.word	0x00000020


	//----- nvinfo : EIATTR_FRAME_SIZE
	.align		4
.L_22:
        /*0054*/ 	.byte	0x04, 0x11
        /*0056*/ 	.short	(.L_24 - .L_23)
	.align		4
.L_23:
        /*0058*/ 	.word	index@(_Z20select_best_coloringPKiS0_PiS1_ii)
        /*005c*/ 	.word	0x00000000


	//----- nvinfo : EIATTR_REGCOUNT
	.align		4
.L_24:
        /*0060*/ 	.byte	0x04, 0x2f
        /*0062*/ 	.short	(.L_26 - .L_25)
	.align		4
.L_25:
        /*0064*/ 	.word	index@(_Z23fuse_coherence_matricesPKfS0_S0_S0_Pfiffff)
        /*0068*/ 	.word	0x00000012


	//----- nvinfo : EIATTR_FRAME_SIZE
	.align		4
.L_26:
        /*006c*/ 	.byte	0x04, 0x11
        /*006e*/ 	.short	(.L_28 - .L_27)
	.align		4
.L_27:
        /*0070*/ 	.word	index@(_Z23fuse_coherence_matricesPKfS0_S0_S0_Pfiffff)
        /*0074*/ 	.word	0x00000000


	//----- nvinfo : EIATTR_REGCOUNT
	.align		4
.L_28:
        /*0078*/ 	.byte	0x04, 0x2f
        /*007a*/ 	.short	(.L_30 - .L_29)
	.align		4
.L_29:
        /*007c*/ 	.word	index@(_Z22init_uniform_coherencePfif)
        /*0080*/ 	.word	0x0000000a


	//----- nvinfo : EIATTR_FRAME_SIZE
	.align		4
.L_30:
        /*0084*/ 	.byte	0x04, 0x11
        /*0086*/ 	.short	(.L_32 - .L_31)
	.align		4
.L_31:
        /*0088*/ 	.word	index@(_Z22init_uniform_coherencePfif)
        /*008c*/ 	.word	0x00000000


	//----- nvinfo : EIATTR_REGCOUNT
	.align		4
.L_32:
        /*0090*/ 	.byte	0x04, 0x2f
        /*0092*/ 	.short	(.L_34 - .L_33)
	.align		4
.L_33:
        /*0094*/ 	.word	index@(generate_thermodynamic_ordering)
        /*0098*/ 	.word	0x00000020


	//----- nvinfo : EIATTR_FRAME_SIZE
	.align		4
.L_34:
        /*009c*/ 	.byte	0x04, 0x11
        /*009e*/ 	.short	(.L_36 - .L_35)
	.align		4
.L_35:
        /*00a0*/ 	.word	index@($__internal_0_$__cuda_sm3x_div_rn_noftz_f32_slowpath)
        /*00a4*/ 	.word	0x00000000


	//----- nvinfo : EIATTR_FRAME_SIZE
	.align		4
.L_36:
        /*00a8*/ 	.byte	0x04, 0x11
        /*00aa*/ 	.short	(.L_38 - .L_37)
	.align		4
.L_37:
        /*00ac*/ 	.word	index@(generate_thermodynamic_ordering)
        /*00b0*/ 	.word	0x00000000


	//----- nvinfo : EIATTR_REGCOUNT
	.align		4
.L_38:
        /*00b4*/ 	.byte	0x04, 0x2f
        /*00b6*/ 	.short	(.L_40 - .L_39)
	.align		4
.L_39:
        /*00b8*/ 	.word	index@(_Z17validate_coloringPKiS0_Pii)
        /*00bc*/ 	.word	0x00000016


	//----- nvinfo : EIATTR_FRAME_SIZE
	.align		4
.L_40:
        /*00c0*/ 	.byte	0x04, 0x11
        /*00c2*/ 	.short	(.L_42 - .L_41)
	.align		4
.L_41:
        /*00c4*/ 	.word	index@(_Z17validate_coloringPKiS0_Pii)
        /*00c8*/ 	.word	0x00000000


	//----- nvinfo : EIATTR_REGCOUNT
	.align		4
.L_42:
        /*00cc*/ 	.byte	0x04, 0x2f
        /*00ce*/ 	.short	(.L_44 - .L_43)
	.align		4
.L_43:
        /*00d0*/ 	.word	index@(_Z12dense_to_csrPKiPiS1_i)
        /*00d4*/ 	.word	0x00000019


	//----- nvinfo : EIATTR_FRAME_SIZE
	.align		4
.L_44:
        /*00d8*/ 	.byte	0x04, 0x11
        /*00da*/ 	.short	(.L_46 - .L_45)
	.align		4
.L_45:
        /*00dc*/ 	.word	index@(_Z12dense_to_csrPKiPiS1_i)
        /*00e0*/ 	.word	0x00000000


	//----- nvinfo : EIATTR_REGCOUNT
	.align		4
.L_46:
        /*00e4*/ 	.byte	0x04, 0x2f
        /*00e6*/ 	.short	(.L_48 - .L_47)
	.align		4
.L_47:
        /*00e8*/ 	.word	index@(_Z16fill_csr_columnsPKiS0_Pii)
        /*00ec*/ 	.word	0x00000020


	//----- nvinfo : EIATTR_FRAME_SIZE
	.align		4
.L_48:
        /*00f0*/ 	.byte	0x04, 0x11
        /*00f2*/ 	.short	(.L_50 - .L_49)
	.align		4
.L_49:
        /*00f4*/ 	.word	index@(_Z16fill_csr_columnsPKiS0_Pii)
        /*00f8*/ 	.word	0x00000000


	//----- nvinfo : EIATTR_MIN_STACK_SIZE
	.align		4
.L_50:
        /*00fc*/ 	.byte	0x04, 0x12
        /*00fe*/ 	.short	(.L_52 - .L_51)
	.align		4
.L_51:
        /*0100*/ 	.word	index@(_Z16fill_csr_columnsPKiS0_Pii)
        /*0104*/ 	.word	0x00000000


	//----- nvinfo : EIATTR_MIN_STACK_SIZE
	.align		4
.L_52:
        /*0108*/ 	.byte	0x04, 0x12
        /*010a*/ 	.short	(.L_54 - .L_53)
	.align		4
.L_53:
        /*010c*/ 	.word	index@(_Z12dense_to_csrPKiPiS1_i)
        /*0110*/ 	.word	0x00000000


	//----- nvinfo : EIATTR_MIN_STACK_SIZE
	.align		4
.L_54:
        /*0114*/ 	.byte	0x04, 0x12
        /*0116*/ 	.short	(.L_56 - .L_55)
	.align		4
.L_55:
        /*0118*/ 	.word	index@(_Z17validate_coloringPKiS0_Pii)
        /*011c*/ 	.word	0x00000000


	//----- nvinfo : EIATTR_MIN_STACK_SIZE
	.align		4
.L_56:
        /*0120*/ 	.byte	0x04, 0x12
        /*0122*/ 	.short	(.L_58 - .L_57)
	.align		4
.L_57:
        /*0124*/ 	.word	index@(generate_thermodynamic_ordering)
        /*0128*/ 	.word	0x00000000


	//----- nvinfo : EIATTR_MIN_STACK_SIZE
	.align		4
.L_58:
        /*012c*/ 	.byte	0x04, 0x12
        /*012e*/ 	.short	(.L_60 - .L_59)
	.align		4
.L_59:
        /*0130*/ 	.word	index@(_Z22init_uniform_coherencePfif)
        /*0134*/ 	.word	0x00000000


	//----- nvinfo : EIATTR_MIN_STACK_SIZE
	.align		4
.L_60:
        /*0138*/ 	.byte	0x04, 0x12
        /*013a*/ 	.short	(.L_62 - .L_61)
	.align		4
.L_61:
        /*013c*/ 	.word	index@(_Z23fuse_coherence_matricesPKfS0_S0_S0_Pfiffff)
        /*0140*/ 	.word	0x00000000


	//----- nvinfo : EIATTR_MIN_STACK_SIZE
	.align		4
.L_62:
        /*0144*/ 	.byte	0x04, 0x12
        /*0146*/ 	.short	(.L_64 - .L_63)
	.align		4
.L_63:
        /*0148*/ 	.word	index@(_Z20select_best_coloringPKiS0_PiS1_ii)
        /*014c*/ 	.word	0x00000000


	//----- nvinfo : EIATTR_MIN_STACK_SIZE
	.align		4
.L_64:
        /*0150*/ 	.byte	0x04, 0x12
        /*0152*/ 	.short	(.L_66 - .L_65)
	.align		4
.L_65:
        /*0154*/ 	.word	index@(_Z30dense_parallel_coloring_tensorPK6__halfS1_PiS2_iiify)
        /*0158*/ 	.word	0x000020b0


	//----- nvinfo : EIATTR_MIN_STACK_SIZE
	.align		4
.L_66:
        /*015c*/ 	.byte	0x04, 0x12
        /*015e*/ 	.short	(.L_68 - .L_67)
	.align		4
.L_67:
        /*0160*/ 	.word	index@(_Z28sparse_parallel_coloring_csrPKiS0_PKfPiS3_iiify)
        /*0164*/ 	.word	0x00002030
.L_68:


//--------------------- .nv.compat                --------------------------
	.section	.nv.compat,"",@"SHT_CUDA_COMPAT_INFO"
	.align	4
        /*0000*/ 	.byte	0x02, 0x09, 0x00, 0x00, 0x02, 0x02, 0x01, 0x00, 0x02, 0x05, 0x05, 0x00, 0x03, 0x07, 0x01, 0x01
        /*0010*/ 	.byte	0x02, 0x03, 0x00, 0x00, 0x02, 0x06, 0x01, 0x00, 0x04, 0x0b, 0x08, 0x00, 0x01, 0x00, 0x00, 0x00
        /*0020*/ 	.byte	0x00, 0x00, 0x00, 0x00


//--------------------- .nv.info._Z16fill_csr_columnsPKiS0_Pii --------------------------
	.section	.nv.info._Z16fill_csr_columnsPKiS0_Pii,"",@"SHT_CUDA_INFO"
	.sectionflags	@""
	.align	4


	//----- nvinfo : EIATTR_CUDA_API_VERSION
	.align		4
        /*0000*/ 	.byte	0x04, 0x37
        /*0002*/ 	.short	(.L_70 - .L_69)
.L_69:
        /*0004*/ 	.word	0x00000082


	//----- nvinfo : EIATTR_KPARAM_INFO
	.align		4
.L_70:
        /*0008*/ 	.byte	0x04, 0x17
        /*000a*/ 	.short	(.L_72 - .L_71)
.L_71:
        /*000c*/ 	.word	0x00000000
        /*0010*/ 	.short	0x0003
        /*0012*/ 	.short	0x0018
        /*0014*/ 	.byte	0x00, 0xf0, 0x11, 0x00


	//----- nvinfo : EIATTR_KPARAM_INFO
	.align		4
.L_72:
        /*0018*/ 	.byte	0x04, 0x17
        /*001a*/ 	.short	(.L_74 - .L_73)
.L_73:
        /*001c*/ 	.word	0x00000000
        /*0020*/ 	.short	0x0002
        /*0022*/ 	.short	0x0010
        /*0024*/ 	.byte	0x00, 0xf5, 0x21, 0x00


	//----- nvinfo : EIATTR_KPARAM_INFO
	.align		4
.L_74:
        /*0028*/ 	.byte	0x04, 0x17
        /*002a*/ 	.short	(.L_76 - .L_75)
.L_75:
        /*002c*/ 	.word	0x00000000
        /*0030*/ 	.short	0x0001
        /*0032*/ 	.short	0x0008
        /*0034*/ 	.byte	0x00, 0xf5, 0x21, 0x00


	//----- nvinfo : EIATTR_KPARAM_INFO
	.align		4
.L_76:
        /*0038*/ 	.byte	0x04, 0x17
        /*003a*/ 	.short	(.L_78 - .L_77)
.L_77:
        /*003c*/ 	.word	0x00000000
        /*0040*/ 	.short	0x0000
        /*0042*/ 	.short	0x0000
        /*0044*/ 	.byte	0x00, 0xf5, 0x21, 0x00


	//----- nvinfo : EIATTR_SPARSE_MMA_MASK
	.align		4
.L_78:
        /*0048*/ 	.byte	0x03, 0x50
        /*004a*/ 	.short	0x0000


	//----- nvinfo : EIATTR_MAXREG_COUNT
	.align		4
        /*004c*/ 	.byte	0x03, 0x1b
        /*004e*/ 	.short	0x00ff


	//----- nvinfo : EIATTR_MERCURY_ISA_VERSION
	.align		4
        /*0050*/ 	.byte	0x03, 0x5f
        /*0052*/ 	.short	0x0101


	//----- nvinfo : EIATTR_VRC_CTA_INIT_COUNT
	.align		4
        /*0054*/ 	.byte	0x02, 0x4a
	.zero		1
	.zero		1


	//----- nvinfo : EIATTR_EXIT_INSTR_OFFSETS
	.align		4
        /*0058*/ 	.byte	0x04, 0x1c
        /*005a*/ 	.short	(.L_80 - .L_79)


	//   ....[0]....
.L_79:
        /*005c*/ 	.word	0x00000080


	//   ....[1]....
        /*0060*/ 	.word	0x000000a0


	//   ....[2]....
        /*0064*/ 	.word	0x000005d0


	//   ....[3]....
        /*0068*/ 	.word	0x00000850


	//   ....[4]....
        /*006c*/ 	.word	0x000009d0


	//   ....[5]....
        /*0070*/ 	.word	0x00000a30


	//   ....[6]....
        /*0074*/ 	.word	0x00000a70


	//----- nvinfo : EIATTR_CBANK_PARAM_SIZE
	.align		4
.L_80:
        /*0078*/ 	.byte	0x03, 0x19
        /*007a*/ 	.short	0x001c


	//----- nvinfo : EIATTR_PARAM_CBANK
	.align		4
        /*007c*/ 	.byte	0x04, 0x0a
        /*007e*/ 	.short	(.L_82 - .L_81)
	.align		4
.L_81:
        /*0080*/ 	.word	index@(.nv.constant0._Z16fill_csr_columnsPKiS0_Pii)
        /*0084*/ 	.short	0x0380
        /*0086*/ 	.short	0x001c


	//----- nvinfo : EIATTR_SW_WAR
	.align		4
.L_82:
        /*0088*/ 	.byte	0x04, 0x36
        /*008a*/ 	.short	(.L_84 - .L_83)
.L_83:
        /*008c*/ 	.word	0x00000008
.L_84:


//--------------------- .nv.info._Z12dense_to_csrPKiPiS1_i --------------------------
	.section	.nv.info._Z12dense_to_csrPKiPiS1_i,"",@"SHT_CUDA_INFO"
	.sectionflags	@""
	.align	4


	//----- nvinfo : EIATTR_CUDA_API_VERSION
	.align		4
        /*0000*/ 	.byte	0x04, 0x37
        /*0002*/ 	.short	(.L_86 - .L_85)
.L_85:
        /*0004*/ 	.word	0x00000082


	//----- nvinfo : EIATTR_KPARAM_INFO
	.align		4
.L_86:
        /*0008*/ 	.byte	0x04, 0x17
        /*000a*/ 	.short	(.L_88 - .L_87)
.L_87:
        /*000c*/ 	.word	0x00000000
        /*0010*/ 	.short	0x0003
        /*0012*/ 	.short	0x0018
        /*0014*/ 	.byte	0x00, 0xf0, 0x11, 0x00


	//----- nvinfo : EIATTR_KPARAM_INFO
	.align		4
.L_88:
        /*0018*/ 	.byte	0x04, 0x17
        /*001a*/ 	.short	(.L_90 - .L_89)
.L_89:
        /*001c*/ 	.word	0x00000000
        /*0020*/ 	.short	0x0002
        /*0022*/ 	.short	0x0010
        /*0024*/ 	.byte	0x00, 0xf5, 0x21, 0x00


	//----- nvinfo : EIATTR_KPARAM_INFO
	.align		4
.L_90:
        /*0028*/ 	.byte	0x04, 0x17
        /*002a*/ 	.short	(.L_92 - .L_91)
.L_91:
        /*002c*/ 	.word	0x00000000
        /*0030*/ 	.short	0x0001
        /*0032*/ 	.short	0x0008
        /*0034*/ 	.byte	0x00, 0xf5, 0x21, 0x00


	//----- nvinfo : EIATTR_KPARAM_INFO
	.align		4
.L_92:
        /*0038*/ 	.byte	0x04, 0x17
        /*003a*/ 	.short	(.L_94 - .L_93)
.L_93:
        /*003c*/ 	.word	0x00000000
        /*0040*/ 	.short	0x0000
        /*0042*/ 	.short	0x0000
        /*0044*/ 	.byte	0x00, 0xf5, 0x21, 0x00


	//----- nvinfo : EIATTR_SPARSE_MMA_MASK
	.align		4
.L_94:
        /*0048*/ 	.byte	0x03, 0x50
        /*004a*/ 	.short	0x0000


	//----- nvinfo : EIATTR_MAXREG_COUNT
	.align		4
        /*004c*/ 	.byte	0x03, 0x1b
        /*004e*/ 	.short	0x00ff


	//----- nvinfo : EIATTR_MERCURY_ISA_VERSION
	.align		4
        /*0050*/ 	.byte	0x03, 0x5f
        /*0052*/ 	.short	0x0101


	//----- nvinfo : EIATTR_VRC_CTA_INIT_COUNT
	.align		4
        /*0054*/ 	.byte	0x02, 0x4a
	.zero		1
	.zero		1


	//----- nvinfo : EIATTR_EXIT_INSTR_OFFSETS
	.align		4
        /*0058*/ 	.byte	0x04, 0x1c
        /*005a*/ 	.short	(.L_96 - .L_95)


	//   ....[0]....
.L_95:
        /*005c*/ 	.word	0x00000070


	//   ....[1]....
        /*0060*/ 	.word	0x00000b40


	//----- nvinfo : EIATTR_CBANK_PARAM_SIZE
	.align		4
.L_96:
        /*0064*/ 	.byte	0x03, 0x19
        /*0066*/ 	.short	0x001c


	//----- nvinfo : EIATTR_PARAM_CBANK
	.align		4
        /*0068*/ 	.byte	0x04, 0x0a
        /*006a*/ 	.short	(.L_98 - .L_97)
	.align		4
.L_97:
        /*006c*/ 	.word	index@(.nv.constant0._Z12dense_to_csrPKiPiS1_i)
        /*0070*/ 	.short	0x0380
        /*0072*/ 	.short	0x001c


	//----- nvinfo : EIATTR_SW_WAR
	.align		4
.L_98:
        /*0074*/ 	.byte	0x04, 0x36
        /*0076*/ 	.short	(.L_100 - .L_99)
.L_99:
        /*0078*/ 	.word	0x00000008
.L_100:


//--------------------- .nv.info._Z17validate_coloringPKiS0_Pii --------------------------
	.section	.nv.info._Z17validate_coloringPKiS0_Pii,"",@"SHT_CUDA_INFO"
	.sectionflags	@""
	.align	4


	//----- nvinfo : EIATTR_CUDA_API_VERSION
	.align		4
        /*0000*/ 	.byte	0x04, 0x37
        /*0002*/ 	.short	(.L_102 - .L_101)
.L_101:
        /*0004*/ 	.word	0x00000082


	//----- nvinfo : EIATTR_KPARAM_INFO
	.align		4
.L_102:
        /*0008*/ 	.byte	0x04, 0x17
        /*000a*/ 	.short	(.L_104 - .L_103)
.L_103:
        /*000c*/ 	.word	0x00000000
        /*0010*/ 	.short	0x0003
        /*0012*/ 	.short	0x0018
        /*0014*/ 	.byte	0x00, 0xf0, 0x11, 0x00


	//----- nvinfo : EIATTR_KPARAM_INFO
	.align		4
.L_104:
        /*0018*/ 	.byte	0x04, 0x17
        /*001a*/ 	.short	(.L_106 - .L_105)
.L_105:
        /*001c*/ 	.word	0x00000000
        /*0020*/ 	.short	0x0002
        /*0022*/ 	.short	0x0010
        /*0024*/ 	.byte	0x00, 0xf5, 0x21, 0x00


	//----- nvinfo : EIATTR_KPARAM_INFO
	.align		4
.L_106:
        /*0028*/ 	.byte	0x04, 0x17
        /*002a*/ 	.short	(.L_108 - .L_107)
.L_107:
        /*002c*/ 	.word	0x00000000
        /*0030*/ 	.short	0x0001
        /*0032*/ 	.short	0x0008
        /*0034*/ 	.byte	0x00, 0xf5, 0x21, 0x00


	//----- nvinfo : EIATTR_KPARAM_INFO
	.align		4
.L_108:
        /*0038*/ 	.byte	0x04, 0x17
        /*003a*/ 	.short	(.L_110 - .L_109)
.L_109:
        /*003c*/ 	.word	0x00000000
        /*0040*/ 	.short	0x0000
        /*0042*/ 	.short	0x0000
        /*0044*/ 	.byte	0x00, 0xf5, 0x21, 0x00


	//----- nvinfo : EIATTR_SPARSE_MMA_MASK
	.align		4
.L_110:
        /*0048*/ 	.byte	0x03, 0x50
        /*004a*/ 	.short	0x0000


	//----- nvinfo : EIATTR_MAXREG_COUNT
	.align		4
        /*004c*/ 	.byte	0x03, 0x1b
        /*004e*/ 	.short	0x00ff


	//----- nvinfo : EIATTR_NUM_BARRIERS
	.align		4
        /*0050*/ 	.byte	0x02, 0x4c
        /*0052*/ 	.byte	0x01
	.zero		1


	//----- nvinfo : EIATTR_MERCURY_ISA_VERSION
	.align		4
        /*0054*/ 	.byte	0x03, 0x5f
        /*0056*/ 	.short	0x0101


	//----- nvinfo : EIATTR_INT_WARP_WIDE_INSTR_OFFSETS
	.align		4
        /*0058*/ 	.byte	0x04, 0x31
        /*005a*/ 	.short	(.L_112 - .L_111)


	//   ....[0]....
.L_111:
        /*005c*/ 	.word	0x00000330


	//   ....[1]....
        /*0060*/ 	.word	0x00000340


	//----- nvinfo : EIATTR_VRC_CTA_INIT_COUNT
	.align		4
.L_112:
        /*0064*/ 	.byte	0x02, 0x4a
	.zero		1
	.zero		1


	//----- nvinfo : EIATTR_EXIT_INSTR_OFFSETS
	.align		4
        /*0068*/ 	.byte	0x04, 0x1c
        /*006a*/ 	.short	(.L_114 - .L_113)


	//   ....[0]....
.L_113:
        /*006c*/ 	.word	0x00000460


	//   ....[1]....
        /*0070*/ 	.word	0x000004f0


	//----- nvinfo : EIATTR_CRS_STACK_SIZE
	.align		4
.L_114:
        /*0074*/ 	.byte	0x04, 0x1e
        /*0076*/ 	.short	(.L_116 - .L_115)
.L_115:
        /*0078*/ 	.word	0x00000000


	//----- nvinfo : EIATTR_CBANK_PARAM_SIZE
	.align		4
.L_116:
        /*007c*/ 	.byte	0x03, 0x19
        /*007e*/ 	.short	0x001c


	//----- nvinfo : EIATTR_PARAM_CBANK
	.align		4
        /*0080*/ 	.byte	0x04, 0x0a
        /*0082*/ 	.short	(.L_118 - .L_117)
	.align		4
.L_117:
        /*0084*/ 	.word	index@(.nv.constant0._Z17validate_coloringPKiS0_Pii)
        /*0088*/ 	.short	0x0380
        /*008a*/ 	.short	0x001c


	//----- nvinfo : EIATTR_SW_WAR
	.align		4
.L_118:
        /*008c*/ 	.byte	0x04, 0x36
        /*008e*/ 	.short	(.L_120 - .L_119)
.L_119:
        /*0090*/ 	.word	0x00000008
.L_120:


//--------------------- .nv.info.generate_thermodynamic_ordering --------------------------
	.section	.nv.info.generate_thermodynamic_ordering,"",@"SHT_CUDA_INFO"
	.sectionflags	@""
	.align	4


	//----- nvinfo : EIATTR_CUDA_API_VERSION
	.align		4
        /*0000*/ 	.byte	0x04, 0x37
        /*0002*/ 	.short	(.L_122 - .L_121)
.L_121:
        /*0004*/ 	.word	0x00000082


	//----- nvinfo : EIATTR_KPARAM_INFO
	.align		4
.L_122:
        /*0008*/ 	.byte	0x04, 0x17
        /*000a*/ 	.short	(.L_124 - .L_123)
.L_123:
        /*000c*/ 	.word	0x00000000
        /*0010*/ 	.short	0x0006
        /*0012*/ 	.short	0x002c
        /*0014*/ 	.byte	0x00, 0xf0, 0x11, 0x00


	//----- nvinfo : EIATTR_KPARAM_INFO
	.align		4
.L_124:
        /*0018*/ 	.byte	0x04, 0x17
        /*001a*/ 	.short	(.L_126 - .L_125)
.L_125:
        /*001c*/ 	.word	0x00000000
        /*0020*/ 	.short	0x0005
        /*0022*/ 	.short	0x0028
        /*0024*/ 	.byte	0x00, 0xf0, 0x11, 0x00


	//----- nvinfo : EIATTR_KPARAM_INFO
	.align		4
.L_126:
        /*0028*/ 	.byte	0x04, 0x17
        /*002a*/ 	.short	(.L_128 - .L_127)
.L_127:
        /*002c*/ 	.word	0x00000000
        /*0030*/ 	.short	0x0004
        /*0032*/ 	.short	0x0020
        /*0034*/ 	.byte	0x00, 0xf5, 0x21, 0x00


	//----- nvinfo : EIATTR_KPARAM_INFO
	.align		4
.L_128:
        /*0038*/ 	.byte	0x04, 0x17
        /*003a*/ 	.short	(.L_130 - .L_129)
.L_129:
        /*003c*/ 	.word	0x00000000
        /*0040*/ 	.short	0x0003
        /*0042*/ 	.short	0x0018
        /*0044*/ 	.byte	0x00, 0xf5, 0x21, 0x00


	//----- nvinfo : EIATTR_KPARAM_INFO
	.align		4
.L_130:
        /*0048*/ 	.byte	0x04, 0x17
        /*004a*/ 	.short	(.L_132 - .L_131)
.L_131:
        /*004c*/ 	.word	0x00000000
        /*0050*/ 	.short	0x0002
        /*0052*/ 	.short	0x0010
        /*0054*/ 	.byte	0x00, 0xf5, 0x21, 0x00


	//----- nvinfo : EIATTR_KPARAM_INFO
	.align		4
.L_132:
        /*0058*/ 	.byte	0x04, 0x17
        /*005a*/ 	.short	(.L_134 - .L_133)
.L_133:
        /*005c*/ 	.word	0x00000000
        /*0060*/ 	.short	0x0001
        /*0062*/ 	.short	0x0008
        /*0064*/ 	.byte	0x00, 0xf5, 0x21, 0x00


	//----- nvinfo : EIATTR_KPARAM_INFO
	.align		4
.L_134:
        /*0068*/ 	.byte	0x04, 0x17
        /*006a*/ 	.short	(.L_136 - .L_135)
.L_135:
        /*006c*/ 	.word	0x00000000
        /*0070*/ 	.short	0x0000
        /*0072*/ 	.short	0x0000
        /*0074*/ 	.byte	0x00, 0xf5, 0x21, 0x00


	//----- nvinfo : EIATTR_SPARSE_MMA_MASK
	.align		4
.L_136:
        /*0078*/ 	.byte	0x03, 0x50
        /*007a*/ 	.short	0x0000


	//----- nvinfo : EIATTR_MAXREG_COUNT
	.align		4
        /*007c*/ 	.byte	0x03, 0x1b
        /*007e*/ 	.short	0x00ff


	//----- nvinfo : EIATTR_MERCURY_ISA_VERSION
	.align		4
        /*0080*/ 	.byte	0x03, 0x5f
        /*0082*/ 	.short	0x0101


	//----- nvinfo : EIATTR_VRC_CTA_INIT_COUNT
	.align		4
        /*0084*/ 	.byte	0x02, 0x4a
	.zero		1
	.zero		1


	//----- nvinfo : EIATTR_EXIT_INSTR_OFFSETS
	.align		4
        /*0088*/ 	.byte	0x04, 0x1c
        /*008a*/ 	.short	(.L_138 - .L_137)


	//   ....[0]....
.L_137:
        /*008c*/ 	.word	0x00000070


	//   ....[1]....
        /*0090*/ 	.word	0x00002a30


	//----- nvinfo : EIATTR_CRS_STACK_SIZE
	.align		4
.L_138:
        /*0094*/ 	.byte	0x04, 0x1e
        /*0096*/ 	.short	(.L_140 - .L_139)
.L_139:
        /*0098*/ 	.word	0x00000000


	//----- nvinfo : EIATTR_CBANK_PARAM_SIZE
	.align		4
.L_140:
        /*009c*/ 	.byte	0x03, 0x19
        /*009e*/ 	.short	0x0030


	//----- nvinfo : EIATTR_PARAM_CBANK
	.align		4
        /*00a0*/ 	.byte	0x04, 0x0a
        /*00a2*/ 	.short	(.L_142 - .L_141)
	.align		4
.L_141:
        /*00a4*/ 	.word	index@(.nv.constant0.generate_thermodynamic_ordering)
        /*00a8*/ 	.short	0x0380
        /*00aa*/ 	.short	0x0030


	//----- nvinfo : EIATTR_SW_WAR
	.align		4
.L_142:
        /*00ac*/ 	.byte	0x04, 0x36
        /*00ae*/ 	.short	(.L_144 - .L_143)
.L_143:
        /*00b0*/ 	.word	0x00000008
.L_144:


//--------------------- .nv.info._Z22init_uniform_coherencePfif --------------------------
	.section	.nv.info._Z22init_uniform_coherencePfif,"",@"SHT_CUDA_INFO"
	.sectionflags	@""
	.align	4


	//----- nvinfo : EIATTR_CUDA_API_VERSION
	.align		4
        /*0000*/ 	.byte	0x04, 0x37
        /*0002*/ 	.short	(.L_146 - .L_145)
.L_145:
        /*0004*/ 	.word	0x00000082


	//----- nvinfo : EIATTR_KPARAM_INFO
	.align		4
.L_146:
        /*0008*/ 	.byte	0x04, 0x17
        /*000a*/ 	.short	(.L_148 - .L_147)
.L_147:
        /*000c*/ 	.word	0x00000000
        /*0010*/ 	.short	0x0002
        /*0012*/ 	.short	0x000c
        /*0014*/ 	.byte	0x00, 0xf0, 0x11, 0x00


	//----- nvinfo : EIATTR_KPARAM_INFO
	.align		4
.L_148:
        /*0018*/ 	.byte	0x04, 0x17
        /*001a*/ 	.short	(.L_150 - .L_149)
.L_149:
        /*001c*/ 	.word	0x00000000
        /*0020*/ 	.short	0x0001
        /*0022*/ 	.short	0x0008
        /*0024*/ 	.byte	0x00, 0xf0, 0x11, 0x00


	//----- nvinfo : EIATTR_KPARAM_INFO
	.align		4
.L_150:
        /*0028*/ 	.byte	0x04, 0x17
        /*002a*/ 	.short	(.L_152 - .L_151)
.L_151:
        /*002c*/ 	.word	0x00000000
        /*0030*/ 	.short	0x0000
        /*0032*/ 	.short	0x0000
        /*0034*/ 	.byte	0x00, 0xf5, 0x21, 0x00


	//----- nvinfo : EIATTR_SPARSE_MMA_MASK
	.align		4
.L_152:
        /*0038*/ 	.byte	0x03, 0x50
        /*003a*/ 	.short	0x0000


	//----- nvinfo : EIATTR_MAXREG_COUNT
	.align		4
        /*003c*/ 	.byte	0x03, 0x1b
        /*003e*/ 	.short	0x00ff


	//----- nvinfo : EIATTR_MERCURY_ISA_VERSION
	.align		4
        /*0040*/ 	.byte	0x03, 0x5f
        /*0042*/ 	.short	0x0101


	//----- nvinfo : EIATTR_VRC_CTA_INIT_COUNT
	.align		4
        /*0044*/ 	.byte	0x02, 0x4a
	.zero		1
	.zero		1


	//----- nvinfo : EIATTR_EXIT_INSTR_OFFSETS
	.align		4
        /*0048*/ 	.byte	0x04, 0x1c
        /*004a*/ 	.short	(.L_154 - .L_153)


	//   ....[0]....
.L_153:
        /*004c*/ 	.word	0x00000080


	//   ....[1]....
        /*0050*/ 	.word	0x000000e0


	//----- nvinfo : EIATTR_CBANK_PARAM_SIZE
	.align		4
.L_154:
        /*0054*/ 	.byte	0x03, 0x19
        /*0056*/ 	.short	0x0010


	//----- nvinfo : EIATTR_PARAM_CBANK
	.align		4
        /*0058*/ 	.byte	0x04, 0x0a
        /*005a*/ 	.short	(.L_156 - .L_155)
	.align		4
.L_155:
        /*005c*/ 	.word	index@(.nv.constant0._Z22init_uniform_coherencePfif)
        /*0060*/ 	.short	0x0380
        /*0062*/ 	.short	0x0010


	//----- nvinfo : EIATTR_SW_WAR
	.align		4
.L_156:
        /*0064*/ 	.byte	0x04, 0x36
        /*0066*/ 	.short	(.L_158 - .L_157)
.L_157:
        /*0068*/ 	.word	0x00000008
.L_158:


//--------------------- .nv.info._Z23fuse_coherence_matricesPKfS0_S0_S0_Pfiffff --------------------------
	.section	.nv.info._Z23fuse_coherence_matricesPKfS0_S0_S0_Pfiffff,"",@"SHT_CUDA_INFO"
	.sectionflags	@""
	.align	4


	//----- nvinfo : EIATTR_CUDA_API_VERSION
	.align		4
        /*0000*/ 	.byte	0x04, 0x37
        /*0002*/ 	.short	(.L_160 - .L_159)
.L_159:
        /*0004*/ 	.word	0x00000082


	//----- nvinfo : EIATTR_KPARAM_INFO
	.align		4
.L_160:
        /*0008*/ 	.byte	0x04, 0x17
        /*000a*/ 	.short	(.L_162 - .L_161)
.L_161:
        /*000c*/ 	.word	0x00000000
        /*0010*/ 	.short	0x0009
        /*0012*/ 	.short	0x0038
        /*0014*/ 	.byte	0x00, 0xf0, 0x11, 0x00


	//----- nvinfo : EIATTR_KPARAM_INFO
	.align		4
.L_162:
        /*0018*/ 	.byte	0x04, 0x17
        /*001a*/ 	.short	(.L_164 - .L_163)
.L_163:
        /*001c*/ 	.word	0x00000000
        /*0020*/ 	.short	0x0008
        /*0022*/ 	.short	0x0034
        /*0024*/ 	.byte	0x00, 0xf0, 0x11, 0x00


	//----- nvinfo : EIATTR_KPARAM_INFO
	.align		4
.L_164:
        /*0028*/ 	.byte	0x04, 0x17
        /*002a*/ 	.short	(.L_166 - .L_165)
.L_165:
        /*002c*/ 	.word	0x00000000
        /*0030*/ 	.short	0x0007
        /*0032*/ 	.short	0x0030
        /*0034*/ 	.byte	0x00, 0xf0, 0x11, 0x00


	//----- nvinfo : EIATTR_KPARAM_INFO
	.align		4
.L_166:
        /*0038*/ 	.byte	0x04, 0x17
        /*003a*/ 	.short	(.L_168 - .L_167)
.L_167:
        /*003c*/ 	.word	0x00000000
        /*0040*/ 	.short	0x0006
        /*0042*/ 	.short	0x002c
        /*0044*/ 	.byte	0x00, 0xf0, 0x11, 0x00


	//----- nvinfo : EIATTR_KPARAM_INFO
	.align		4
.L_168:
        /*0048*/ 	.byte	0x04, 0x17
        /*004a*/ 	.short	(.L_170 - .L_169)
.L_169:
        /*004c*/ 	.word	0x00000000
        /*0050*/ 	.short	0x0005
        /*0052*/ 	.short	0x0028
        /*0054*/ 	.byte	0x00, 0xf0, 0x11, 0x00


	//----- nvinfo : EIATTR_KPARAM_INFO
	.align		4
.L_170:
        /*0058*/ 	.byte	0x04, 0x17
        /*005a*/ 	.short	(.L_172 - .L_171)
.L_171:
        /*005c*/ 	.word	0x00000000
        /*0060*/ 	.short	0x0004
        /*0062*/ 	.short	0x0020
        /*0064*/ 	.byte	0x00, 0xf5, 0x21, 0x00


	//----- nvinfo : EIATTR_KPARAM_INFO
	.align		4
.L_172:
        /*0068*/ 	.byte	0x04, 0x17
        /*006a*/ 	.short	(.L_174 - .L_173)
.L_173:
        /*006c*/ 	.word	0x00000000
        /*0070*/ 	.short	0x0003
        /*0072*/ 	.short	0x0018
        /*0074*/ 	.byte	0x00, 0xf5, 0x21, 0x00


	//----- nvinfo : EIATTR_KPARAM_INFO
	.align		4
.L_174:
        /*0078*/ 	.byte	0x04, 0x17
        /*007a*/ 	.short	(.L_176 - .L_175)
.L_175:
        /*007c*/ 	.word	0x00000000
        /*0080*/ 	.short	0x0002
        /*0082*/ 	.short	0x0010
        /*0084*/ 	.byte	0x00, 0xf5, 0x21, 0x00


	//----- nvinfo : EIATTR_KPARAM_INFO
	.align		4
.L_176:
        /*0088*/ 	.byte	0x04, 0x17
        /*008a*/ 	.short	(.L_178 - .L_177)
.L_177:
        /*008c*/ 	.word	0x00000000
        /*0090*/ 	.short	0x0001
        /*0092*/ 	.short	0x0008
        /*0094*/ 	.byte	0x00, 0xf5, 0x21, 0x00


	//----- nvinfo : EIATTR_KPARAM_INFO
	.align		4
.L_178:
        /*0098*/ 	.byte	0x04, 0x17
        /*009a*/ 	.short	(.L_180 - .L_179)
.L_179:
        /*009c*/ 	.word	0x00000000
        /*00a0*/ 	.short	0x0000
        /*00a2*/ 	.short	0x0000
        /*00a4*/ 	.byte	0x00, 0xf5, 0x21, 0x00


	//----- nvinfo : EIATTR_SPARSE_MMA_MASK
	.align		4
.L_180:
        /*00a8*/ 	.byte	0x03, 0x50
        /*00aa*/ 	.short	0x0000


	//----- nvinfo : EIATTR_MAXREG_COUNT
	.align		4
        /*00ac*/ 	.byte	0x03, 0x1b
        /*00ae*/ 	.short	0x00ff


	//----- nvinfo : EIATTR_MERCURY_ISA_VERSION
	.align		4
        /*00b0*/ 	.byte	0x03, 0x5f
        /*00b2*/ 	.short	0x0101


	//----- nvinfo : EIATTR_VRC_CTA_INIT_COUNT
	.align		4
        /*00b4*/ 	.byte	0x02, 0x4a
	.zero		1
	.zero		1


	//----- nvinfo : EIATTR_EXIT_INSTR_OFFSETS
	.align		4
        /*00b8*/ 	.byte	0x04, 0x1c
        /*00ba*/ 	.short	(.L_182 - .L_181)


	//   ....[0]....
.L_181:
        /*00bc*/ 	.word	0x00000080


	//   ....[1]....
        /*00c0*/ 	.word	0x00000220


	//----- nvinfo : EIATTR_CBANK_PARAM_SIZE
	.align		4
.L_182:
        /*00c4*/ 	.byte	0x03, 0x19
        /*00c6*/ 	.short	0x003c


	//----- nvinfo : EIATTR_PARAM_CBANK
	.align		4
        /*00c8*/ 	.byte	0x04, 0x0a
        /*00ca*/ 	.short	(.L_184 - .L_183)
	.align		4
.L_183:
        /*00cc*/ 	.word	index@(.nv.constant0._Z23fuse_coherence_matricesPKfS0_S0_S0_Pfiffff)
        /*00d0*/ 	.short	0x0380
        /*00d2*/ 	.short	0x003c


	//----- nvinfo : EIATTR_SW_WAR
	.align		4
.L_184:
        /*00d4*/ 	.byte	0x04, 0x36
        /*00d6*/ 	.short	(.L_186 - .L_185)
.L_185:
        /*00d8*/ 	.word	0x00000008
.L_186:


//--------------------- .nv.info._Z20select_best_coloringPKiS0_PiS1_ii --------------------------
	.section	.nv.info._Z20select_best_coloringPKiS0_PiS1_ii,"",@"SHT_CUDA_INFO"
	.sectionflags	@""
	.align	4


	//----- nvinfo : EIATTR_CUDA_API_VERSION
	.align		4
        /*0000*/ 	.byte	0x04, 0x37
        /*0002*/ 	.short	(.L_188 - .L_187)
.L_187:
        /*0004*/ 	.word	0x00000082


	//----- nvinfo : EIATTR_KPARAM_INFO
	.align		4
.L_188:
        /*0008*/ 	.byte	0x04, 0x17
        /*000a*/ 	.short	(.L_190 - .L_189)
.L_189:
        /*000c*/ 	.word	0x00000000
        /*0010*/ 	.short	0x0005
        /*0012*/ 	.short	0x0024
        /*0014*/ 	.byte	0x00, 0xf0, 0x11, 0x00


	//----- nvinfo : EIATTR_KPARAM_INFO
	.align		4
.L_190:
        /*0018*/ 	.byte	0x04, 0x17
        /*001a*/ 	.short	(.L_192 - .L_191)
.L_191:
        /*001c*/ 	.word	0x00000000
        /*0020*/ 	.short	0x0004
        /*0022*/ 	.short	0x0020
        /*0024*/ 	.byte	0x00, 0xf0, 0x11, 0x00


	//----- nvinfo : EIATTR_KPARAM_INFO
	.align		4
.L_192:
        /*0028*/ 	.byte	0x04, 0x17
        /*002a*/ 	.short	(.L_194 - .L_193)
.L_193:
        /*002c*/ 	.word	0x00000000
        /*0030*/ 	.short	0x0003
        /*0032*/ 	.short	0x0018
        /*0034*/ 	.byte	0x00, 0xf5, 0x21, 0x00


	//----- nvinfo : EIATTR_KPARAM_INFO
	.align		4
.L_194:
        /*0038*/ 	.byte	0x04, 0x17
        /*003a*/ 	.short	(.L_196 - .L_195)
.L_195:
        /*003c*/ 	.word	0x00000000
        /*0040*/ 	.short	0x0002
        /*0042*/ 	.short	0x0010
        /*0044*/ 	.byte	0x00, 0xf5, 0x21, 0x00


	//----- nvinfo : EIATTR_KPARAM_INFO
	.align		4
.L_196:
        /*0048*/ 	.byte	0x04, 0x17
        /*004a*/ 	.short	(.L_198 - .L_197)
.L_197:
        /*004c*/ 	.word	0x00000000
        /*0050*/ 	.short	0x0001
        /*0052*/ 	.short	0x0008
        /*0054*/ 	.byte	0x00, 0xf5, 0x21, 0x00


	//----- nvinfo : EIATTR_KPARAM_INFO
	.align		4
.L_198:
        /*0058*/ 	.byte	0x04, 0x17
        /*005a*/ 	.short	(.L_200 - .L_199)
.L_199:
        /*005c*/ 	.word	0x00000000
        /*0060*/ 	.short	0x0000
        /*0062*/ 	.short	0x0000
        /*0064*/ 	.byte	0x00, 0xf5, 0x21, 0x00


	//----- nvinfo : EIATTR_SPARSE_MMA_MASK
	.align		4
.L_200:
        /*0068*/ 	.byte	0x03, 0x50
        /*006a*/ 	.short	0x0000


	//----- nvinfo : EIATTR_MAXREG_COUNT
	.align		4
        /*006c*/ 	.byte	0x03, 0x1b
        /*006e*/ 	.short	0x00ff


	//----- nvinfo : EIATTR_MERCURY_ISA_VERSION
	.align		4
        /*0070*/ 	.byte	0x03, 0x5f
        /*0072*/ 	.short	0x0101


	//----- nvinfo : EIATTR_VRC_CTA_INIT_COUNT
	.align		4
        /*0074*/ 	.byte	0x02, 0x4a
	.zero		1
	.zero		1


	//----- nvinfo : EIATTR_EXIT_INSTR_OFFSETS
	.align		4
        /*0078*/ 	.byte	0x04, 0x1c
        /*007a*/ 	.short	(.L_202 - .L_201)


	//   ....[0]....
.L_201:
        /*007c*/ 	.word	0x00000040


	//   ....[1]....
        /*0080*/ 	.word	0x000013d0


	//----- nvinfo : EIATTR_CBANK_PARAM_SIZE
	.align		4
.L_202:
        /*0084*/ 	.byte	0x03, 0x19
        /*0086*/ 	.short	0x0028


	//----- nvinfo : EIATTR_PARAM_CBANK
	.align		4
        /*0088*/ 	.byte	0x04, 0x0a
        /*008a*/ 	.short	(.L_204 - .L_203)
	.align		4
.L_203:
        /*008c*/ 	.word	index@(.nv.constant0._Z20select_best_coloringPKiS0_PiS1_ii)
        /*0090*/ 	.short	0x0380
        /*0092*/ 	.short	0x0028


	//----- nvinfo : EIATTR_SW_WAR
	.align		4
.L_204:
        /*0094*/ 	.byte	0x04, 0x36
        /*0096*/ 	.short	(.L_206 - .L_205)
.L_205:
        /*0098*/ 	.word	0x00000008
.L_206:


//--------------------- .nv.info._Z30dense_parallel_coloring_tensorPK6__halfS1_PiS2_iiify --------------------------
	.section	.nv.info._Z30dense_parallel_coloring_tensorPK6__halfS1_PiS2_iiify,"",@"SHT_CUDA_INFO"
	.sectionflags	@""
	.align	4


	//----- nvinfo : EIATTR_CUDA_API_VERSION
	.align		4
        /*0000*/ 	.byte	0x04, 0x37
        /*0002*/ 	.short	(.L_208 - .L_207)
.L_207:
        /*0004*/ 	.word	0x00000082


	//----- nvinfo : EIATTR_KPARAM_INFO
	.align		4
.L_208:
        /*0008*/ 	.byte	0x04, 0x17
        /*000a*/ 	.short	(.L_210 - .L_209)
.L_209:
        /*000c*/ 	.word	0x00000000
        /*0010*/ 	.short	0x0008
        /*0012*/ 	.short	0x0030
        /*0014*/ 	.byte	0x00, 0xf0, 0x21, 0x00


	//----- nvinfo : EIATTR_KPARAM_INFO
	.align		4
.L_210:
        /*0018*/ 	.byte	0x04, 0x17
        /*001a*/ 	.short	(.L_212 - .L_211)
.L_211:
        /*001c*/ 	.word	0x00000000
        /*0020*/ 	.short	0x0007
        /*0022*/ 	.short	0x002c
        /*0024*/ 	.byte	0x00, 0xf0, 0x11, 0x00


	//----- nvinfo : EIATTR_KPARAM_INFO
	.align		4
.L_212:
        /*0028*/ 	.byte	0x04, 0x17
        /*002a*/ 	.short	(.L_214 - .L_213)
.L_213:
        /*002c*/ 	.word	0x00000000
        /*0030*/ 	.short	0x0006
        /*0032*/ 	.short	0x0028
        /*0034*/ 	.byte	0x00, 0xf0, 0x11, 0x00


	//----- nvinfo : EIATTR_KPARAM_INFO
	.align		4
.L_214:
        /*0038*/ 	.byte	0x04, 0x17
        /*003a*/ 	.short	(.L_216 - .L_215)
.L_215:
        /*003c*/ 	.word	0x00000000
        /*0040*/ 	.short	0x0005
        /*0042*/ 	.short	0x0024
        /*0044*/ 	.byte	0x00, 0xf0, 0x11, 0x00


	//----- nvinfo : EIATTR_KPARAM_INFO
	.align		4
.L_216:
        /*0048*/ 	.byte	0x04, 0x17
        /*004a*/ 	.short	(.L_218 - .L_217)
.L_217:
        /*004c*/ 	.word	0x00000000
        /*0050*/ 	.short	0x0004
        /*0052*/ 	.short	0x0020
        /*0054*/ 	.byte	0x00, 0xf0, 0x11, 0x00


	//----- nvinfo : EIATTR_KPARAM_INFO
	.align		4
.L_218:
        /*0058*/ 	.byte	0x04, 0x17
        /*005a*/ 	.short	(.L_220 - .L_219)
.L_219:
        /*005c*/ 	.word	0x00000000
        /*0060*/ 	.short	0x0003
        /*0062*/ 	.short	0x0018
        /*0064*/ 	.byte	0x00, 0xf5, 0x21, 0x00


	//----- nvinfo : EIATTR_KPARAM_INFO
	.align		4
.L_220:
        /*0068*/ 	.byte	0x04, 0x17
        /*006a*/ 	.short	(.L_222 - .L_221)
.L_221:
        /*006c*/ 	.word	0x00000000
        /*0070*/ 	.short	0x0002
        /*0072*/ 	.short	0x0010
        /*0074*/ 	.byte	0x00, 0xf5, 0x21, 0x00


	//----- nvinfo : EIATTR_KPARAM_INFO
	.align		4
.L_222:
        /*0078*/ 	.byte	0x04, 0x17
        /*007a*/ 	.short	(.L_224 - .L_223)
.L_223:
        /*007c*/ 	.word	0x00000000
        /*0080*/ 	.short	0x0001
        /*0082*/ 	.short	0x0008
        /*0084*/ 	.byte	0x00, 0xf5, 0x21, 0x00


	//----- nvinfo : EIATTR_KPARAM_INFO
	.align		4
.L_224:
        /*0088*/ 	.byte	0x04, 0x17
        /*008a*/ 	.short	(.L_226 - .L_225)
.L_225:
        /*008c*/ 	.word	0x00000000
        /*0090*/ 	.short	0x0000
        /*0092*/ 	.short	0x0000
        /*0094*/ 	.byte	0x00, 0xf5, 0x21, 0x00


	//----- nvinfo : EIATTR_SPARSE_MMA_MASK
	.align		4
.L_226:
        /*0098*/ 	.byte	0x03, 0x50
        /*009a*/ 	.short	0x0000


	//----- nvinfo : EIATTR_MAXREG_COUNT
	.align		4
        /*009c*/ 	.byte	0x03, 0x1b
        /*009e*/ 	.short	0x00ff


	//----- nvinfo : EIATTR_MERCURY_ISA_VERSION
	.align		4
        /*00a0*/ 	.byte	0x03, 0x5f
        /*00a2*/ 	.short	0x0101


	//----- nvinfo : EIATTR_VRC_CTA_INIT_COUNT
	.align		4
        /*00a4*/ 	.byte	0x02, 0x4a
	.zero		1
	.zero		1


	//----- nvinfo : EIATTR_EXIT_INSTR_OFFSETS
	.align		4
        /*00a8*/ 	.byte	0x04, 0x1c
        /*00aa*/ 	.short	(.L_228 - .L_227)


	//   ....[0]....
.L_227:
        /*00ac*/ 	.word	0x00000090


	//   ....[1]....
        /*00b0*/ 	.word	0x00005e80


	//----- nvinfo : EIATTR_CRS_STACK_SIZE
	.align		4
.L_228:
        /*00b4*/ 	.byte	0x04, 0x1e
        /*00b6*/ 	.short	(.L_230 - .L_229)
.L_229:
        /*00b8*/ 	.word	0x00000000


	//----- nvinfo : EIATTR_CBANK_PARAM_SIZE
	.align		4
.L_230:
        /*00bc*/ 	.byte	0x03, 0x19
        /*00be*/ 	.short	0x0038


	//----- nvinfo : EIATTR_PARAM_CBANK
	.align		4
        /*00c0*/ 	.byte	0x04, 0x0a
        /*00c2*/ 	.short	(.L_232 - .L_231)
	.align		4
.L_231:
        /*00c4*/ 	.word	index@(.nv.constant0._Z30dense_parallel_coloring_tensorPK6__halfS1_PiS2_iiify)
        /*00c8*/ 	.short	0x0380
        /*00ca*/ 	.short	0x0038


	//----- nvinfo : EIATTR_SW_WAR
	.align		4
.L_232:
        /*00cc*/ 	.byte	0x04, 0x36
        /*00ce*/ 	.short	(.L_234 - .L_233)
.L_233:
        /*00d0*/ 	.word	0x00000008
.L_234:


//--------------------- .nv.info._Z28sparse_parallel_coloring_csrPKiS0_PKfPiS3_iiify --------------------------
	.section	.nv.info._Z28sparse_parallel_coloring_csrPKiS0_PKfPiS3_iiify,"",@"SHT_CUDA_INFO"
	.sectionflags	@""
	.align	4


	//----- nvinfo : EIATTR_CUDA_API_VERSION
	.align		4
        /*0000*/ 	.byte	0x04, 0x37
        /*0002*/ 	.short	(.L_236 - .L_235)
.L_235:
        /*0004*/ 	.word	0x00000082


	//----- nvinfo : EIATTR_KPARAM_INFO
	.align		4
.L_236:
        /*0008*/ 	.byte	0x04, 0x17
        /*000a*/ 	.short	(.L_238 - .L_237)
.L_237:
        /*000c*/ 	.word	0x00000000
        /*0010*/ 	.short	0x0009
        /*0012*/ 	.short	0x0038
        /*0014*/ 	.byte	0x00, 0xf0, 0x21, 0x00


	//----- nvinfo : EIATTR_KPARAM_INFO
	.align		4
.L_238:
        /*0018*/ 	.byte	0x04, 0x17
        /*001a*/ 	.short	(.L_240 - .L_239)
.L_239:
        /*001c*/ 	.word	0x00000000
        /*0020*/ 	.short	0x0008
        /*0022*/ 	.short	0x0034
        /*0024*/ 	.byte	0x00, 0xf0, 0x11, 0x00


	//----- nvinfo : EIATTR_KPARAM_INFO
	.align		4
.L_240:
        /*0028*/ 	.byte	0x04, 0x17
        /*002a*/ 	.short	(.L_242 - .L_241)
.L_241:
        /*002c*/ 	.word	0x00000000
        /*0030*/ 	.short	0x0007
        /*0032*/ 	.short	0x0030
        /*0034*/ 	.byte	0x00, 0xf0, 0x11, 0x00


	//----- nvinfo : EIATTR_KPARAM_INFO
	.align		4
.L_242:
        /*0038*/ 	.byte	0x04, 0x17
        /*003a*/ 	.short	(.L_244 - .L_243)
.L_243:
        /*003c*/ 	.word	0x00000000
        /*0040*/ 	.short	0x0006
        /*0042*/ 	.short	0x002c
        /*0044*/ 	.byte	0x00, 0xf0, 0x11, 0x00


	//----- nvinfo : EIATTR_KPARAM_INFO
	.align		4
.L_244:
        /*0048*/ 	.byte	0x04, 0x17
        /*004a*/ 	.short	(.L_246 - .L_245)
.L_245:
        /*004c*/ 	.word	0x00000000
        /*0050*/ 	.short	0x0005
        /*0052*/ 	.short	0x0028
        /*0054*/ 	.byte	0x00, 0xf0, 0x11, 0x00


	//----- nvinfo : EIATTR_KPARAM_INFO
	.align		4
.L_246:
        /*0058*/ 	.byte	0x04, 0x17
        /*005a*/ 	.short	(.L_248 - .L_247)
.L_247:
        /*005c*/ 	.word	0x00000000
        /*0060*/ 	.short	0x0004
        /*0062*/ 	.short	0x0020
        /*0064*/ 	.byte	0x00, 0xf5, 0x21, 0x00


	//----- nvinfo : EIATTR_KPARAM_INFO
	.align		4
.L_248:
        /*0068*/ 	.byte	0x04, 0x17
        /*006a*/ 	.short	(.L_250 - .L_249)
.L_249:
        /*006c*/ 	.word	0x00000000
        /*0070*/ 	.short	0x0003
        /*0072*/ 	.short	0x0018
        /*0074*/ 	.byte	0x00, 0xf5, 0x21, 0x00


	//----- nvinfo : EIATTR_KPARAM_INFO
	.align		4
.L_250:
        /*0078*/ 	.byte	0x04, 0x17
        /*007a*/ 	.short	(.L_252 - .L_251)
.L_251:
        /*007c*/ 	.word	0x00000000
        /*0080*/ 	.short	0x0002
        /*0082*/ 	.short	0x0010
        /*0084*/ 	.byte	0x00, 0xf5, 0x21, 0x00


	//----- nvinfo : EIATTR_KPARAM_INFO
	.align		4
.L_252:
        /*0088*/ 	.byte	0x04, 0x17
        /*008a*/ 	.short	(.L_254 - .L_253)
.L_253:
        /*008c*/ 	.word	0x00000000
        /*0090*/ 	.short	0x0001
        /*0092*/ 	.short	0x0008
        /*0094*/ 	.byte	0x00, 0xf5, 0x21, 0x00


	//----- nvinfo : EIATTR_KPARAM_INFO
	.align		4
.L_254:
        /*0098*/ 	.byte	0x04, 0x17
        /*009a*/ 	.short	(.L_256 - .L_255)
.L_255:
        /*009c*/ 	.word	0x00000000
        /*00a0*/ 	.short	0x0000
        /*00a2*/ 	.short	0x0000
        /*00a4*/ 	.byte	0x00, 0xf5, 0x21, 0x00


	//----- nvinfo : EIATTR_SPARSE_MMA_MASK
	.align		4
.L_256:
        /*00a8*/ 	.byte	0x03, 0x50
        /*00aa*/ 	.short	0x0000


	//----- nvinfo : EIATTR_MAXREG_COUNT
	.align		4
        /*00ac*/ 	.byte	0x03, 0x1b
        /*00ae*/ 	.short	0x00ff


	//----- nvinfo : EIATTR_MERCURY_ISA_VERSION
	.align		4
        /*00b0*/ 	.byte	0x03, 0x5f
        /*00b2*/ 	.short	0x0101


	//----- nvinfo : EIATTR_VRC_CTA_INIT_COUNT
	.align		4
        /*00b4*/ 	.byte	0x02, 0x4a
	.zero		1
	.zero		1


	//----- nvinfo : EIATTR_EXIT_INSTR_OFFSETS
	.align		4
        /*00b8*/ 	.byte	0x04, 0x1c
        /*00ba*/ 	.short	(.L_258 - .L_257)


	//   ....[0]....
.L_257:
        /*00bc*/ 	.word	0x000000a0


	//   ....[1]....
        /*00c0*/ 	.word	0x00006410


	//----- nvinfo : EIATTR_CRS_STACK_SIZE
	.align		4
.L_258:
        /*00c4*/ 	.byte	0x04, 0x1e
        /*00c6*/ 	.short	(.L_260 - .L_259)
.L_259:
        /*00c8*/ 	.word	0x00000000


	//----- nvinfo : EIATTR_CBANK_PARAM_SIZE
	.align		4
.L_260:
        /*00cc*/ 	.byte	0x03, 0x19
        /*00ce*/ 	.short	0x0040


	//----- nvinfo : EIATTR_PARAM_CBANK
	.align		4
        /*00d0*/ 	.byte	0x04, 0x0a
        /*00d2*/ 	.short	(.L_262 - .L_261)
	.align		4
.L_261:
        /*00d4*/ 	.word	index@(.nv.constant0._Z28sparse_parallel_coloring_csrPKiS0_PKfPiS3_iiify)
        /*00d8*/ 	.short	0x0380
        /*00da*/ 	.short	0x0040


	//----- nvinfo : EIATTR_SW_WAR
	.align		4
.L_262:
        /*00dc*/ 	.byte	0x04, 0x36
        /*00de*/ 	.short	(.L_264 - .L_263)
.L_263:
        /*00e0*/ 	.word	0x00000008
.L_264:


//--------------------- .nv.callgraph             --------------------------
	.section	.nv.callgraph,"",@"SHT_CUDA_CALLGRAPH"
	.align	4
	.sectionentsize	8
	.align		4
        /*0000*/ 	.word	0x00000000
	.align		4
        /*0004*/ 	.word	0xffffffff
	.align		4
        /*0008*/ 	.word	0x00000000
	.align		4
        /*000c*/ 	.word	0xfffffffe
	.align		4
        /*0010*/ 	.word	0x00000000
	.align		4
        /*0014*/ 	.word	0xfffffffd
	.align		4
        /*0018*/ 	.word	0x00000000
	.align		4
        /*001c*/ 	.word	0xfffffffc


//--------------------- .nv.constant4             --------------------------
	.section	.nv.constant4,"a",@progbits
	.align	8
	.align		8
.nv.constant4:
        /*0000*/ 	.dword	precalc_xorwow_matrix
	.align		8
        /*0008*/ 	.dword	precalc_xorwow_offset_matrix
	.align		8
        /*0010*/ 	.dword	mrg32k3aM1
	.align		8
        /*0018*/ 	.dword	mrg32k3aM2
	.align		8
        /*0020*/ 	.dword	mrg32k3aM1SubSeq
	.align		8
        /*0028*/ 	.dword	mrg32k3aM2SubSeq
	.align		8
        /*0030*/ 	.dword	mrg32k3aM1Seq
	.align		8
        /*0038*/ 	.dword	mrg32k3aM2Seq


//--------------------- .nv.constant3             --------------------------
	.section	.nv.constant3,"a",@progbits
	.align	8
.nv.constant3:
	.type		__cr_lgamma_table,@object
	.size		__cr_lgamma_table,(.L_8 - __cr_lgamma_table)
__cr_lgamma_table:
        /*0000*/ 	.byte	0x00, 0x00, 0x00, 0x00, 0x00, 0x00, 0x00, 0x00, 0x00, 0x00, 0x00, 0x00, 0x00, 0x00, 0x00, 0x00
        /*0010*/ 	.byte	0xef, 0x39, 0xfa, 0xfe, 0x42, 0x2e, 0xe6, 0x3f, 0x02, 0x20, 0x2a, 0xfa, 0x0b, 0xab, 0xfc, 0x3f
        /*0020*/ 	.byte	0xf9, 0x2c, 0x92, 0x7c, 0xa7, 0x6c, 0x09, 0x40, 0xc9, 0x79, 0x44, 0x3c, 0x64, 0x26, 0x13, 0x40
        /*0030*/ 	.byte	0xca, 0x01, 0xcf, 0x3a, 0x27, 0x51, 0x1a, 0x40, 0x30, 0xcc, 0x2d, 0xf3, 0xe1, 0x0c, 0x21, 0x40
        /*0040*/ 	.byte	0x0d, 0xb7, 0xfc, 0x82, 0x8e, 0x35, 0x25, 0x40
.L_8:


//--------------------- .text._Z16fill_csr_columnsPKiS0_Pii --------------------------
	.section	.text._Z16fill_csr_columnsPKiS0_Pii,"ax",@progbits
	.align	128
        .global         _Z16fill_csr_columnsPKiS0_Pii
        .type           _Z16fill_csr_columnsPKiS0_Pii,@function
        .size           _Z16fill_csr_columnsPKiS0_Pii,(.L_x_230 - _Z16fill_csr_columnsPKiS0_Pii)
        .other          _Z16fill_csr_columnsPKiS0_Pii,@"STO_CUDA_ENTRY STV_DEFAULT"
_Z16fill_csr_columnsPKiS0_Pii:
.text._Z16fill_csr_columnsPKiS0_Pii:
[----:B------:R-:W-:Y:S01]  /*0000*/  LDC R1, c[0x0][0x37c] ;  /* 0x0000df00ff017b82 */ /* 0x000fe20000000800 */
[----:B------:R-:W0:Y:S07]  /*0010*/  S2R R3, SR_TID.X ;  /* 0x0000000000037919 */ /* 0x000e2e0000002100 */
[----:B------:R-:W0:Y:S01]  /*0020*/  S2UR UR4, SR_CTAID.X ;  /* 0x00000000000479c3 */ /* 0x000e220000002500 */
[----:B------:R-:W1:Y:S07]  /*0030*/  LDCU UR5, c[0x0][0x398] ;  /* 0x00007300ff0577ac */ /* 0x000e6e0008000800 */
[----:B------:R-:W0:Y:S01]  /*0040*/  LDC R0, c[0x0][0x360] ;  /* 0x0000d800ff007b82 */ /* 0x000e220000000800 */
[----:B-1----:R-:W-:-:S02]  /*0050*/  IMAD.U32 R19, RZ, RZ, UR5 ;  /* 0x00000005ff137e24 */ /* 0x002fc4000f8e00ff */
[----:B0-----:R-:W-:-:S05]  /*0060*/  IMAD R0, R0, UR4, R3 ;  /* 0x0000000400007c24 */ /* 0x001fca000f8e0203 */
[----:B------:R-:W-:-:S13]  /*0070*/  ISETP.GE.AND P0, PT, R0, R19, PT ;  /* 0x000000130000720c */ /* 0x000fda0003f06270 */
[----:B------:R-:W-:Y:S05]  /*0080*/  @P0 EXIT ;  /* 0x000000000000094d */ /* 0x000fea0003800000 */
[----:B------:R-:W-:-:S13]  /*0090*/  ISETP.GE.AND P0, PT, R19, 0x1, PT ;  /* 0x000000011300780c */ /* 0x000fda0003f06270 */
[----:B------:R-:W-:Y:S05]  /*00a0*/  @!P0 EXIT ;  /* 0x000000000000894d */ /* 0x000fea0003800000 */
[----:B------:R-:W0:Y:S01]  /*00b0*/  LDC.64 R2, c[0x0][0x388] ;  /* 0x0000e200ff027b82 */ /* 0x000e220000000a00 */
[----:B------:R-:W1:Y:S01]  /*00c0*/  LDCU.64 UR4, c[0x0][0x358] ;  /* 0x00006b00ff0477ac */ /* 0x000e620008000a00 */
[C---:B------:R-:W-:Y:S02]  /*00d0*/  ISETP.GE.U32.AND P1, PT, R19.reuse, 0x8, PT ;  /* 0x000000081300780c */ /* 0x040fe40003f26070 */
[----:B------:R-:W-:Y:S01]  /*00e0*/  LOP3.LUT R20, R19, 0x7, RZ, 0xc0, !PT ;  /* 0x0000000713147812 */ /* 0x000fe200078ec0ff */
[----:B------:R-:W-:-:S03]  /*00f0*/  IMAD.MOV.U32 R16, RZ, RZ, RZ ;  /* 0x000000ffff107224 */ /* 0x000fc600078e00ff */
[----:B------:R-:W-:Y:S01]  /*0100*/  ISETP.NE.AND P0, PT, R20, RZ, PT ;  /* 0x000000ff1400720c */ /* 0x000fe20003f05270 */
[----:B0-----:R-:W-:-:S05]  /*0110*/  IMAD.WIDE R2, R0, 0x4, R2 ;  /* 0x0000000400027825 */ /* 0x001fca00078e0202 */
[----:B-1----:R0:W5:Y:S01]  /*0120*/  LDG.E.CONSTANT R17, desc[UR4][R2.64] ;  /* 0x0000000402117981 */ /* 0x002162000c1e9900 */
[----:B------:R-:W-:Y:S06]  /*0130*/  @!P1 BRA `(.L_x_0) ;  /* 0x0000000400249947 */ /* 0x000fec0003800000 */
[----:B------:R-:W1:Y:S01]  /*0140*/  LDC R18, c[0x0][0x398] ;  /* 0x0000e600ff127b82 */ /* 0x000e620000000800 */
[----:B------:R-:W-:Y:S01]  /*0150*/  HFMA2 R21, -RZ, RZ, 0, 0 ;  /* 0x00000000ff157431 */ /* 0x000fe200000001ff */
[----:B------:R-:W-:-:S06]  /*0160*/  LOP3.LUT R16, R19, 0x7ffffff8, RZ, 0xc0, !PT ;  /* 0x7ffffff813107812 */ /* 0x000fcc00078ec0ff */
[----:B0-----:R-:W0:Y:S02]  /*0170*/  LDC.64 R2, c[0x0][0x380] ;  /* 0x0000e000ff027b82 */ /* 0x001e240000000a00 */
.L_x_1:
[----:B-1----:R-:W-:-:S04]  /*0180*/  IMAD.MOV.U32 R19, RZ, RZ, R18 ;  /* 0x000000ffff137224 */ /* 0x002fc800078e0012 */
[----:B------:R-:W-:-:S04]  /*0190*/  IMAD R11, R0, R19, R21 ;  /* 0x00000013000b7224 */ /* 0x000fc800078e0215 */
[----:B0-----:R-:W-:-:S05]  /*01a0*/  IMAD.WIDE R10, R11, 0x4, R2 ;  /* 0x000000040b0a7825 */ /* 0x001fca00078e0202 */
[----:B------:R-:W2:Y:S04]  /*01b0*/  LDG.E.CONSTANT R7, desc[UR4][R10.64] ;  /* 0x000000040a077981 */ /* 0x000ea8000c1e9900 */
[----:B------:R-:W3:Y:S04]  /*01c0*/  LDG.E.CONSTANT R4, desc[UR4][R10.64+0x4] ;  /* 0x000004040a047981 */ /* 0x000ee8000c1e9900 */
[----:B------:R-:W4:Y:S04]  /*01d0*/  LDG.E.CONSTANT R5, desc[UR4][R10.64+0x8] ;  /* 0x000008040a057981 */ /* 0x000f28000c1e9900 */
[----:B------:R-:W4:Y:S04]  /*01e0*/  LDG.E.CONSTANT R6, desc[UR4][R10.64+0xc] ;  /* 0x00000c040a067981 */ /* 0x000f28000c1e9900 */
[----:B------:R-:W4:Y:S04]  /*01f0*/  LDG.E.CONSTANT R12, desc[UR4][R10.64+0x10] ;  /* 0x000010040a0c7981 */ /* 0x000f28000c1e9900 */
[----:B------:R-:W4:Y:S04]  /*0200*/  LDG.E.CONSTANT R22, desc[UR4][R10.64+0x14] ;  /* 0x000014040a167981 */ /* 0x000f28000c1e9900 */
[----:B------:R-:W4:Y:S04]  /*0210*/  LDG.E.CONSTANT R9, desc[UR4][R10.64+0x18] ;  /* 0x000018040a097981 */ /* 0x000f28000c1e9900 */
[----:B------:R0:W4:Y:S01]  /*0220*/  LDG.E.CONSTANT R8, desc[UR4][R10.64+0x1c] ;  /* 0x00001c040a087981 */ /* 0x000122000c1e9900 */
[----:B--2---:R-:W-:-:S02]  /*0230*/  ISETP.NE.AND P1, PT, R7, RZ, PT ;  /* 0x000000ff0700720c */ /* 0x004fc40003f25270 */
[----:B---3--:R-:W-:Y:S02]  /*0240*/  ISETP.NE.AND P6, PT, R4, RZ, PT ;  /* 0x000000ff0400720c */ /* 0x008fe40003fc5270 */
[----:B----4-:R-:W-:Y:S02]  /*0250*/  ISETP.NE.AND P5, PT, R5, RZ, PT ;  /* 0x000000ff0500720c */ /* 0x010fe40003fa5270 */
[----:B------:R-:W-:-:S07]  /*0260*/  ISETP.NE.AND P4, PT, R6, RZ, PT ;  /* 0x000000ff0600720c */ /* 0x000fce0003f85270 */
[----:B------:R-:W1:Y:S01]  /*0270*/  @P1 LDC.64 R14, c[0x0][0x390] ;  /* 0x0000e400ff0e1b82 */ /* 0x000e620000000a00 */
[----:B------:R-:W-:Y:S02]  /*0280*/  ISETP.NE.AND P3, PT, R12, RZ, PT ;  /* 0x000000ff0c00720c */ /* 0x000fe40003f65270 */
[----:B-----5:R-:W-:Y:S02]  /*0290*/  @P1 IADD3 R12, PT, PT, R17, 0x1, RZ ;  /* 0x00000001110c1810 */ /* 0x020fe40007ffe0ff */
[----:B------:R-:W-:-:S03]  /*02a0*/  ISETP.NE.AND P2, PT, R22, RZ, PT ;  /* 0x000000ff1600720c */ /* 0x000fc60003f45270 */
[----:B------:R-:W2:Y:S01]  /*02b0*/  @P6 LDC.64 R4, c[0x0][0x390] ;  /* 0x0000e400ff046b82 */ /* 0x000ea20000000a00 */
[----:B------:R-:W-:-:S07]  /*02c0*/  @P6 IADD3 R25, PT, PT, R21, 0x1, RZ ;  /* 0x0000000115196810 */ /* 0x000fce0007ffe0ff */
[----:B------:R-:W3:Y:S01]  /*02d0*/  @P5 LDC.64 R6, c[0x0][0x390] ;  /* 0x0000e400ff065b82 */ /* 0x000ee20000000a00 */
[C---:B------:R-:W-:Y:S01]  /*02e0*/  @P3 VIADD R27, R21.reuse, 0x4 ;  /* 0x00000004151b3836 */ /* 0x040fe20000000000 */
[----:B------:R-:W-:Y:S01]  /*02f0*/  @P2 IADD3 R29, PT, PT, R21, 0x5, RZ ;  /* 0x00000005151d2810 */ /* 0x000fe20007ffe0ff */
[----:B-1----:R-:W-:-:S04]  /*0300*/  @P1 IMAD.WIDE R14, R17, 0x4, R14 ;  /* 0x00000004110e1825 */ /* 0x002fc800078e020e */
[----:B------:R-:W-:Y:S01]  /*0310*/  @P1 IMAD.MOV.U32 R17, RZ, RZ, R12 ;  /* 0x000000ffff111224 */ /* 0x000fe200078e000c */
[----:B------:R-:W-:Y:S01]  /*0320*/  @P1 STG.E desc[UR4][R14.64], R21 ;  /* 0x000000150e001986 */ /* 0x000fe2000c101904 */
[----:B------:R-:W1:Y:S01]  /*0330*/  @P4 LDC.64 R12, c[0x0][0x390] ;  /* 0x0000e400ff0c4b82 */ /* 0x000e620000000a00 */
[----:B------:R-:W-:Y:S01]  /*0340*/  ISETP.NE.AND P1, PT, R9, RZ, PT ;  /* 0x000000ff0900720c */ /* 0x000fe20003f25270 */
[C---:B--2---:R-:W-:Y:S01]  /*0350*/  @P6 IMAD.WIDE R22, R17.reuse, 0x4, R4 ;  /* 0x0000000411166825 */ /* 0x044fe200078e0204 */
[----:B0-----:R-:W-:-:S04]  /*0360*/  @P6 IADD3 R10, PT, PT, R17, 0x1, RZ ;  /* 0x00000001110a6810 */ /* 0x001fc80007ffe0ff */
[----:B------:R0:W-:Y:S01]  /*0370*/  @P6 STG.E desc[UR4][R22.64], R25 ;  /* 0x0000001916006986 */ /* 0x0001e2000c101904 */
[----:B------:R-:W-:Y:S01]  /*0380*/  @P6 IMAD.MOV.U32 R17, RZ, RZ, R10 ;  /* 0x000000ffff116224 */ /* 0x000fe200078e000a */
[----:B------:R-:W2:Y:S01]  /*0390*/  @P2 LDC.64 R4, c[0x0][0x390] ;  /* 0x0000e400ff042b82 */ /* 0x000ea20000000a00 */
[----:B------:R-:W-:Y:S02]  /*03a0*/  ISETP.NE.AND P6, PT, R8, RZ, PT ;  /* 0x000000ff0800720c */ /* 0x000fe40003fc5270 */
[C---:B------:R-:W-:Y:S02]  /*03b0*/  @P5 VIADD R9, R17.reuse, 0x1 ;  /* 0x0000000111095836 */ /* 0x040fe40000000000 */
[----:B---3--:R-:W-:-:S03]  /*03c0*/  @P5 IMAD.WIDE R6, R17, 0x4, R6 ;  /* 0x0000000411065825 */ /* 0x008fc600078e0206 */
[----:B------:R-:W3:Y:S01]  /*03d0*/  @P3 LDC.64 R10, c[0x0][0x390] ;  /* 0x0000e400ff0a3b82 */ /* 0x000ee20000000a00 */
[----:B------:R-:W-:Y:S01]  /*03e0*/  @P5 MOV R17, R9 ;  /* 0x0000000900115202 */ /* 0x000fe20000000f00 */
[C---:B0-----:R-:W-:Y:S01]  /*03f0*/  @P5 VIADD R23, R21.reuse, 0x2 ;  /* 0x0000000215175836 */ /* 0x041fe20000000000 */
[----:B------:R-:W-:-:S03]  /*0400*/  @P4 IADD3 R25, PT, PT, R21, 0x3, RZ ;  /* 0x0000000315194810 */ /* 0x000fc60007ffe0ff */
[C---:B------:R-:W-:Y:S01]  /*0410*/  @P4 VIADD R14, R17.reuse, 0x1 ;  /* 0x00000001110e4836 */ /* 0x040fe20000000000 */
[----:B------:R0:W-:Y:S01]  /*0420*/  @P5 STG.E desc[UR4][R6.64], R23 ;  /* 0x0000001706005986 */ /* 0x0001e2000c101904 */
[----:B-1----:R-:W-:Y:S01]  /*0430*/  @P4 IMAD.WIDE R12, R17, 0x4, R12 ;  /* 0x00000004110c4825 */ /* 0x002fe200078e020c */
[----:B------:R-:W1:Y:S02]  /*0440*/  @P1 LDC.64 R8, c[0x0][0x390] ;  /* 0x0000e400ff081b82 */ /* 0x000e640000000a00 */
[----:B------:R-:W-:Y:S02]  /*0450*/  @P4 MOV R17, R14 ;  /* 0x0000000e00114202 */ /* 0x000fe40000000f00 */
[----:B------:R4:W-:Y:S03]  /*0460*/  @P4 STG.E desc[UR4][R12.64], R25 ;  /* 0x000000190c004986 */ /* 0x0009e6000c101904 */
[C---:B------:R-:W-:Y:S01]  /*0470*/  @P3 VIADD R24, R17.reuse, 0x1 ;  /* 0x0000000111183836 */ /* 0x040fe20000000000 */
[----:B------:R-:W0:Y:S01]  /*0480*/  @P6 LDC.64 R14, c[0x0][0x390] ;  /* 0x0000e400ff0e6b82 */ /* 0x000e220000000a00 */
[----:B---3--:R-:W-:-:S03]  /*0490*/  @P3 IMAD.WIDE R10, R17, 0x4, R10 ;  /* 0x00000004110a3825 */ /* 0x008fc600078e020a */
[----:B------:R-:W-:Y:S02]  /*04a0*/  @P3 MOV R17, R24 ;  /* 0x0000001800113202 */ /* 0x000fe40000000f00 */
[----:B------:R-:W-:Y:S01]  /*04b0*/  @P6 IADD3 R24, PT, PT, R21, 0x7, RZ ;  /* 0x0000000715186810 */ /* 0x000fe20007ffe0ff */
[----:B------:R4:W-:Y:S02]  /*04c0*/  @P3 STG.E desc[UR4][R10.64], R27 ;  /* 0x0000001b0a003986 */ /* 0x0009e4000c101904 */
[C---:B------:R-:W-:Y:S02]  /*04d0*/  @P2 VIADD R22, R17.reuse, 0x1 ;  /* 0x0000000111162836 */ /* 0x040fe40000000000 */
[----:B--2---:R-:W-:-:S03]  /*04e0*/  @P2 IMAD.WIDE R4, R17, 0x4, R4 ;  /* 0x0000000411042825 */ /* 0x004fc600078e0204 */
[----:B------:R-:W-:Y:S02]  /*04f0*/  @P2 MOV R17, R22 ;  /* 0x0000001600112202 */ /* 0x000fe40000000f00 */
[----:B------:R4:W-:Y:S02]  /*0500*/  @P2 STG.E desc[UR4][R4.64], R29 ;  /* 0x0000001d04002986 */ /* 0x0009e4000c101904 */
[C---:B------:R-:W-:Y:S01]  /*0510*/  @P1 IADD3 R22, PT, PT, R17.reuse, 0x1, RZ ;  /* 0x0000000111161810 */ /* 0x040fe20007ffe0ff */
[----:B-1----:R-:W-:-:S04]  /*0520*/  @P1 IMAD.WIDE R8, R17, 0x4, R8 ;  /* 0x0000000411081825 */ /* 0x002fc800078e0208 */
[----:B------:R-:W-:Y:S02]  /*0530*/  @P1 IMAD.MOV.U32 R17, RZ, RZ, R22 ;  /* 0x000000ffff111224 */ /* 0x000fe400078e0016 */
[----:B------:R-:W-:Y:S02]  /*0540*/  @P1 VIADD R22, R21, 0x6 ;  /* 0x0000000615161836 */ /* 0x000fe40000000000 */
[C---:B0-----:R-:W-:Y:S01]  /*0550*/  @P6 IMAD.WIDE R14, R17.reuse, 0x4, R14 ;  /* 0x00000004110e6825 */ /* 0x041fe200078e020e */
[----:B------:R-:W-:Y:S02]  /*0560*/  @P6 IADD3 R6, PT, PT, R17, 0x1, RZ ;  /* 0x0000000111066810 */ /* 0x000fe40007ffe0ff */
[----:B------:R4:W-:Y:S01]  /*0570*/  @P1 STG.E desc[UR4][R8.64], R22 ;  /* 0x0000001608001986 */ /* 0x0009e2000c101904 */
[----:B------:R-:W-:Y:S02]  /*0580*/  VIADD R21, R21, 0x8 ;  /* 0x0000000815157836 */ /* 0x000fe40000000000 */
[----:B------:R-:W-:Y:S01]  /*0590*/  @P6 IMAD.MOV.U32 R17, RZ, RZ, R6 ;  /* 0x000000ffff116224 */ /* 0x000fe200078e0006 */
[----:B------:R4:W-:Y:S02]  /*05a0*/  @P6 STG.E desc[UR4][R14.64], R24 ;  /* 0x000000180e006986 */ /* 0x0009e4000c101904 */
[----:B------:R-:W-:-:S13]  /*05b0*/  ISETP.NE.AND P1, PT, R21, R16, PT ;  /* 0x000000101500720c */ /* 0x000fda0003f25270 */
[----:B----4-:R-:W-:Y:S05]  /*05c0*/  @P1 BRA `(.L_x_1) ;  /* 0xfffffff800ec1947 */ /* 0x010fea000383ffff */
.L_x_0:
[----:B------:R-:W-:Y:S05]  /*05d0*/  @!P0 EXIT ;  /* 0x000000000000894d */ /* 0x000fea0003800000 */
[----:B------:R-:W-:Y:S02]  /*05e0*/  ISETP.GE.U32.AND P0, PT, R20, 0x4, PT ;  /* 0x000000041400780c */ /* 0x000fe40003f06070 */
[----:B------:R-:W-:-:S04]  /*05f0*/  LOP3.LUT R12, R19, 0x3, RZ, 0xc0, !PT ;  /* 0x00000003130c7812 */ /* 0x000fc800078ec0ff */
[----:B------:R-:W-:-:S07]  /*0600*/  ISETP.NE.AND P4, PT, R12, RZ, PT ;  /* 0x000000ff0c00720c */ /* 0x000fce0003f85270 */
[----:B------:R-:W-:Y:S06]  /*0610*/  @!P0 BRA `(.L_x_2) ;  /* 0x00000000008c8947 */ /* 0x000fec0003800000 */
[----:B------:R-:W1:Y:S01]  /*0620*/  LDC.64 R6, c[0x0][0x380] ;  /* 0x0000e000ff067b82 */ /* 0x000e620000000a00 */
[----:B0-----:R-:W-:-:S04]  /*0630*/  IMAD R3, R0, R19, R16 ;  /* 0x0000001300037224 */ /* 0x001fc800078e0210 */
[----:B-1----:R-:W-:-:S05]  /*0640*/  IMAD.WIDE R6, R3, 0x4, R6 ;  /* 0x0000000403067825 */ /* 0x002fca00078e0206 */
[----:B------:R-:W2:Y:S04]  /*0650*/  LDG.E.CONSTANT R3, desc[UR4][R6.64] ;  /* 0x0000000406037981 */ /* 0x000ea8000c1e9900 */
[----:B------:R-:W3:Y:S04]  /*0660*/  LDG.E.CONSTANT R2, desc[UR4][R6.64+0x4] ;  /* 0x0000040406027981 */ /* 0x000ee8000c1e9900 */
[----:B------:R-:W4:Y:S04]  /*0670*/  LDG.E.CONSTANT R4, desc[UR4][R6.64+0x8] ;  /* 0x0000080406047981 */ /* 0x000f28000c1e9900 */
[----:B------:R-:W4:Y:S01]  /*0680*/  LDG.E.CONSTANT R5, desc[UR4][R6.64+0xc] ;  /* 0x00000c0406057981 */ /* 0x000f22000c1e9900 */
[----:B--2---:R-:W-:-:S02]  /*0690*/  ISETP.NE.AND P0, PT, R3, RZ, PT ;  /* 0x000000ff0300720c */ /* 0x004fc40003f05270 */
[----:B---3--:R-:W-:Y:S02]  /*06a0*/  ISETP.NE.AND P1, PT, R2, RZ, PT ;  /* 0x000000ff0200720c */ /* 0x008fe40003f25270 */
[----:B----4-:R-:W-:Y:S02]  /*06b0*/  ISETP.NE.AND P2, PT, R4, RZ, PT ;  /* 0x000000ff0400720c */ /* 0x010fe40003f45270 */
[----:B------:R-:W-:-:S07]  /*06c0*/  ISETP.NE.AND P3, PT, R5, RZ, PT ;  /* 0x000000ff0500720c */ /* 0x000fce0003f65270 */
[----:B------:R-:W0:Y:S01]  /*06d0*/  @P0 LDC.64 R2, c[0x0][0x390] ;  /* 0x0000e400ff020b82 */ /* 0x000e220000000a00 */
[----:B-----5:R-:W-:-:S07]  /*06e0*/  @P0 IADD3 R13, PT, PT, R17, 0x1, RZ ;  /* 0x00000001110d0810 */ /* 0x020fce0007ffe0ff */
[----:B------:R-:W1:Y:S01]  /*06f0*/  @P1 LDC.64 R8, c[0x0][0x390] ;  /* 0x0000e400ff081b82 */ /* 0x000e620000000a00 */
[----:B------:R-:W-:-:S07]  /*0700*/  @P3 IADD3 R15, PT, PT, R16, 0x3, RZ ;  /* 0x00000003100f3810 */ /* 0x000fce0007ffe0ff */
[----:B------:R-:W2:Y:S01]  /*0710*/  @P2 LDC.64 R10, c[0x0][0x390] ;  /* 0x0000e400ff0a2b82 */ /* 0x000ea20000000a00 */
[----:B0-----:R-:W-:-:S07]  /*0720*/  @P0 IMAD.WIDE R2, R17, 0x4, R2 ;  /* 0x0000000411020825 */ /* 0x001fce00078e0202 */
[----:B------:R-:W0:Y:S01]  /*0730*/  @P3 LDC.64 R4, c[0x0][0x390] ;  /* 0x0000e400ff043b82 */ /* 0x000e220000000a00 */
[----:B------:R-:W-:Y:S01]  /*0740*/  @P0 IMAD.MOV.U32 R17, RZ, RZ, R13 ;  /* 0x000000ffff110224 */ /* 0x000fe200078e000d */
[----:B------:R3:W-:Y:S03]  /*0750*/  @P0 STG.E desc[UR4][R2.64], R16 ;  /* 0x0000001002000986 */ /* 0x0007e6000c101904 */
[C---:B-1----:R-:W-:Y:S01]  /*0760*/  @P1 IMAD.WIDE R6, R17.reuse, 0x4, R8 ;  /* 0x0000000411061825 */ /* 0x042fe200078e0208 */
[----:B------:R-:W-:Y:S02]  /*0770*/  @P1 IADD3 R13, PT, PT, R17, 0x1, RZ ;  /* 0x00000001110d1810 */ /* 0x000fe40007ffe0ff */
[----:B------:R-:W-:-:S03]  /*0780*/  @P1 IADD3 R9, PT, PT, R16, 0x1, RZ ;  /* 0x0000000110091810 */ /* 0x000fc60007ffe0ff */
[----:B------:R-:W-:Y:S02]  /*0790*/  @P1 IMAD.MOV.U32 R17, RZ, RZ, R13 ;  /* 0x000000ffff111224 */ /* 0x000fe400078e000d */
[C---:B------:R-:W-:Y:S01]  /*07a0*/  @P2 VIADD R13, R16.reuse, 0x2 ;  /* 0x00000002100d2836 */ /* 0x040fe20000000000 */
[----:B------:R1:W-:Y:S01]  /*07b0*/  @P1 STG.E desc[UR4][R6.64], R9 ;  /* 0x0000000906001986 */ /* 0x0003e2000c101904 */
[C---:B--2---:R-:W-:Y:S01]  /*07c0*/  @P2 IMAD.WIDE R10, R17.reuse, 0x4, R10 ;  /* 0x00000004110a2825 */ /* 0x044fe200078e020a */
[----:B------:R-:W-:Y:S02]  /*07d0*/  @P2 IADD3 R8, PT, PT, R17, 0x1, RZ ;  /* 0x0000000111082810 */ /* 0x000fe40007ffe0ff */
[----:B---3--:R-:W-:Y:S02]  /*07e0*/  IADD3 R16, PT, PT, R16, 0x4, RZ ;  /* 0x0000000410107810 */ /* 0x008fe40007ffe0ff */
[----:B------:R1:W-:Y:S01]  /*07f0*/  @P2 STG.E desc[UR4][R10.64], R13 ;  /* 0x0000000d0a002986 */ /* 0x0003e2000c101904 */
[----:B------:R-:W-:-:S04]  /*0800*/  @P2 IMAD.MOV.U32 R17, RZ, RZ, R8 ;  /* 0x000000ffff112224 */ /* 0x000fc800078e0008 */
[----:B0-----:R-:W-:-:S04]  /*0810*/  @P3 IMAD.WIDE R4, R17, 0x4, R4 ;  /* 0x0000000411043825 */ /* 0x001fc800078e0204 */
[----:B------:R-:W-:Y:S01]  /*0820*/  @P3 VIADD R8, R17, 0x1 ;  /* 0x0000000111083836 */ /* 0x000fe20000000000 */
[----:B------:R1:W-:Y:S03]  /*0830*/  @P3 STG.E desc[UR4][R4.64], R15 ;  /* 0x0000000f04003986 */ /* 0x0003e6000c101904 */
[----:B------:R-:W-:-:S07]  /*0840*/  @P3 IMAD.MOV.U32 R17, RZ, RZ, R8 ;  /* 0x000000ffff113224 */ /* 0x000fce00078e0008 */
.L_x_2:
[----:B------:R-:W-:Y:S05]  /*0850*/  @!P4 EXIT ;  /* 0x000000000000c94d */ /* 0x000fea0003800000 */
[----:B------:R-:W-:-:S13]  /*0860*/  ISETP.NE.AND P0, PT, R12, 0x1, PT ;  /* 0x000000010c00780c */ /* 0x000fda0003f05270 */
[----:B------:R-:W-:Y:S05]  /*0870*/  @!P0 BRA `(.L_x_3) ;  /* 0x00000000004c8947 */ /* 0x000fea0003800000 */
[----:B0-----:R-:W0:Y:S01]  /*0880*/  LDC.64 R2, c[0x0][0x380] ;  /* 0x0000e000ff027b82 */ /* 0x001e220000000a00 */
[----:B-1----:R-:W-:-:S04]  /*0890*/  IMAD R5, R0, R19, R16 ;  /* 0x0000001300057224 */ /* 0x002fc800078e0210 */
[----:B0-----:R-:W-:-:S05]  /*08a0*/  IMAD.WIDE R2, R5, 0x4, R2 ;  /* 0x0000000405027825 */ /* 0x001fca00078e0202 */
[----:B------:R-:W2:Y:S04]  /*08b0*/  LDG.E.CONSTANT R5, desc[UR4][R2.64] ;  /* 0x0000000402057981 */ /* 0x000ea8000c1e9900 */
[----:B------:R-:W3:Y:S01]  /*08c0*/  LDG.E.CONSTANT R4, desc[UR4][R2.64+0x4] ;  /* 0x0000040402047981 */ /* 0x000ee2000c1e9900 */
[----:B--2---:R-:W-:Y:S02]  /*08d0*/  ISETP.NE.AND P0, PT, R5, RZ, PT ;  /* 0x000000ff0500720c */ /* 0x004fe40003f05270 */
[----:B---3--:R-:W-:-:S11]  /*08e0*/  ISETP.NE.AND P1, PT, R4, RZ, PT ;  /* 0x000000ff0400720c */ /* 0x008fd60003f25270 */
[----:B------:R-:W0:Y:S01]  /*08f0*/  @P0 LDC.64 R4, c[0x0][0x390] ;  /* 0x0000e400ff040b82 */ /* 0x000e220000000a00 */
[----:B-----5:R-:W-:Y:S02]  /*0900*/  @P0 IADD3 R8, PT, PT, R17, 0x1, RZ ;  /* 0x0000000111080810 */ /* 0x020fe40007ffe0ff */
[----:B------:R-:W-:-:S05]  /*0910*/  @P1 IADD3 R9, PT, PT, R16, 0x1, RZ ;  /* 0x0000000110091810 */ /* 0x000fca0007ffe0ff */
[----:B------:R-:W1:Y:S01]  /*0920*/  @P1 LDC.64 R6, c[0x0][0x390] ;  /* 0x0000e400ff061b82 */ /* 0x000e620000000a00 */
[----:B0-----:R-:W-:-:S04]  /*0930*/  @P0 IMAD.WIDE R4, R17, 0x4, R4 ;  /* 0x0000000411040825 */ /* 0x001fc800078e0204 */
[----:B------:R-:W-:Y:S01]  /*0940*/  @P0 IMAD.MOV.U32 R17, RZ, RZ, R8 ;  /* 0x000000ffff110224 */ /* 0x000fe200078e0008 */
[----:B------:R0:W-:Y:S03]  /*0950*/  @P0 STG.E desc[UR4][R4.64], R16 ;  /* 0x0000001004000986 */ /* 0x0001e6000c101904 */
[----:B-1----:R-:W-:-:S04]  /*0960*/  @P1 IMAD.WIDE R6, R17, 0x4, R6 ;  /* 0x0000000411061825 */ /* 0x002fc800078e0206 */
[----:B------:R-:W-:Y:S01]  /*0970*/  @P1 VIADD R2, R17, 0x1 ;  /* 0x0000000111021836 */ /* 0x000fe20000000000 */
[----:B------:R2:W-:Y:S03]  /*0980*/  @P1 STG.E desc[UR4][R6.64], R9 ;  /* 0x0000000906001986 */ /* 0x0005e6000c101904 */
[----:B------:R-:W-:Y:S01]  /*0990*/  @P1 IMAD.MOV.U32 R17, RZ, RZ, R2 ;  /* 0x000000ffff111224 */ /* 0x000fe200078e0002 */
[----:B0-----:R-:W-:-:S07]  /*09a0*/  IADD3 R16, PT, PT, R16, 0x2, RZ ;  /* 0x0000000210107810 */ /* 0x001fce0007ffe0ff */
.L_x_3:
[----:B0-----:R-:W-:-:S04]  /*09b0*/  LOP3.LUT R2, R19, 0x1, RZ, 0xc0, !PT ;  /* 0x0000000113027812 */ /* 0x001fc800078ec0ff */
[----:B------:R-:W-:-:S13]  /*09c0*/  ISETP.NE.U32.AND P0, PT, R2, 0x1, PT ;  /* 0x000000010200780c */ /* 0x000fda0003f05070 */
[----:B------:R-:W-:Y:S05]  /*09d0*/  @P0 EXIT ;  /* 0x000000000000094d */ /* 0x000fea0003800000 */
[----:B------:R-:W0:Y:S01]  /*09e0*/  LDC.64 R2, c[0x0][0x380] ;  /* 0x0000e000ff027b82 */ /* 0x000e220000000a00 */
[----:B------:R-:W-:-:S04]  /*09f0*/  IMAD R19, R0, R19, R16 ;  /* 0x0000001300137224 */ /* 0x000fc800078e0210 */
[----:B0-----:R-:W-:-:S06]  /*0a00*/  IMAD.WIDE R2, R19, 0x4, R2 ;  /* 0x0000000413027825 */ /* 0x001fcc00078e0202 */
[----:B------:R-:W3:Y:S02]  /*0a10*/  LDG.E.CONSTANT R2, desc[UR4][R2.64] ;  /* 0x0000000402027981 */ /* 0x000ee4000c1e9900 */
[----:B---3--:R-:W-:-:S13]  /*0a20*/  ISETP.NE.AND P0, PT, R2, RZ, PT ;  /* 0x000000ff0200720c */ /* 0x008fda0003f05270 */
[----:B------:R-:W-:Y:S05]  /*0a30*/  @!P0 EXIT ;  /* 0x000000000000894d */ /* 0x000fea0003800000 */
[----:B------:R-:W0:Y:S02]  /*0a40*/  LDC.64 R2, c[0x0][0x390] ;  /* 0x0000e400ff027b82 */ /* 0x000e240000000a00 */
[----:B0----5:R-:W-:-:S05]  /*0a50*/  IMAD.WIDE R2, R17, 0x4, R2 ;  /* 0x0000000411027825 */ /* 0x021fca00078e0202 */
[----:B------:R-:W-:Y:S01]  /*0a60*/  STG.E desc[UR4][R2.64], R16 ;  /* 0x0000001002007986 */ /* 0x000fe2000c101904 */
[----:B------:R-:W-:Y:S05]  /*0a70*/  EXIT ;  /* 0x000000000000794d */ /* 0x000fea0003800000 */
.L_x_4:
[----:B------:R-:W-:-:S00]  /*0a80*/  BRA `(.L_x_4) ;  /* 0xfffffffc00fc7947 */ /* 0x000fc0000383ffff */
[----:B------:R-:W-:-:S00]  /*0a90*/  NOP ;  /* 0x0000000000007918 */ /* 0x000fc00000000000 */
        /* <DEDUP_REMOVED lines=14> */
.L_x_230:


//--------------------- .text._Z12dense_to_csrPKiPiS1_i --------------------------
	.section	.text._Z12dense_to_csrPKiPiS1_i,"ax",@progbits
	.align	128
        .global         _Z12dense_to_csrPKiPiS1_i
        .type           _Z12dense_to_csrPKiPiS1_i,@function
        .size           _Z12dense_to_csrPKiPiS1_i,(.L_x_231 - _Z12dense_to_csrPKiPiS1_i)
        .other          _Z12dense_to_csrPKiPiS1_i,@"STO_CUDA_ENTRY STV_DEFAULT"
_Z12dense_to_csrPKiPiS1_i:
.text._Z12dense_to_csrPKiPiS1_i:
[----:B------:R-:W-:Y:S01]  /*0000*/  LDC R1, c[0x0][0x37c] ;  /* 0x0000df00ff017b82 */ /* 0x000fe20000000800 */
[----:B------:R-:W0:Y:S07]  /*0010*/  S2R R3, SR_TID.X ;  /* 0x0000000000037919 */ /* 0x000e2e0000002100 */
[----:B------:R-:W0:Y:S01]  /*0020*/  S2UR UR4, SR_CTAID.X ;  /* 0x00000000000479c3 */ /* 0x000e220000002500 */
[----:B------:R-:W1:Y:S07]  /*0030*/  LDCU UR12, c[0x0][0x398] ;  /* 0x00007300ff0c77ac */ /* 0x000e6e0008000800 */
[----:B------:R-:W0:Y:S02]  /*0040*/  LDC R2, c[0x0][0x360] ;  /* 0x0000d800ff027b82 */ /* 0x000e240000000800 */
[----:B0-----:R-:W-:-:S05]  /*0050*/  IMAD R2, R2, UR4, R3 ;  /* 0x0000000402027c24 */ /* 0x001fca000f8e0203 */
[----:B-1----:R-:W-:-:S13]  /*0060*/  ISETP.GE.AND P0, PT, R2, UR12, PT ;  /* 0x0000000c02007c0c */ /* 0x002fda000bf06270 */
[----:B------:R-:W-:Y:S05]  /*0070*/  @P0 EXIT ;  /* 0x000000000000094d */ /* 0x000fea0003800000 */
[----:B------:R-:W-:Y:S01]  /*0080*/  UISETP.GE.AND UP0, UPT, UR12, 0x1, UPT ;  /* 0x000000010c00788c */ /* 0x000fe2000bf06270 */
[----:B------:R-:W-:Y:S01]  /*0090*/  IMAD.MOV.U32 R0, RZ, RZ, RZ ;  /* 0x000000ffff007224 */ /* 0x000fe200078e00ff */
[----:B------:R-:W0:Y:S07]  /*00a0*/  LDCU.64 UR10, c[0x0][0x358] ;  /* 0x00006b00ff0a77ac */ /* 0x000e2e0008000a00 */
[----:B------:R-:W-:Y:S05]  /*00b0*/  BRA.U !UP0, `(.L_x_5) ;  /* 0x0000000908947547 */ /* 0x000fea000b800000 */
[----:B------:R-:W-:Y:S02]  /*00c0*/  UISETP.GE.U32.AND UP1, UPT, UR12, 0x10, UPT ;  /* 0x000000100c00788c */ /* 0x000fe4000bf26070 */
[----:B------:R-:W-:Y:S01]  /*00d0*/  IMAD R3, R2, UR12, RZ ;  /* 0x0000000c02037c24 */ /* 0x000fe2000f8e02ff */
[----:B------:R-:W-:Y:S01]  /*00e0*/  ULOP3.LUT UR8, UR12, 0xf, URZ, 0xc0, !UPT ;  /* 0x0000000f0c087892 */ /* 0x000fe2000f8ec0ff */
[----:B------:R-:W-:Y:S01]  /*00f0*/  IMAD.MOV.U32 R0, RZ, RZ, RZ ;  /* 0x000000ffff007224 */ /* 0x000fe200078e00ff */
[----:B------:R-:W-:Y:S02]  /*0100*/  UMOV UR4, URZ ;  /* 0x000000ff00047c82 */ /* 0x000fe40008000000 */
[----:B------:R-:W-:Y:S02]  /*0110*/  UISETP.NE.AND UP0, UPT, UR8, URZ, UPT ;  /* 0x000000ff0800728c */ /* 0x000fe4000bf05270 */
[----:B------:R-:W-:Y:S09]  /*0120*/  BRA.U !UP1, `(.L_x_6) ;  /* 0x0000000509387547 */ /* 0x000ff2000b800000 */
[----:B------:R-:W1:Y:S01]  /*0130*/  LDCU.64 UR6, c[0x0][0x380] ;  /* 0x00007000ff0677ac */ /* 0x000e620008000a00 */
[----:B------:R-:W-:Y:S02]  /*0140*/  HFMA2 R0, -RZ, RZ, 0, 0 ;  /* 0x00000000ff007431 */ /* 0x000fe400000001ff */
[----:B------:R-:W-:Y:S01]  /*0150*/  IMAD.MOV.U32 R6, RZ, RZ, R3 ;  /* 0x000000ffff067224 */ /* 0x000fe200078e0003 */
[----:B------:R-:W-:-:S04]  /*0160*/  ULOP3.LUT UR4, UR12, 0x7ffffff0, URZ, 0xc0, !UPT ;  /* 0x7ffffff00c047892 */ /* 0x000fc8000f8ec0ff */
[----:B------:R-:W-:Y:S02]  /*0170*/  UIADD3 UR9, UPT, UPT, -UR4, URZ, URZ ;  /* 0x000000ff04097290 */ /* 0x000fe4000fffe1ff */
[----:B-1----:R-:W-:-:S04]  /*0180*/  UIADD3 UR5, UP1, UPT, UR6, 0x20, URZ ;  /* 0x0000002006057890 */ /* 0x002fc8000ff3e0ff */
[----:B------:R-:W-:-:S12]  /*0190*/  UIADD3.X UR6, UPT, UPT, URZ, UR7, URZ, UP1, !UPT ;  /* 0x00000007ff067290 */ /* 0x000fd80008ffe4ff */
.L_x_7:
[----:B------:R-:W-:Y:S01]  /*01a0*/  MOV R5, UR6 ;  /* 0x0000000600057c02 */ /* 0x000fe20008000f00 */
[----:B------:R-:W-:-:S04]  /*01b0*/  IMAD.U32 R4, RZ, RZ, UR5 ;  /* 0x00000005ff047e24 */ /* 0x000fc8000f8e00ff */
[----:B------:R-:W-:-:S05]  /*01c0*/  IMAD.WIDE R4, R6, 0x4, R4 ;  /* 0x0000000406047825 */ /* 0x000fca00078e0204 */
[----:B0-----:R-:W2:Y:S04]  /*01d0*/  LDG.E.CONSTANT R22, desc[UR10][R4.64+-0x20] ;  /* 0xffffe00a04167981 */ /* 0x001ea8000c1e9900 */
[----:B------:R-:W3:Y:S04]  /*01e0*/  LDG.E.CONSTANT R14, desc[UR10][R4.64+-0x1c] ;  /* 0xffffe40a040e7981 */ /* 0x000ee8000c1e9900 */
[----:B------:R-:W4:Y:S04]  /*01f0*/  LDG.E.CONSTANT R15, desc[UR10][R4.64+-0x18] ;  /* 0xffffe80a040f7981 */ /* 0x000f28000c1e9900 */
[----:B------:R-:W5:Y:S04]  /*0200*/  LDG.E.CONSTANT R16, desc[UR10][R4.64+-0x14] ;  /* 0xffffec0a04107981 */ /* 0x000f68000c1e9900 */
        /* <DEDUP_REMOVED lines=11> */
[----:B------:R0:W5:Y:S01]  /*02c0*/  LDG.E.CONSTANT R13, desc[UR10][R4.64+0x1c] ;  /* 0x00001c0a040d7981 */ /* 0x000162000c1e9900 */
[----:B------:R-:W-:Y:S01]  /*02d0*/  UIADD3 UR9, UPT, UPT, UR9, 0x10, URZ ;  /* 0x0000001009097890 */ /* 0x000fe2000fffe0ff */
[----:B------:R-:W-:-:S03]  /*02e0*/  VIADD R6, R6, 0x10 ;  /* 0x0000001006067836 */ /* 0x000fc60000000000 */
[----:B------:R-:W-:Y:S01]  /*02f0*/  UISETP.NE.AND UP1, UPT, UR9, URZ, UPT ;  /* 0x000000ff0900728c */ /* 0x000fe2000bf25270 */
[----:B--2---:R-:W-:Y:S02]  /*0300*/  ISETP.NE.AND P1, PT, R22, RZ, PT ;  /* 0x000000ff1600720c */ /* 0x004fe40003f25270 */
[----:B---3--:R-:W-:Y:S01]  /*0310*/  ISETP.NE.AND P0, PT, R14, RZ, PT ;  /* 0x000000ff0e00720c */ /* 0x008fe20003f05270 */
[----:B------:R-:W-:-:S10]  /*0320*/  VIADD R14, R0, 0x1 ;  /* 0x00000001000e7836 */ /* 0x000fd40000000000 */
[----:B------:R-:W-:Y:S01]  /*0330*/  @!P1 IMAD.MOV R14, RZ, RZ, R0 ;  /* 0x000000ffff0e9224 */ /* 0x000fe200078e0200 */
[----:B----4-:R-:W-:-:S04]  /*0340*/  ISETP.NE.AND P1, PT, R15, RZ, PT ;  /* 0x000000ff0f00720c */ /* 0x010fc80003f25270 */
[----:B------:R-:W-:Y:S01]  /*0350*/  IADD3 R0, PT, PT, R14, 0x1, RZ ;  /* 0x000000010e007810 */ /* 0x000fe20007ffe0ff */
[----:B------:R-:W-:Y:S01]  /*0360*/  @!P0 IMAD.MOV R0, RZ, RZ, R14 ;  /* 0x000000ffff008224 */ /* 0x000fe200078e020e */
[----:B-----5:R-:W-:-:S03]  /*0370*/  ISETP.NE.AND P0, PT, R16, RZ, PT ;  /* 0x000000ff1000720c */ /* 0x020fc60003f05270 */
[----:B------:R-:W-:-:S04]  /*0380*/  VIADD R14, R0, 0x1 ;  /* 0x00000001000e7836 */ /* 0x000fc80000000000 */
[----:B------:R-:W-:Y:S02]  /*0390*/  @!P1 IADD3 R14, PT, PT, R0, RZ, RZ ;  /* 0x000000ff000e9210 */ /* 0x000fe40007ffe0ff */
[----:B------:R-:W-:-:S03]  /*03a0*/  ISETP.NE.AND P1, PT, R17, RZ, PT ;  /* 0x000000ff1100720c */ /* 0x000fc60003f25270 */
[----:B------:R-:W-:Y:S02]  /*03b0*/  VIADD R0, R14, 0x1 ;  /* 0x000000010e007836 */ /* 0x000fe40000000000 */
[----:B------:R-:W-:Y:S01]  /*03c0*/  @!P0 IMAD.MOV R0, RZ, RZ, R14 ;  /* 0x000000ffff008224 */ /* 0x000fe200078e020e */
[----:B------:R-:W-:-:S04]  /*03d0*/  ISETP.NE.AND P0, PT, R18, RZ, PT ;  /* 0x000000ff1200720c */ /* 0x000fc80003f05270 */
[----:B0-----:R-:W-:-:S03]  /*03e0*/  IADD3 R4, PT, PT, R0, 0x1, RZ ;  /* 0x0000000100047810 */ /* 0x001fc60007ffe0ff */
[----:B------:R-:W-:Y:S01]  /*03f0*/  @!P1 IMAD.MOV R4, RZ, RZ, R0 ;  /* 0x000000ffff049224 */ /* 0x000fe200078e0200 */
[----:B------:R-:W-:-:S03]  /*0400*/  ISETP.NE.AND P1, PT, R19, RZ, PT ;  /* 0x000000ff1300720c */ /* 0x000fc60003f25270 */
[C---:B------:R-:W-:Y:S02]  /*0410*/  VIADD R0, R4.reuse, 0x1 ;  /* 0x0000000104007836 */ /* 0x040fe40000000000 */
[----:B------:R-:W-:Y:S02]  /*0420*/  @!P0 IADD3 R0, PT, PT, R4, RZ, RZ ;  /* 0x000000ff04008210 */ /* 0x000fe40007ffe0ff */
[----:B------:R-:W-:-:S03]  /*0430*/  ISETP.NE.AND P0, PT, R20, RZ, PT ;  /* 0x000000ff1400720c */ /* 0x000fc60003f05270 */
[----:B------:R-:W-:-:S03]  /*0440*/  VIADD R4, R0, 0x1 ;  /* 0x0000000100047836 */ /* 0x000fc60000000000 */
[----:B------:R-:W-:Y:S01]  /*0450*/  @!P1 IMAD.MOV R4, RZ, RZ, R0 ;  /* 0x000000ffff049224 */ /* 0x000fe200078e0200 */
[----:B------:R-:W-:-:S04]  /*0460*/  ISETP.NE.AND P1, PT, R21, RZ, PT ;  /* 0x000000ff1500720c */ /* 0x000fc80003f25270 */
[----:B------:R-:W-:Y:S02]  /*0470*/  IADD3 R0, PT, PT, R4, 0x1, RZ ;  /* 0x0000000104007810 */ /* 0x000fe40007ffe0ff */
[----:B------:R-:W-:Y:S01]  /*0480*/  @!P0 IMAD.MOV R0, RZ, RZ, R4 ;  /* 0x000000ffff008224 */ /* 0x000fe200078e0204 */
[----:B------:R-:W-:-:S03]  /*0490*/  ISETP.NE.AND P0, PT, R12, RZ, PT ;  /* 0x000000ff0c00720c */ /* 0x000fc60003f05270 */
[----:B------:R-:W-:-:S03]  /*04a0*/  VIADD R4, R0, 0x1 ;  /* 0x0000000100047836 */ /* 0x000fc60000000000 */
[----:B------:R-:W-:Y:S02]  /*04b0*/  @!P1 IADD3 R4, PT, PT, R0, RZ, RZ ;  /* 0x000000ff00049210 */ /* 0x000fe40007ffe0ff */
[----:B------:R-:W-:-:S03]  /*04c0*/  ISETP.NE.AND P1, PT, R11, RZ, PT ;  /* 0x000000ff0b00720c */ /* 0x000fc60003f25270 */
[----:B------:R-:W-:Y:S02]  /*04d0*/  VIADD R0, R4, 0x1 ;  /* 0x0000000104007836 */ /* 0x000fe40000000000 */
[----:B------:R-:W-:Y:S01]  /*04e0*/  @!P0 IMAD.MOV R0, RZ, RZ, R4 ;  /* 0x000000ffff008224 */ /* 0x000fe200078e0204 */
[----:B------:R-:W-:-:S04]  /*04f0*/  ISETP.NE.AND P0, PT, R10, RZ, PT ;  /* 0x000000ff0a00720c */ /* 0x000fc80003f05270 */
[----:B------:R-:W-:-:S03]  /*0500*/  IADD3 R4, PT, PT, R0, 0x1, RZ ;  /* 0x0000000100047810 */ /* 0x000fc60007ffe0ff */
        /* <DEDUP_REMOVED lines=12> */
[----:B------:R-:W-:-:S05]  /*05d0*/  @!P1 IADD3 R4, PT, PT, R0, RZ, RZ ;  /* 0x000000ff00049210 */ /* 0x000fca0007ffe0ff */
[C---:B------:R-:W-:Y:S02]  /*05e0*/  VIADD R0, R4.reuse, 0x1 ;  /* 0x0000000104007836 */ /* 0x040fe40000000000 */
[----:B------:R-:W-:Y:S01]  /*05f0*/  @!P0 IADD3 R0, PT, PT, R4, RZ, RZ ;  /* 0x000000ff04008210 */ /* 0x000fe20007ffe0ff */
[----:B------:R-:W-:Y:S06]  /*0600*/  BRA.U UP1, `(.L_x_7) ;  /* 0xfffffff901e47547 */ /* 0x000fec000b83ffff */
.L_x_6:
[----:B------:R-:W-:Y:S05]  /*0610*/  BRA.U !UP0, `(.L_x_5) ;  /* 0x00000005083c7547 */ /* 0x000fea000b800000 */
[----:B------:R-:W-:Y:S02]  /*0620*/  UISETP.GE.U32.AND UP0, UPT, UR8, 0x8, UPT ;  /* 0x000000080800788c */ /* 0x000fe4000bf06070 */
[----:B------:R-:W-:-:S04]  /*0630*/  ULOP3.LUT UR6, UR12, 0x7, URZ, 0xc0, !UPT ;  /* 0x000000070c067892 */ /* 0x000fc8000f8ec0ff */
[----:B------:R-:W-:-:S03]  /*0640*/  UISETP.NE.AND UP1, UPT, UR6, URZ, UPT ;  /* 0x000000ff0600728c */ /* 0x000fc6000bf25270 */
[----:B------:R-:W-:Y:S08]  /*0650*/  BRA.U !UP0, `(.L_x_8) ;  /* 0x0000000108907547 */ /* 0x000ff0000b800000 */
[----:B------:R-:W1:Y:S01]  /*0660*/  LDC.64 R4, c[0x0][0x380] ;  /* 0x0000e000ff047b82 */ /* 0x000e620000000a00 */
[----:B------:R-:W-:-:S04]  /*0670*/  VIADD R7, R3, UR4 ;  /* 0x0000000403077c36 */ /* 0x000fc80008000000 */
[----:B-1----:R-:W-:-:S05]  /*0680*/  IMAD.WIDE R4, R7, 0x4, R4 ;  /* 0x0000000407047825 */ /* 0x002fca00078e0204 */
[----:B0-----:R-:W2:Y:S04]  /*0690*/  LDG.E.CONSTANT R13, desc[UR10][R4.64] ;  /* 0x0000000a040d7981 */ /* 0x001ea8000c1e9900 */
[----:B------:R-:W3:Y:S04]  /*06a0*/  LDG.E.CONSTANT R6, desc[UR10][R4.64+0x4] ;  /* 0x0000040a04067981 */ /* 0x000ee8000c1e9900 */
[----:B------:R-:W4:Y:S04]  /*06b0*/  LDG.E.CONSTANT R7, desc[UR10][R4.64+0x8] ;  /* 0x0000080a04077981 */ /* 0x000f28000c1e9900 */
[----:B------:R-:W5:Y:S04]  /*06c0*/  LDG.E.CONSTANT R8, desc[UR10][R4.64+0xc] ;  /* 0x00000c0a04087981 */ /* 0x000f68000c1e9900 */
[----:B------:R-:W5:Y:S04]  /*06d0*/  LDG.E.CONSTANT R9, desc[UR10][R4.64+0x10] ;  /* 0x0000100a04097981 */ /* 0x000f68000c1e9900 */
[----:B------:R-:W5:Y:S04]  /*06e0*/  LDG.E.CONSTANT R10, desc[UR10][R4.64+0x14] ;  /* 0x0000140a040a7981 */ /* 0x000f68000c1e9900 */
[----:B------:R-:W5:Y:S04]  /*06f0*/  LDG.E.CONSTANT R11, desc[UR10][R4.64+0x18] ;  /* 0x0000180a040b7981 */ /* 0x000f68000c1e9900 */
[----:B------:R0:W5:Y:S01]  /*0700*/  LDG.E.CONSTANT R12, desc[UR10][R4.64+0x1c] ;  /* 0x00001c0a040c7981 */ /* 0x000162000c1e9900 */
[----:B------:R-:W-:Y:S01]  /*0710*/  UIADD3 UR4, UPT, UPT, UR4, 0x8, URZ ;  /* 0x0000000804047890 */ /* 0x000fe2000fffe0ff */
[----:B--2---:R-:W-:-:S02]  /*0720*/  ISETP.NE.AND P1, PT, R13, RZ, PT ;  /* 0x000000ff0d00720c */ /* 0x004fc40003f25270 */
[----:B---3--:R-:W-:Y:S01]  /*0730*/  ISETP.NE.AND P0, PT, R6, RZ, PT ;  /* 0x000000ff0600720c */ /* 0x008fe20003f05270 */
[----:B------:R-:W-:-:S10]  /*0740*/  VIADD R6, R0, 0x1 ;  /* 0x0000000100067836 */ /* 0x000fd40000000000 */
[----:B------:R-:W-:Y:S02]  /*0750*/  @!P1 IADD3 R6, PT, PT, R0, RZ, RZ ;  /* 0x000000ff00069210 */ /* 0x000fe40007ffe0ff */
[----:B----4-:R-:W-:-:S03]  /*0760*/  ISETP.NE.AND P1, PT, R7, RZ, PT ;  /* 0x000000ff0700720c */ /* 0x010fc60003f25270 */
[----:B------:R-:W-:Y:S02]  /*0770*/  VIADD R0, R6, 0x1 ;  /* 0x0000000106007836 */ /* 0x000fe40000000000 */
[----:B------:R-:W-:Y:S01]  /*0780*/  @!P0 IMAD.MOV R0, RZ, RZ, R6 ;  /* 0x000000ffff008224 */ /* 0x000fe200078e0206 */
[----:B-----5:R-:W-:-:S04]  /*0790*/  ISETP.NE.AND P0, PT, R8, RZ, PT ;  /* 0x000000ff0800720c */ /* 0x020fc80003f05270 */
[----:B------:R-:W-:-:S03]  /*07a0*/  IADD3 R6, PT, PT, R0, 0x1, RZ ;  /* 0x0000000100067810 */ /* 0x000fc60007ffe0ff */
[----:B------:R-:W-:Y:S01]  /*07b0*/  @!P1 IMAD.MOV R6, RZ, RZ, R0 ;  /* 0x000000ffff069224 */ /* 0x000fe200078e0200 */
[----:B------:R-:W-:-:S03]  /*07c0*/  ISETP.NE.AND P1, PT, R9, RZ, PT ;  /* 0x000000ff0900720c */ /* 0x000fc60003f25270 */
[C---:B------:R-:W-:Y:S02]  /*07d0*/  VIADD R0, R6.reuse, 0x1 ;  /* 0x0000000106007836 */ /* 0x040fe40000000000 */
[----:B------:R-:W-:Y:S02]  /*07e0*/  @!P0 IADD3 R0, PT, PT, R6, RZ, RZ ;  /* 0x000000ff06008210 */ /* 0x000fe40007ffe0ff */
[----:B------:R-:W-:-:S03]  /*07f0*/  ISETP.NE.AND P0, PT, R10, RZ, PT ;  /* 0x000000ff0a00720c */ /* 0x000fc60003f05270 */
[----:B0-----:R-:W-:-:S03]  /*0800*/  VIADD R4, R0, 0x1 ;  /* 0x0000000100047836 */ /* 0x001fc60000000000 */
[----:B------:R-:W-:Y:S01]  /*0810*/  @!P1 IMAD.MOV R4, RZ, RZ, R0 ;  /* 0x000000ffff049224 */ /* 0x000fe200078e0200 */
[----:B------:R-:W-:-:S04]  /*0820*/  ISETP.NE.AND P1, PT, R11, RZ, PT ;  /* 0x000000ff0b00720c */ /* 0x000fc80003f25270 */
[----:B------:R-:W-:Y:S02]  /*0830*/  IADD3 R0, PT, PT, R4, 0x1, RZ ;  /* 0x0000000104007810 */ /* 0x000fe40007ffe0ff */
[----:B------:R-:W-:Y:S01]  /*0840*/  @!P0 IMAD.MOV R0, RZ, RZ, R4 ;  /* 0x000000ffff008224 */ /* 0x000fe200078e0204 */
[----:B------:R-:W-:-:S03]  /*0850*/  ISETP.NE.AND P0, PT, R12, RZ, PT ;  /* 0x000000ff0c00720c */ /* 0x000fc60003f05270 */
[----:B------:R-:W-:-:S03]  /*0860*/  VIADD R4, R0, 0x1 ;  /* 0x0000000100047836 */ /* 0x000fc60000000000 */
[----:B------:R-:W-:-:S05]  /*0870*/  @!P1 IADD3 R4, PT, PT, R0, RZ, RZ ;  /* 0x000000ff00049210 */ /* 0x000fca0007ffe0ff */
[----:B------:R-:W-:Y:S02]  /*0880*/  VIADD R0, R4, 0x1 ;  /* 0x0000000104007836 */ /* 0x000fe40000000000 */
[----:B------:R-:W-:-:S07]  /*0890*/  @!P0 IMAD.MOV R0, RZ, RZ, R4 ;  /* 0x000000ffff008224 */ /* 0x000fce00078e0204 */
.L_x_8:
[----:B------:R-:W-:Y:S05]  /*08a0*/  BRA.U !UP1, `(.L_x_5) ;  /* 0x0000000109987547 */ /* 0x000fea000b800000 */
[----:B------:R-:W-:Y:S02]  /*08b0*/  UISETP.GE.U32.AND UP0, UPT, UR6, 0x4, UPT ;  /* 0x000000040600788c */ /* 0x000fe4000bf06070 */
[----:B------:R-:W-:-:S04]  /*08c0*/  ULOP3.LUT UR5, UR12, 0x3, URZ, 0xc0, !UPT ;  /* 0x000000030c057892 */ /* 0x000fc8000f8ec0ff */
[----:B------:R-:W-:-:S03]  /*08d0*/  UISETP.NE.AND UP1, UPT, UR5, URZ, UPT ;  /* 0x000000ff0500728c */ /* 0x000fc6000bf25270 */
[----:B------:R-:W-:Y:S08]  /*08e0*/  BRA.U !UP0, `(.L_x_9) ;  /* 0x0000000108507547 */ /* 0x000ff0000b800000 */
[----:B------:R-:W1:Y:S01]  /*08f0*/  LDC.64 R4, c[0x0][0x380] ;  /* 0x0000e000ff047b82 */ /* 0x000e620000000a00 */
[----:B------:R-:W-:-:S05]  /*0900*/  IADD3 R7, PT, PT, R3, UR4, RZ ;  /* 0x0000000403077c10 */ /* 0x000fca000fffe0ff */
[----:B-1----:R-:W-:-:S05]  /*0910*/  IMAD.WIDE R4, R7, 0x4, R4 ;  /* 0x0000000407047825 */ /* 0x002fca00078e0204 */
[----:B0-----:R-:W2:Y:S04]  /*0920*/  LDG.E.CONSTANT R9, desc[UR10][R4.64] ;  /* 0x0000000a04097981 */ /* 0x001ea8000c1e9900 */
[----:B------:R-:W3:Y:S04]  /*0930*/  LDG.E.CONSTANT R6, desc[UR10][R4.64+0x4] ;  /* 0x0000040a04067981 */ /* 0x000ee8000c1e9900 */
[----:B------:R-:W4:Y:S04]  /*0940*/  LDG.E.CONSTANT R7, desc[UR10][R4.64+0x8] ;  /* 0x0000080a04077981 */ /* 0x000f28000c1e9900 */
[----:B------:R-:W5:Y:S01]  /*0950*/  LDG.E.CONSTANT R8, desc[UR10][R4.64+0xc] ;  /* 0x00000c0a04087981 */ /* 0x000f62000c1e9900 */
[----:B------:R-:W-:Y:S01]  /*0960*/  UIADD3 UR4, UPT, UPT, UR4, 0x4, URZ ;  /* 0x0000000404047890 */ /* 0x000fe2000fffe0ff */
[----:B--2---:R-:W-:-:S02]  /*0970*/  ISETP.NE.AND P1, PT, R9, RZ, PT ;  /* 0x000000ff0900720c */ /* 0x004fc40003f25270 */
[----:B---3--:R-:W-:Y:S01]  /*0980*/  ISETP.NE.AND P0, PT, R6, RZ, PT ;  /* 0x000000ff0600720c */ /* 0x008fe20003f05270 */
[----:B------:R-:W-:-:S10]  /*0990*/  VIADD R6, R0, 0x1 ;  /* 0x0000000100067836 */ /* 0x000fd40000000000 */
[----:B------:R-:W-:Y:S01]  /*09a0*/  @!P1 IMAD.MOV R6, RZ, RZ, R0 ;  /* 0x000000ffff069224 */ /* 0x000fe200078e0200 */
[----:B----4-:R-:W-:-:S04]  /*09b0*/  ISETP.NE.AND P1, PT, R7, RZ, PT ;  /* 0x000000ff0700720c */ /* 0x010fc80003f25270 */
[----:B------:R-:W-:Y:S01]  /*09c0*/  IADD3 R0, PT, PT, R6, 0x1, RZ ;  /* 0x0000000106007810 */ /* 0x000fe20007ffe0ff */
[----:B------:R-:W-:Y:S01]  /*09d0*/  @!P0 IMAD.MOV R0, RZ, RZ, R6 ;  /* 0x000000ffff008224 */ /* 0x000fe200078e0206 */
[----:B-----5:R-:W-:-:S04]  /*09e0*/  ISETP.NE.AND P0, PT, R8, RZ, PT ;  /* 0x000000ff0800720c */ /* 0x020fc80003f05270 */
[----:B------:R-:W-:-:S03]  /*09f0*/  IADD3 R6, PT, PT, R0, 0x1, RZ ;  /* 0x0000000100067810 */ /* 0x000fc60007ffe0ff */
[----:B------:R-:W-:-:S05]  /*0a00*/  @!P1 IMAD.MOV R6, RZ, RZ, R0 ;  /* 0x000000ffff069224 */ /* 0x000fca00078e0200 */
[----:B------:R-:W-:Y:S01]  /*0a10*/  IADD3 R0, PT, PT, R6, 0x1, RZ ;  /* 0x0000000106007810 */ /* 0x000fe20007ffe0ff */
[----:B------:R-:W-:-:S07]  /*0a20*/  @!P0 IMAD.MOV R0, RZ, RZ, R6 ;  /* 0x000000ffff008224 */ /* 0x000fce00078e0206 */
.L_x_9:
[----:B------:R-:W-:Y:S05]  /*0a30*/  BRA.U !UP1, `(.L_x_5) ;  /* 0x0000000109347547 */ /* 0x000fea000b800000 */
[----:B------:R-:W1:Y:S01]  /*0a40*/  LDC.64 R6, c[0x0][0x380] ;  /* 0x0000e000ff067b82 */ /* 0x000e620000000a00 */
[----:B------:R-:W-:Y:S01]  /*0a50*/  IADD3 R3, PT, PT, R3, UR4, RZ ;  /* 0x0000000403037c10 */ /* 0x000fe2000fffe0ff */
[----:B------:R-:W-:-:S12]  /*0a60*/  UIADD3 UR5, UPT, UPT, -UR5, URZ, URZ ;  /* 0x000000ff05057290 */ /* 0x000fd8000fffe1ff */
.L_x_10:
[----:B-1----:R-:W-:-:S06]  /*0a70*/  IMAD.WIDE R4, R3, 0x4, R6 ;  /* 0x0000000403047825 */ /* 0x002fcc00078e0206 */
[----:B0-----:R-:W2:Y:S01]  /*0a80*/  LDG.E.CONSTANT R4, desc[UR10][R4.64] ;  /* 0x0000000a04047981 */ /* 0x001ea2000c1e9900 */
[----:B------:R-:W-:Y:S01]  /*0a90*/  UIADD3 UR5, UPT, UPT, UR5, 0x1, URZ ;  /* 0x0000000105057890 */ /* 0x000fe2000fffe0ff */
[----:B------:R-:W-:Y:S02]  /*0aa0*/  VIADD R8, R0, 0x1 ;  /* 0x0000000100087836 */ /* 0x000fe40000000000 */
[----:B------:R-:W-:Y:S01]  /*0ab0*/  VIADD R3, R3, 0x1 ;  /* 0x0000000103037836 */ /* 0x000fe20000000000 */
[----:B------:R-:W-:Y:S01]  /*0ac0*/  UISETP.NE.AND UP0, UPT, UR5, URZ, UPT ;  /* 0x000000ff0500728c */ /* 0x000fe2000bf05270 */
[----:B--2---:R-:W-:-:S13]  /*0ad0*/  ISETP.NE.AND P0, PT, R4, RZ, PT ;  /* 0x000000ff0400720c */ /* 0x004fda0003f05270 */
[----:B------:R-:W-:-:S04]  /*0ae0*/  @!P0 IADD3 R8, PT, PT, R0, RZ, RZ ;  /* 0x000000ff00088210 */ /* 0x000fc80007ffe0ff */
[----:B------:R-:W-:Y:S01]  /*0af0*/  MOV R0, R8 ;  /* 0x0000000800007202 */ /* 0x000fe20000000f00 */
[----:B------:R-:W-:Y:S06]  /*0b00*/  BRA.U UP0, `(.L_x_10) ;  /* 0xfffffffd00d87547 */ /* 0x000fec000b83ffff */
.L_x_5:
[----:B------:R-:W1:Y:S02]  /*0b10*/  LDC.64 R4, c[0x0][0x388] ;  /* 0x0000e200ff047b82 */ /* 0x000e640000000a00 */
[----:B-1----:R-:W-:-:S05]  /*0b20*/  IMAD.WIDE R2, R2, 0x4, R4 ;  /* 0x0000000402027825 */ /* 0x002fca00078e0204 */
[----:B0-----:R-:W-:Y:S01]  /*0b30*/  STG.E desc[UR10][R2.64], R0 ;  /* 0x0000000002007986 */ /* 0x001fe2000c10190a */
[----:B------:R-:W-:Y:S05]  /*0b40*/  EXIT ;  /* 0x000000000000794d */ /* 0x000fea0003800000 */
.L_x_11:
        /* <DEDUP_REMOVED lines=11> */
.L_x_231:


//--------------------- .text._Z17validate_coloringPKiS0_Pii --------------------------
	.section	.text._Z17validate_coloringPKiS0_Pii,"ax",@progbits
	.align	128
        .global         _Z17validate_coloringPKiS0_Pii
        .type           _Z17validate_coloringPKiS0_Pii,@function
        .size           _Z17validate_coloringPKiS0_Pii,(.L_x_232 - _Z17validate_coloringPKiS0_Pii)
        .other          _Z17validate_coloringPKiS0_Pii,@"STO_CUDA_ENTRY STV_DEFAULT"
_Z17validate_coloringPKiS0_Pii:
.text._Z17validate_coloringPKiS0_Pii:
[----:B------:R-:W-:Y:S01]  /*0000*/  LDC R1, c[0x0][0x37c] ;  /* 0x0000df00ff017b82 */ /* 0x000fe20000000800 */
[----:B------:R-:W0:Y:S07]  /*0010*/  S2R R0, SR_TID.X ;  /* 0x0000000000007919 */ /* 0x000e2e0000002100 */
[----:B------:R-:W1:Y:S01]  /*0020*/  S2UR UR6, SR_CTAID.X ;  /* 0x00000000000679c3 */ /* 0x000e620000002500 */
[----:B------:R-:W2:Y:S01]  /*0030*/  LDCU.64 UR8, c[0x0][0x358] ;  /* 0x00006b00ff0877ac */ /* 0x000ea20008000a00 */
[----:B------:R-:W-:Y:S01]  /*0040*/  BSSY.RECONVERGENT B0, `(.L_x_12) ;  /* 0x000003f000007945 */ /* 0x000fe20003800200 */
[----:B------:R-:W3:Y:S05]  /*0050*/  LDCU UR7, c[0x0][0x398] ;  /* 0x00007300ff0777ac */ /* 0x000eea0008000800 */
[----:B------:R-:W1:Y:S08]  /*0060*/  LDC R13, c[0x0][0x360] ;  /* 0x0000d800ff0d7b82 */ /* 0x000e700000000800 */
[----:B------:R-:W4:Y:S01]  /*0070*/  LDC R9, c[0x0][0x398] ;  /* 0x0000e600ff097b82 */ /* 0x000f220000000800 */
[----:B0-----:R-:W-:Y:S01]  /*0080*/  ISETP.NE.AND P0, PT, R0, RZ, PT ;  /* 0x000000ff0000720c */ /* 0x001fe20003f05270 */
[----:B-1----:R-:W-:-:S12]  /*0090*/  IMAD R8, R13, UR6, R0 ;  /* 0x000000060d087c24 */ /* 0x002fd8000f8e0200 */
[----:B------:R-:W0:Y:S01]  /*00a0*/  @!P0 S2R R3, SR_CgaCtaId ;  /* 0x0000000000038919 */ /* 0x000e220000008800 */
[----:B------:R-:W-:-:S04]  /*00b0*/  @!P0 MOV R2, 0x400 ;  /* 0x0000040000028802 */ /* 0x000fc80000000f00 */
[----:B0-----:R-:W-:-:S05]  /*00c0*/  @!P0 LEA R2, R3, R2, 0x18 ;  /* 0x0000000203028211 */ /* 0x001fca00078ec0ff */
[----:B------:R0:W-:Y:S01]  /*00d0*/  @!P0 STS [R2], RZ ;  /* 0x000000ff02008388 */ /* 0x0001e20000000800 */
[----:B------:R-:W-:Y:S01]  /*00e0*/  BAR.SYNC.DEFER_BLOCKING 0x0 ;  /* 0x0000000000007b1d */ /* 0x000fe20000010000 */
[----:B----4-:R-:W-:-:S13]  /*00f0*/  ISETP.GE.AND P0, PT, R8, R9, PT ;  /* 0x000000090800720c */ /* 0x010fda0003f06270 */
[----:B0-23--:R-:W-:Y:S05]  /*0100*/  @P0 BRA `(.L_x_13) ;  /* 0x0000000000c80947 */ /* 0x00dfea0003800000 */
[----:B------:R-:W0:Y:S01]  /*0110*/  LDCU UR4, c[0x0][0x370] ;  /* 0x00006e00ff0477ac */ /* 0x000e220008000800 */
[----:B------:R-:W-:Y:S02]  /*0120*/  VIADD R9, R9, 0x1 ;  /* 0x0000000109097836 */ /* 0x000fe40000000000 */
[----:B0-----:R-:W-:-:S07]  /*0130*/  IMAD R13, R13, UR4, RZ ;  /* 0x000000040d0d7c24 */ /* 0x001fce000f8e02ff */
.L_x_19:
[----:B0-----:R-:W0:Y:S01]  /*0140*/  LDCU UR4, c[0x0][0x398] ;  /* 0x00007300ff0477ac */ /* 0x001e220008000800 */
[----:B------:R-:W-:Y:S01]  /*0150*/  VIADD R10, R8, 0x1 ;  /* 0x00000001080a7836 */ /* 0x000fe20000000000 */
[----:B------:R-:W-:Y:S01]  /*0160*/  BSSY.RECONVERGENT B1, `(.L_x_14) ;  /* 0x0000029000017945 */ /* 0x000fe20003800200 */
[----:B0-----:R-:W-:-:S04]  /*0170*/  MOV R19, UR4 ;  /* 0x0000000400137c02 */ /* 0x001fc80008000f00 */
[----:B------:R-:W-:-:S13]  /*0180*/  ISETP.GE.AND P0, PT, R10, R19, PT ;  /* 0x000000130a00720c */ /* 0x000fda0003f06270 */
[----:B--2---:R-:W-:Y:S05]  /*0190*/  @P0 BRA `(.L_x_15) ;  /* 0x0000000000940947 */ /* 0x004fea0003800000 */
[----:B------:R-:W0:Y:S01]  /*01a0*/  LDC.64 R6, c[0x0][0x388] ;  /* 0x0000e200ff067b82 */ /* 0x000e220000000a00 */
[----:B------:R-:W-:Y:S02]  /*01b0*/  IMAD.MOV.U32 R15, RZ, RZ, R10 ;  /* 0x000000ffff0f7224 */ /* 0x000fe400078e000a */
[----:B------:R-:W-:Y:S02]  /*01c0*/  IMAD R17, R9, R8, 0x1 ;  /* 0x0000000109117424 */ /* 0x000fe400078e0208 */
[----:B------:R-:W-:-:S03]  /*01d0*/  IMAD.MOV.U32 R12, RZ, RZ, R8 ;  /* 0x000000ffff0c7224 */ /* 0x000fc600078e0008 */
[----:B------:R-:W1:Y:S08]  /*01e0*/  LDC.64 R2, c[0x0][0x380] ;  /* 0x0000e000ff027b82 */ /* 0x000e700000000a00 */
[----:B------:R-:W2:Y:S01]  /*01f0*/  LDC.64 R4, c[0x0][0x388] ;  /* 0x0000e200ff047b82 */ /* 0x000ea20000000a00 */
[----:B0-----:R-:W-:-:S07]  /*0200*/  IMAD.WIDE R6, R8, 0x4, R6 ;  /* 0x0000000408067825 */ /* 0x001fce00078e0206 */
.L_x_18:
[----:B01----:R-:W-:-:S06]  /*0210*/  IMAD.WIDE R10, R17, 0x4, R2 ;  /* 0x00000004110a7825 */ /* 0x003fcc00078e0202 */
[----:B------:R-:W3:Y:S01]  /*0220*/  LDG.E.CONSTANT R10, desc[UR8][R10.64] ;  /* 0x000000080a0a7981 */ /* 0x000ee2000c1e9900 */
[----:B------:R-:W-:Y:S01]  /*0230*/  IMAD.U32 R19, RZ, RZ, UR7 ;  /* 0x00000007ff137e24 */ /* 0x000fe2000f8e00ff */
[----:B------:R-:W-:Y:S01]  /*0240*/  IADD3 R14, PT, PT, R12, 0x2, RZ ;  /* 0x000000020c0e7810 */ /* 0x000fe20007ffe0ff */
[----:B------:R-:W-:Y:S01]  /*0250*/  BSSY.RECONVERGENT B2, `(.L_x_16) ;  /* 0x0000016000027945 */ /* 0x000fe20003800200 */
[----:B------:R-:W-:Y:S02]  /*0260*/  IADD3 R17, PT, PT, R17, 0x1, RZ ;  /* 0x0000000111117810 */ /* 0x000fe40007ffe0ff */
[----:B------:R-:W-:Y:S01]  /*0270*/  ISETP.GE.AND P0, PT, R14, R19, PT ;  /* 0x000000130e00720c */ /* 0x000fe20003f06270 */
[----:B------:R-:W-:Y:S01]  /*0280*/  VIADD R14, R12, 0x1 ;  /* 0x000000010c0e7836 */ /* 0x000fe20000000000 */
[----:B---3--:R-:W-:-:S13]  /*0290*/  ISETP.NE.AND P1, PT, R10, RZ, PT ;  /* 0x000000ff0a00720c */ /* 0x008fda0003f25270 */
[----:B------:R-:W-:Y:S05]  /*02a0*/  @!P1 BRA `(.L_x_17) ;  /* 0x0000000000409947 */ /* 0x000fea0003800000 */
[----:B--2---:R-:W-:Y:S01]  /*02b0*/  IMAD.WIDE R10, R15, 0x4, R4 ;  /* 0x000000040f0a7825 */ /* 0x004fe200078e0204 */
[----:B------:R-:W2:Y:S05]  /*02c0*/  LDG.E.CONSTANT R12, desc[UR8][R6.64] ;  /* 0x00000008060c7981 */ /* 0x000eaa000c1e9900 */
[----:B------:R-:W2:Y:S02]  /*02d0*/  LDG.E.CONSTANT R11, desc[UR8][R10.64] ;  /* 0x000000080a0b7981 */ /* 0x000ea4000c1e9900 */
[----:B--2---:R-:W-:-:S13]  /*02e0*/  ISETP.NE.AND P1, PT, R12, R11, PT ;  /* 0x0000000b0c00720c */ /* 0x004fda0003f25270 */
[----:B------:R-:W-:Y:S05]  /*02f0*/  @P1 BRA `(.L_x_17) ;  /* 0x00000000002c1947 */ /* 0x000fea0003800000 */
[----:B------:R-:W0:Y:S01]  /*0300*/  S2R R10, SR_LANEID ;  /* 0x00000000000a7919 */ /* 0x000e220000000000 */
[----:B------:R-:W-:Y:S01]  /*0310*/  IMAD.MOV.U32 R11, RZ, RZ, 0x1 ;  /* 0x00000001ff0b7424 */ /* 0x000fe200078e00ff */
[----:B------:R-:W1:Y:S01]  /*0320*/  S2UR UR5, SR_CgaCtaId ;  /* 0x00000000000579c3 */ /* 0x000e620000008800 */
[----:B------:R-:W-:-:S07]  /*0330*/  VOTEU.ANY UR4, UPT, PT ;  /* 0x0000000000047886 */ /* 0x000fce00038e0100 */
[----:B------:R-:W2:Y:S01]  /*0340*/  REDUX.OR UR10, R11 ;  /* 0x000000000b0a73c4 */ /* 0x000ea20000004000 */
[----:B------:R-:W-:-:S06]  /*0350*/  UFLO.U32 UR4, UR4 ;  /* 0x00000004000472bd */ /* 0x000fcc00080e0000 */
[----:B0-----:R-:W-:Y:S01]  /*0360*/  ISETP.EQ.U32.AND P1, PT, R10, UR4, PT ;  /* 0x000000040a007c0c */ /* 0x001fe2000bf22070 */
[----:B------:R-:W-:Y:S01]  /*0370*/  UMOV UR4, 0x400 ;  /* 0x0000040000047882 */ /* 0x000fe20000000000 */
[----:B--2---:R-:W-:Y:S01]  /*0380*/  IMAD.U32 R10, RZ, RZ, UR10 ;  /* 0x0000000aff0a7e24 */ /* 0x004fe2000f8e00ff */
[----:B-1----:R-:W-:-:S10]  /*0390*/  ULEA UR4, UR5, UR4, 0x18 ;  /* 0x0000000405047291 */ /* 0x002fd4000f8ec0ff */
[----:B------:R0:W-:Y:S02]  /*03a0*/  @P1 ATOMS.OR RZ, [UR4], R10 ;  /* 0x0000000affff198c */ /* 0x0001e4000b000004 */
.L_x_17:
[----:B------:R-:W-:Y:S05]  /*03b0*/  BSYNC.RECONVERGENT B2 ;  /* 0x0000000000027941 */ /* 0x000fea0003800200 */
.L_x_16:
[----:B------:R-:W-:Y:S01]  /*03c0*/  MOV R12, R14 ;  /* 0x0000000e000c7202 */ /* 0x000fe20000000f00 */
[----:B------:R-:W-:Y:S01]  /*03d0*/  VIADD R15, R15, 0x1 ;  /* 0x000000010f0f7836 */ /* 0x000fe20000000000 */
[----:B------:R-:W-:Y:S06]  /*03e0*/  @!P0 BRA `(.L_x_18) ;  /* 0xfffffffc00888947 */ /* 0x000fec000383ffff */
.L_x_15:
[----:B------:R-:W-:Y:S05]  /*03f0*/  BSYNC.RECONVERGENT B1 ;  /* 0x0000000000017941 */ /* 0x000fea0003800200 */
.L_x_14:
[----:B------:R-:W-:-:S04]  /*0400*/  IADD3 R8, PT, PT, R13, R8, RZ ;  /* 0x000000080d087210 */ /* 0x000fc80007ffe0ff */
[----:B------:R-:W-:-:S13]  /*0410*/  ISETP.GE.AND P0, PT, R8, R19, PT ;  /* 0x000000130800720c */ /* 0x000fda0003f06270 */
[----:B------:R-:W-:Y:S05]  /*0420*/  @!P0 BRA `(.L_x_19) ;  /* 0xfffffffc00448947 */ /* 0x000fea000383ffff */
.L_x_13:
[----:B------:R-:W-:Y:S05]  /*0430*/  BSYNC.RECONVERGENT B0 ;  /* 0x0000000000007941 */ /* 0x000fea0003800200 */
.L_x_12:
[----:B------:R-:W-:Y:S01]  /*0440*/  BAR.SYNC.DEFER_BLOCKING 0x0 ;  /* 0x0000000000007b1d */ /* 0x000fe20000010000 */
[----:B------:R-:W-:-:S13]  /*0450*/  LOP3.LUT P0, RZ, R0, UR6, RZ, 0xfc, !PT ;  /* 0x0000000600ff7c12 */ /* 0x000fda000f80fcff */
[----:B------:R-:W-:Y:S05]  /*0460*/  @P0 EXIT ;  /* 0x000000000000094d */ /* 0x000fea0003800000 */
[----:B------:R-:W1:Y:S01]  /*0470*/  S2UR UR5, SR_CgaCtaId ;  /* 0x00000000000579c3 */ /* 0x000e620000008800 */
[----:B------:R-:W-:-:S07]  /*0480*/  UMOV UR4, 0x400 ;  /* 0x0000040000047882 */ /* 0x000fce0000000000 */
[----:B------:R-:W3:Y:S01]  /*0490*/  LDC.64 R2, c[0x0][0x390] ;  /* 0x0000e400ff027b82 */ /* 0x000ee20000000a00 */
[----:B-1----:R-:W-:-:S09]  /*04a0*/  ULEA UR4, UR5, UR4, 0x18 ;  /* 0x0000000405047291 */ /* 0x002fd2000f8ec0ff */
[----:B------:R-:W1:Y:S02]  /*04b0*/  LDS R0, [UR4] ;  /* 0x00000004ff007984 */ /* 0x000e640008000800 */
[----:B-1----:R-:W-:-:S04]  /*04c0*/  ISETP.NE.AND P0, PT, R0, RZ, PT ;  /* 0x000000ff0000720c */ /* 0x002fc80003f05270 */
[----:B--2---:R-:W-:-:S05]  /*04d0*/  SEL R5, RZ, 0x1, P0 ;  /* 0x00000001ff057807 */ /* 0x004fca0000000000 */
[----:B---3--:R-:W-:Y:S01]  /*04e0*/  STG.E desc[UR8][R2.64], R5 ;  /* 0x0000000502007986 */ /* 0x008fe2000c101908 */
[----:B------:R-:W-:Y:S05]  /*04f0*/  EXIT ;  /* 0x000000000000794d */ /* 0x000fea0003800000 */
.L_x_20:
        /* <DEDUP_REMOVED lines=16> */
.L_x_232:


//--------------------- .text.generate_thermodynamic_ordering --------------------------
	.section	.text.generate_thermodynamic_ordering,"ax",@progbits
	.align	128
        .global         generate_thermodynamic_ordering
        .type           generate_thermodynamic_ordering,@function
        .size           generate_thermodynamic_ordering,(.L_x_227 - generate_thermodynamic_ordering)
        .other          generate_thermodynamic_ordering,@"STO_CUDA_ENTRY STV_DEFAULT"
generate_thermodynamic_ordering:
.text.generate_thermodynamic_ordering:
        /* <DEDUP_REMOVED lines=8> */
[----:B------:R-:W0:Y:S01]  /*0080*/  LDCU UR5, c[0x0][0x3a8] ;  /* 0x00007500ff0577ac */ /* 0x000e220008000800 */
[----:B------:R-:W-:Y:S01]  /*0090*/  HFMA2 R0, -RZ, RZ, 0, 0 ;  /* 0x00000000ff007431 */ /* 0x000fe200000001ff */
[----:B------:R-:W1:Y:S01]  /*00a0*/  LDCU.64 UR10, c[0x0][0x358] ;  /* 0x00006b00ff0a77ac */ /* 0x000e620008000a00 */
[----:B0-----:R-:W-:-:S09]  /*00b0*/  UISETP.GE.AND UP0, UPT, UR5, 0x1, UPT ;  /* 0x000000010500788c */ /* 0x001fd2000bf06270 */
[----:B-1----:R-:W-:Y:S05]  /*00c0*/  BRA.U !UP0, `(.L_x_21) ;  /* 0x00000029084c7547 */ /* 0x002fea000b800000 */
[----:B------:R-:W0:Y:S01]  /*00d0*/  LDC.64 R14, c[0x0][0x390] ;  /* 0x0000e400ff0e7b82 */ /* 0x000e220000000a00 */
[----:B------:R-:W1:Y:S07]  /*00e0*/  LDCU.64 UR8, c[0x0][0x398] ;  /* 0x00007300ff0877ac */ /* 0x000e6e0008000a00 */
[----:B------:R-:W2:Y:S01]  /*00f0*/  LDC.64 R6, c[0x0][0x388] ;  /* 0x0000e200ff067b82 */ /* 0x000ea20000000a00 */
[----:B0-----:R-:W-:-:S05]  /*0100*/  IMAD.WIDE R14, R12, 0x8, R14 ;  /* 0x000000080c0e7825 */ /* 0x001fca00078e020e */
[----:B------:R0:W5:Y:S01]  /*0110*/  LDG.E.CONSTANT R0, desc[UR10][R14.64] ;  /* 0x0000000a0e007981 */ /* 0x000162000c1e9900 */
[----:B------:R-:W-:Y:S01]  /*0120*/  IMAD R11, R12, UR5, RZ ;  /* 0x000000050c0b7c24 */ /* 0x000fe2000f8e02ff */
[----:B------:R-:W-:Y:S01]  /*0130*/  UISETP.GE.U32.AND UP0, UPT, UR5, 0x10, UPT ;  /* 0x000000100500788c */ /* 0x000fe2000bf06070 */
[----:B------:R-:W-:Y:S01]  /*0140*/  MOV R9, RZ ;  /* 0x000000ff00097202 */ /* 0x000fe20000000f00 */
[----:B------:R-:W-:Y:S01]  /*0150*/  ULOP3.LUT UR6, UR5, 0xf, URZ, 0xc0, !UPT ;  /* 0x0000000f05067892 */ /* 0x000fe2000f8ec0ff */
[----:B------:R-:W-:-:S03]  /*0160*/  IMAD.WIDE R4, R11, 0x4, RZ ;  /* 0x000000040b047825 */ /* 0x000fc600078e02ff */
[----:B------:R-:W-:Y:S01]  /*0170*/  UISETP.NE.AND UP1, UPT, UR6, URZ, UPT ;  /* 0x000000ff0600728c */ /* 0x000fe2000bf25270 */
[----:B-1----:R-:W-:-:S04]  /*0180*/  IADD3 R2, P0, PT, R4, UR8, RZ ;  /* 0x0000000804027c10 */ /* 0x002fc8000ff1e0ff */
[----:B------:R-:W-:Y:S01]  /*0190*/  IADD3.X R3, PT, PT, R5, UR9, RZ, P0, !PT ;  /* 0x0000000905037c10 */ /* 0x000fe200087fe4ff */
[----:B0-2---:R-:W-:Y:S08]  /*01a0*/  BRA.U !UP0, `(.L_x_22) ;  /* 0x0000000108b47547 */ /* 0x005ff0000b800000 */
[----:B------:R-:W0:Y:S01]  /*01b0*/  LDC.64 R14, c[0x0][0x398] ;  /* 0x0000e600ff0e7b82 */ /* 0x000e220000000a00 */
[----:B------:R-:W-:Y:S01]  /*01c0*/  ULOP3.LUT UR4, UR5, 0x7ffffff0, URZ, 0xc0, !UPT ;  /* 0x7ffffff005047892 */ /* 0x000fe2000f8ec0ff */
[----:B------:R-:W-:-:S05]  /*01d0*/  MOV R8, RZ ;  /* 0x000000ff00087202 */ /* 0x000fca0000000f00 */
[----:B------:R-:W-:Y:S02]  /*01e0*/  IMAD.U32 R9, RZ, RZ, UR4 ;  /* 0x00000004ff097e24 */ /* 0x000fe4000f8e00ff */
[----:B0-----:R-:W-:-:S03]  /*01f0*/  IMAD.WIDE R14, R11, 0x4, R14 ;  /* 0x000000040b0e7825 */ /* 0x001fc600078e020e */
[----:B------:R-:W-:-:S04]  /*0200*/  IADD3 R10, P0, PT, R14, 0x20, RZ ;  /* 0x000000200e0a7810 */ /* 0x000fc80007f1e0ff */
[----:B------:R-:W-:-:S09]  /*0210*/  IADD3.X R25, PT, PT, RZ, R15, RZ, P0, !PT ;  /* 0x0000000fff197210 */ /* 0x000fd200007fe4ff */
.L_x_23:
[----:B------:R-:W-:Y:S01]  /*0220*/  MOV R14, R10 ;  /* 0x0000000a000e7202 */ /* 0x000fe20000000f00 */
[C---:B------:R-:W-:Y:S01]  /*0230*/  VIADD R13, R8.reuse, 0x1 ;  /* 0x00000001080d7836 */ /* 0x040fe20000000000 */
[----:B------:R-:W-:Y:S01]  /*0240*/  MOV R15, R25 ;  /* 0x00000019000f7202 */ /* 0x000fe20000000f00 */
[C---:B------:R-:W-:Y:S01]  /*0250*/  VIADD R23, R8.reuse, 0x5 ;  /* 0x0000000508177836 */ /* 0x040fe20000000000 */
[C---:B------:R-:W-:Y:S01]  /*0260*/  IADD3 R17, PT, PT, R8.reuse, 0x2, RZ ;  /* 0x0000000208117810 */ /* 0x040fe20007ffe0ff */
[C---:B------:R-:W-:Y:S01]  /*0270*/  VIADD R10, R8.reuse, 0x9 ;  /* 0x00000009080a7836 */ /* 0x040fe20000000000 */
[C---:B------:R-:W-:Y:S01]  /*0280*/  IADD3 R19, PT, PT, R8.reuse, 0x3, RZ ;  /* 0x0000000308137810 */ /* 0x040fe20007ffe0ff */
[----:B------:R0:W-:Y:S01]  /*0290*/  STG.E desc[UR10][R14.64+-0x1c], R13 ;  /* 0xffffe40d0e007986 */ /* 0x0001e2000c10190a */
[C---:B------:R-:W-:Y:S02]  /*02a0*/  IADD3 R21, PT, PT, R8.reuse, 0x4, RZ ;  /* 0x0000000408157810 */ /* 0x040fe40007ffe0ff */
[C---:B------:R-:W-:Y:S01]  /*02b0*/  IADD3 R27, PT, PT, R8.reuse, 0x7, RZ ;  /* 0x00000007081b7810 */ /* 0x040fe20007ffe0ff */
[----:B------:R1:W-:Y:S01]  /*02c0*/  STG.E desc[UR10][R14.64+-0x18], R17 ;  /* 0xffffe8110e007986 */ /* 0x0003e2000c10190a */
[----:B------:R-:W-:-:S02]  /*02d0*/  IADD3 R29, PT, PT, R8, 0x8, RZ ;  /* 0x00000008081d7810 */ /* 0x000fc40007ffe0ff */
[C---:B------:R-:W-:Y:S01]  /*02e0*/  IADD3 R16, PT, PT, R8.reuse, 0xa, RZ ;  /* 0x0000000a08107810 */ /* 0x040fe20007ffe0ff */
[----:B------:R2:W-:Y:S01]  /*02f0*/  STG.E desc[UR10][R14.64+-0x14], R19 ;  /* 0xffffec130e007986 */ /* 0x0005e2000c10190a */
[----:B------:R-:W-:-:S03]  /*0300*/  IADD3 R25, PT, PT, R8, 0x6, RZ ;  /* 0x0000000608197810 */ /* 0x000fc60007ffe0ff */
[----:B------:R3:W-:Y:S01]  /*0310*/  STG.E desc[UR10][R14.64+-0x10], R21 ;  /* 0xfffff0150e007986 */ /* 0x0007e2000c10190a */
[----:B0-----:R-:W-:-:S03]  /*0320*/  IADD3 R13, PT, PT, R8, 0xb, RZ ;  /* 0x0000000b080d7810 */ /* 0x001fc60007ffe0ff */
[----:B------:R0:W-:Y:S01]  /*0330*/  STG.E desc[UR10][R14.64+-0xc], R23 ;  /* 0xfffff4170e007986 */ /* 0x0001e2000c10190a */
[C---:B-1----:R-:W-:Y:S01]  /*0340*/  IADD3 R17, PT, PT, R8.reuse, 0xc, RZ ;  /* 0x0000000c08117810 */ /* 0x042fe20007ffe0ff */
[C---:B--2---:R-:W-:Y:S02]  /*0350*/  VIADD R19, R8.reuse, 0xd ;  /* 0x0000000d08137836 */ /* 0x044fe40000000000 */
[----:B------:R-:W-:Y:S01]  /*0360*/  STG.E desc[UR10][R14.64+-0x4], R27 ;  /* 0xfffffc1b0e007986 */ /* 0x000fe2000c10190a */
[----:B---3--:R-:W-:-:S03]  /*0370*/  IADD3 R21, PT, PT, R8, 0xe, RZ ;  /* 0x0000000e08157810 */ /* 0x008fc60007ffe0ff */
[----:B------:R-:W-:Y:S01]  /*0380*/  STG.E desc[UR10][R14.64], R29 ;  /* 0x0000001d0e007986 */ /* 0x000fe2000c10190a */
[----:B0-----:R-:W-:-:S03]  /*0390*/  IADD3 R23, PT, PT, R8, 0xf, RZ ;  /* 0x0000000f08177810 */ /* 0x001fc60007ffe0ff */
[----:B------:R-:W-:Y:S04]  /*03a0*/  STG.E desc[UR10][R14.64+0x8], R16 ;  /* 0x000008100e007986 */ /* 0x000fe8000c10190a */
[----:B------:R-:W-:Y:S04]  /*03b0*/  STG.E desc[UR10][R14.64+0xc], R13 ;  /* 0x00000c0d0e007986 */ /* 0x000fe8000c10190a */
[----:B------:R-:W-:Y:S04]  /*03c0*/  STG.E desc[UR10][R14.64+0x10], R17 ;  /* 0x000010110e007986 */ /* 0x000fe8000c10190a */
[----:B------:R-:W-:Y:S04]  /*03d0*/  STG.E desc[UR10][R14.64+0x14], R19 ;  /* 0x000014130e007986 */ /* 0x000fe8000c10190a */
[----:B------:R-:W-:Y:S04]  /*03e0*/  STG.E desc[UR10][R14.64+0x18], R21 ;  /* 0x000018150e007986 */ /* 0x000fe8000c10190a */
[----:B------:R-:W-:Y:S04]  /*03f0*/  STG.E desc[UR10][R14.64+0x1c], R23 ;  /* 0x00001c170e007986 */ /* 0x000fe8000c10190a */
[----:B------:R0:W-:Y:S04]  /*0400*/  STG.E desc[UR10][R14.64+-0x20], R8 ;  /* 0xffffe0080e007986 */ /* 0x0001e8000c10190a */
[----:B------:R1:W-:Y:S04]  /*0410*/  STG.E desc[UR10][R14.64+0x4], R10 ;  /* 0x0000040a0e007986 */ /* 0x0003e8000c10190a */
[----:B------:R2:W-:Y:S01]  /*0420*/  STG.E desc[UR10][R14.64+-0x8], R25 ;  /* 0xfffff8190e007986 */ /* 0x0005e2000c10190a */
[----:B0-----:R-:W-:-:S04]  /*0430*/  IADD3 R8, PT, PT, R8, 0x10, RZ ;  /* 0x0000001008087810 */ /* 0x001fc80007ffe0ff */
[----:B------:R-:W-:Y:S02]  /*0440*/  ISETP.NE.AND P0, PT, R8, R9, PT ;  /* 0x000000090800720c */ /* 0x000fe40003f05270 */
[----:B-1----:R-:W-:-:S05]  /*0450*/  IADD3 R10, P1, PT, R14, 0x40, RZ ;  /* 0x000000400e0a7810 */ /* 0x002fca0007f3e0ff */
[----:B--2---:R-:W-:-:S06]  /*0460*/  IMAD.X R25, RZ, RZ, R15, P1 ;  /* 0x000000ffff197224 */ /* 0x004fcc00008e060f */
[----:B------:R-:W-:Y:S05]  /*0470*/  @P0 BRA `(.L_x_23) ;  /* 0xfffffffc00680947 */ /* 0x000fea000383ffff */
.L_x_22:
[----:B------:R-:W-:Y:S01]  /*0480*/  IMAD.WIDE R6, R12, 0x4, R6 ;  /* 0x000000040c067825 */ /* 0x000fe200078e0206 */
[----:B------:R-:W-:Y:S06]  /*0490*/  BRA.U !UP1, `(.L_x_24) ;  /* 0x0000000109c47547 */ /* 0x000fec000b800000 */
[----:B------:R-:W-:Y:S02]  /*04a0*/  UISETP.GE.U32.AND UP0, UPT, UR6, 0x8, UPT ;  /* 0x000000080600788c */ /* 0x000fe4000bf06070 */
[----:B------:R-:W-:-:S04]  /*04b0*/  ULOP3.LUT UR7, UR5, 0x7, URZ, 0xc0, !UPT ;  /* 0x0000000705077892 */ /* 0x000fc8000f8ec0ff */
[----:B------:R-:W-:-:S03]  /*04c0*/  UISETP.NE.AND UP1, UPT, UR7, URZ, UPT ;  /* 0x000000ff0700728c */ /* 0x000fc6000bf25270 */
[----:B------:R-:W-:Y:S08]  /*04d0*/  BRA.U !UP0, `(.L_x_25) ;  /* 0x0000000108447547 */ /* 0x000ff0000b800000 */
[C---:B------:R-:W-:Y:S01]  /*04e0*/  IADD3 R13, PT, PT, R9.reuse, 0x1, RZ ;  /* 0x00000001090d7810 */ /* 0x040fe20007ffe0ff */
[C---:B------:R-:W-:Y:S01]  /*04f0*/  IMAD.WIDE.U32 R14, R9.reuse, 0x4, R2 ;  /* 0x00000004090e7825 */ /* 0x040fe200078e0002 */
[C---:B------:R-:W-:Y:S02]  /*0500*/  IADD3 R17, PT, PT, R9.reuse, 0x2, RZ ;  /* 0x0000000209117810 */ /* 0x040fe40007ffe0ff */
[C---:B------:R-:W-:Y:S01]  /*0510*/  IADD3 R19, PT, PT, R9.reuse, 0x3, RZ ;  /* 0x0000000309137810 */ /* 0x040fe20007ffe0ff */
[C---:B------:R-:W-:Y:S01]  /*0520*/  VIADD R21, R9.reuse, 0x4 ;  /* 0x0000000409157836 */ /* 0x040fe20000000000 */
[C---:B------:R-:W-:Y:S01]  /*0530*/  IADD3 R23, PT, PT, R9.reuse, 0x5, RZ ;  /* 0x0000000509177810 */ /* 0x040fe20007ffe0ff */
[----:B------:R-:W-:Y:S01]  /*0540*/  STG.E desc[UR10][R14.64+0x4], R13 ;  /* 0x0000040d0e007986 */ /* 0x000fe2000c10190a */
[C---:B------:R-:W-:Y:S02]  /*0550*/  IADD3 R25, PT, PT, R9.reuse, 0x6, RZ ;  /* 0x0000000609197810 */ /* 0x040fe40007ffe0ff */
[C---:B------:R-:W-:Y:S01]  /*0560*/  IADD3 R27, PT, PT, R9.reuse, 0x7, RZ ;  /* 0x00000007091b7810 */ /* 0x040fe20007ffe0ff */
[----:B------:R-:W-:Y:S04]  /*0570*/  STG.E desc[UR10][R14.64+0x8], R17 ;  /* 0x000008110e007986 */ /* 0x000fe8000c10190a */
[----:B------:R-:W-:Y:S04]  /*0580*/  STG.E desc[UR10][R14.64+0xc], R19 ;  /* 0x00000c130e007986 */ /* 0x000fe8000c10190a */
[----:B------:R-:W-:Y:S04]  /*0590*/  STG.E desc[UR10][R14.64+0x10], R21 ;  /* 0x000010150e007986 */ /* 0x000fe8000c10190a */
[----:B------:R-:W-:Y:S04]  /*05a0*/  STG.E desc[UR10][R14.64+0x14], R23 ;  /* 0x000014170e007986 */ /* 0x000fe8000c10190a */
[----:B------:R-:W-:Y:S04]  /*05b0*/  STG.E desc[UR10][R14.64+0x18], R25 ;  /* 0x000018190e007986 */ /* 0x000fe8000c10190a */
[----:B------:R-:W-:Y:S04]  /*05c0*/  STG.E desc[UR10][R14.64+0x1c], R27 ;  /* 0x00001c1b0e007986 */ /* 0x000fe8000c10190a */
[----:B------:R0:W-:Y:S02]  /*05d0*/  STG.E desc[UR10][R14.64], R9 ;  /* 0x000000090e007986 */ /* 0x0001e4000c10190a */
[----:B0-----:R-:W-:-:S07]  /*05e0*/  VIADD R9, R9, 0x8 ;  /* 0x0000000809097836 */ /* 0x001fce0000000000 */
.L_x_25:
[----:B------:R-:W-:Y:S05]  /*05f0*/  BRA.U !UP1, `(.L_x_24) ;  /* 0x00000001096c7547 */ /* 0x000fea000b800000 */
[----:B------:R-:W-:Y:S02]  /*0600*/  UISETP.GE.U32.AND UP0, UPT, UR7, 0x4, UPT ;  /* 0x000000040700788c */ /* 0x000fe4000bf06070 */
[----:B------:R-:W-:-:S04]  /*0610*/  ULOP3.LUT UR4, UR5, 0x3, URZ, 0xc0, !UPT ;  /* 0x0000000305047892 */ /* 0x000fc8000f8ec0ff */
[----:B------:R-:W-:-:S03]  /*0620*/  UISETP.NE.AND UP1, UPT, UR4, URZ, UPT ;  /* 0x000000ff0400728c */ /* 0x000fc6000bf25270 */
[----:B------:R-:W-:Y:S08]  /*0630*/  BRA.U !UP0, `(.L_x_26) ;  /* 0x0000000108247547 */ /* 0x000ff0000b800000 */
[C---:B------:R-:W-:Y:S01]  /*0640*/  IADD3 R13, PT, PT, R9.reuse, 0x1, RZ ;  /* 0x00000001090d7810 */ /* 0x040fe20007ffe0ff */
[C---:B------:R-:W-:Y:S01]  /*0650*/  IMAD.WIDE.U32 R14, R9.reuse, 0x4, R2 ;  /* 0x00000004090e7825 */ /* 0x040fe200078e0002 */
[C---:B------:R-:W-:Y:S02]  /*0660*/  IADD3 R17, PT, PT, R9.reuse, 0x2, RZ ;  /* 0x0000000209117810 */ /* 0x040fe40007ffe0ff */
[C---:B------:R-:W-:Y:S02]  /*0670*/  IADD3 R19, PT, PT, R9.reuse, 0x3, RZ ;  /* 0x0000000309137810 */ /* 0x040fe40007ffe0ff */
[----:B------:R-:W-:Y:S04]  /*0680*/  STG.E desc[UR10][R14.64+0x4], R13 ;  /* 0x0000040d0e007986 */ /* 0x000fe8000c10190a */
[----:B------:R-:W-:Y:S04]  /*0690*/  STG.E desc[UR10][R14.64+0x8], R17 ;  /* 0x000008110e007986 */ /* 0x000fe8000c10190a */
[----:B------:R-:W-:Y:S04]  /*06a0*/  STG.E desc[UR10][R14.64+0xc], R19 ;  /* 0x00000c130e007986 */ /* 0x000fe8000c10190a */
[----:B------:R0:W-:Y:S02]  /*06b0*/  STG.E desc[UR10][R14.64], R9 ;  /* 0x000000090e007986 */ /* 0x0001e4000c10190a */
[----:B0-----:R-:W-:-:S07]  /*06c0*/  VIADD R9, R9, 0x4 ;  /* 0x0000000409097836 */ /* 0x001fce0000000000 */
.L_x_26:
[----:B------:R-:W-:Y:S05]  /*06d0*/  BRA.U !UP1, `(.L_x_24) ;  /* 0x0000000109347547 */ /* 0x000fea000b800000 */
[----:B------:R-:W-:Y:S01]  /*06e0*/  IMAD.WIDE.U32 R4, R9, 0x4, R4 ;  /* 0x0000000409047825 */ /* 0x000fe200078e0004 */
[----:B------:R-:W-:Y:S02]  /*06f0*/  UIADD3 UR4, UPT, UPT, -UR4, URZ, URZ ;  /* 0x000000ff04047290 */ /* 0x000fe4000fffe1ff */
[----:B------:R-:W-:-:S04]  /*0700*/  IADD3 R8, P0, PT, R4, UR8, RZ ;  /* 0x0000000804087c10 */ /* 0x000fc8000ff1e0ff */
[----:B------:R-:W-:-:S09]  /*0710*/  IADD3.X R13, PT, PT, R5, UR9, RZ, P0, !PT ;  /* 0x00000009050d7c10 */ /* 0x000fd200087fe4ff */
.L_x_27:
[----:B------:R-:W-:Y:S01]  /*0720*/  UIADD3 UR4, UPT, UPT, UR4, 0x1, URZ ;  /* 0x0000000104047890 */ /* 0x000fe2000fffe0ff */
[----:B------:R-:W-:Y:S02]  /*0730*/  MOV R4, R8 ;  /* 0x0000000800047202 */ /* 0x000fe40000000f00 */
[----:B------:R-:W-:Y:S01]  /*0740*/  MOV R5, R13 ;  /* 0x0000000d00057202 */ /* 0x000fe20000000f00 */
[----:B------:R-:W-:Y:S01]  /*0750*/  UISETP.NE.AND UP0, UPT, UR4, URZ, UPT ;  /* 0x000000ff0400728c */ /* 0x000fe2000bf05270 */
[----:B------:R-:W-:-:S03]  /*0760*/  IADD3 R8, P0, PT, R8, 0x4, RZ ;  /* 0x0000000408087810 */ /* 0x000fc60007f1e0ff */
[----:B------:R0:W-:Y:S02]  /*0770*/  STG.E desc[UR10][R4.64], R9 ;  /* 0x0000000904007986 */ /* 0x0001e4000c10190a */
[----:B------:R-:W-:Y:S01]  /*0780*/  IMAD.X R13, RZ, RZ, R13, P0 ;  /* 0x000000ffff0d7224 */ /* 0x000fe200000e060d */
[----:B0-----:R-:W-:Y:S02]  /*0790*/  IADD3 R9, PT, PT, R9, 0x1, RZ ;  /* 0x0000000109097810 */ /* 0x001fe40007ffe0ff */
[----:B------:R-:W-:Y:S05]  /*07a0*/  BRA.U UP0, `(.L_x_27) ;  /* 0xfffffffd00dc7547 */ /* 0x000fea000b83ffff */
.L_x_24:
[----:B------:R0:W5:Y:S01]  /*07b0*/  LDG.E.CONSTANT R10, desc[UR10][R6.64] ;  /* 0x0000000a060a7981 */ /* 0x000162000c1e9900 */
[----:B------:R-:W-:-:S04]  /*07c0*/  UIMAD UR4, UR5, 0x64, URZ ;  /* 0x00000064050478a4 */ /* 0x000fc8000f8e02ff */
[----:B------:R-:W-:-:S04]  /*07d0*/  UISETP.LT.AND UP0, UPT, UR4, 0x1, UPT ;  /* 0x000000010400788c */ /* 0x000fc8000bf01270 */
[----:B------:R-:W-:-:S04]  /*07e0*/  USEL UR4, UR4, 0x1, !UP0 ;  /* 0x0000000104047887 */ /* 0x000fc8000c000000 */
[----:B------:R-:W-:-:S09]  /*07f0*/  UISETP.NE.AND UP0, UPT, UR4, 0x1, UPT ;  /* 0x000000010400788c */ /* 0x000fd2000bf05270 */
[----:B0-----:R-:W-:Y:S05]  /*0800*/  BRA.U !UP0, `(.L_x_28) ;  /* 0x0000000d080c7547 */ /* 0x001fea000b800000 */
[----:B------:R-:W0:Y:S01]  /*0810*/  LDC.64 R4, c[0x0][0x380] ;  /* 0x0000e000ff047b82 */ /* 0x000e220000000a00 */
[----:B------:R-:W-:Y:S01]  /*0820*/  ULOP3.LUT UR5, UR4, 0x7ffffffc, URZ, 0xc0, !UPT ;  /* 0x7ffffffc04057892 */ /* 0x000fe2000f8ec0ff */
[----:B------:R-:W1:Y:S03]  /*0830*/  LDCU UR7, c[0x0][0x3a8] ;  /* 0x00007500ff0777ac */ /* 0x000e660008000800 */
[----:B------:R-:W-:-:S12]  /*0840*/  UIADD3 UR5, UPT, UPT, -UR5, URZ, URZ ;  /* 0x000000ff05057290 */ /* 0x000fd8000fffe1ff */
.L_x_41:
[----:B-1----:R-:W1:Y:S01]  /*0850*/  I2F.U32.RP R9, UR7 ;  /* 0x0000000700097d06 */ /* 0x002e620008209000 */
[----:B------:R-:W-:Y:S02]  /*0860*/  HFMA2 R13, -RZ, RZ, 2.88671875, 25.703125 ;  /* 0x41c64e6dff0d7431 */ /* 0x000fe400000001ff */
[----:B------:R-:W-:Y:S01]  /*0870*/  IMAD.MOV.U32 R15, RZ, RZ, -0x2c23e982 ;  /* 0xd3dc167eff0f7424 */ /* 0x000fe200078e00ff */
[----:B------:R-:W-:Y:S03]  /*0880*/  BSSY.RECONVERGENT B0, `(.L_x_29) ;  /* 0x0000059000007945 */ /* 0x000fe60003800200 */
[C---:B-----5:R-:W-:Y:S02]  /*0890*/  IMAD R22, R0.reuse, -0x3d5d6597, R15 ;  /* 0xc2a29a6900167824 */ /* 0x060fe400078e020f */
[----:B------:R-:W-:-:S03]  /*08a0*/  IMAD R8, R0, R13, 0x3039 ;  /* 0x0000303900087424 */ /* 0x000fc600078e020d */
[----:B------:R-:W-:Y:S01]  /*08b0*/  LOP3.LUT R0, R22, 0x7fffffff, RZ, 0xc0, !PT ;  /* 0x7fffffff16007812 */ /* 0x000fe200078ec0ff */
[----:B-1----:R-:W1:Y:S01]  /*08c0*/  MUFU.RCP R9, R9 ;  /* 0x0000000900097308 */ /* 0x002e620000001000 */
[----:B------:R-:W-:Y:S02]  /*08d0*/  LOP3.LUT R8, R8, 0x7fffffff, RZ, 0xc0, !PT ;  /* 0x7fffffff08087812 */ /* 0x000fe400078ec0ff */
[----:B-1----:R-:W-:-:S05]  /*08e0*/  IADD3 R6, PT, PT, R9, 0xffffffe, RZ ;  /* 0x0ffffffe09067810 */ /* 0x002fca0007ffe0ff */
[----:B------:R1:W2:Y:S02]  /*08f0*/  F2I.FTZ.U32.TRUNC.NTZ R7, R6 ;  /* 0x0000000600077305 */ /* 0x0002a4000021f000 */
[----:B-1----:R-:W-:Y:S02]  /*0900*/  MOV R6, RZ ;  /* 0x000000ff00067202 */ /* 0x002fe40000000f00 */
[----:B--2---:R-:W-:-:S05]  /*0910*/  IADD3 R14, PT, PT, RZ, -R7, RZ ;  /* 0x80000007ff0e7210 */ /* 0x004fca0007ffe0ff */
[----:B------:R-:W-:-:S04]  /*0920*/  IMAD R13, R14, UR7, RZ ;  /* 0x000000070e0d7c24 */ /* 0x000fc8000f8e02ff */
[----:B------:R-:W-:-:S06]  /*0930*/  IMAD.HI.U32 R7, R7, R13, R6 ;  /* 0x0000000d07077227 */ /* 0x000fcc00078e0006 */
[----:B------:R-:W-:-:S04]  /*0940*/  IMAD.HI.U32 R6, R7, R8, RZ ;  /* 0x0000000807067227 */ /* 0x000fc800078e00ff */
[----:B------:R-:W-:Y:S01]  /*0950*/  IMAD.HI.U32 R7, R7, R0, RZ ;  /* 0x0000000007077227 */ /* 0x000fe200078e00ff */
[----:B------:R-:W-:-:S04]  /*0960*/  IADD3 R9, PT, PT, -R6, RZ, RZ ;  /* 0x000000ff06097210 */ /* 0x000fc80007ffe1ff */
[----:B------:R-:W-:Y:S01]  /*0970*/  IADD3 R7, PT, PT, -R7, RZ, RZ ;  /* 0x000000ff07077210 */ /* 0x000fe20007ffe1ff */
[----:B------:R-:W-:-:S04]  /*0980*/  IMAD R8, R9, UR7, R8 ;  /* 0x0000000709087c24 */ /* 0x000fc8000f8e0208 */
[----:B------:R-:W-:Y:S01]  /*0990*/  IMAD R6, R7, UR7, R0 ;  /* 0x0000000707067c24 */ /* 0x000fe2000f8e0200 */
[----:B------:R-:W-:Y:S02]  /*09a0*/  ISETP.GE.U32.AND P0, PT, R8, UR7, PT ;  /* 0x0000000708007c0c */ /* 0x000fe4000bf06070 */
[----:B------:R-:W-:Y:S02]  /*09b0*/  LOP3.LUT R7, RZ, UR7, RZ, 0x33, !PT ;  /* 0x00000007ff077c12 */ /* 0x000fe4000f8e33ff */
[----:B------:R-:W-:-:S09]  /*09c0*/  ISETP.GE.U32.AND P1, PT, R6, UR7, PT ;  /* 0x0000000706007c0c */ /* 0x000fd2000bf26070 */
[----:B------:R-:W-:-:S04]  /*09d0*/  @P0 VIADD R8, R8, -UR7 ;  /* 0x8000000708080c36 */ /* 0x000fc80008000000 */
[----:B------:R-:W-:Y:S02]  /*09e0*/  @P1 IADD3 R6, PT, PT, R6, -UR7, RZ ;  /* 0x8000000706061c10 */ /* 0x000fe4000fffe0ff */
[----:B------:R-:W-:Y:S02]  /*09f0*/  ISETP.GE.U32.AND P0, PT, R8, UR7, PT ;  /* 0x0000000708007c0c */ /* 0x000fe4000bf06070 */
[----:B------:R-:W-:Y:S02]  /*0a00*/  ISETP.GE.U32.AND P2, PT, R6, UR7, PT ;  /* 0x0000000706007c0c */ /* 0x000fe4000bf46070 */
[----:B------:R-:W-:-:S09]  /*0a10*/  ISETP.NE.U32.AND P1, PT, RZ, UR7, PT ;  /* 0x00000007ff007c0c */ /* 0x000fd2000bf25070 */
[----:B------:R-:W-:Y:S02]  /*0a20*/  @P0 IADD3 R8, PT, PT, R8, -UR7, RZ ;  /* 0x8000000708080c10 */ /* 0x000fe4000fffe0ff */
[----:B------:R-:W-:Y:S02]  /*0a30*/  @P2 IADD3 R6, PT, PT, R6, -UR7, RZ ;  /* 0x8000000706062c10 */ /* 0x000fe4000fffe0ff */
[C---:B------:R-:W-:Y:S02]  /*0a40*/  SEL R13, R7.reuse, R8, !P1 ;  /* 0x00000008070d7207 */ /* 0x040fe40004800000 */
[----:B------:R-:W-:-:S04]  /*0a50*/  SEL R19, R7, R6, !P1 ;  /* 0x0000000607137207 */ /* 0x000fc80004800000 */
[----:B------:R-:W-:-:S13]  /*0a60*/  ISETP.NE.AND P0, PT, R13, R19, PT ;  /* 0x000000130d00720c */ /* 0x000fda0003f05270 */
[----:B------:R-:W-:Y:S05]  /*0a70*/  @!P0 BRA `(.L_x_30) ;  /* 0x0000000000e48947 */ /* 0x000fea0003800000 */
[----:B------:R-:W-:-:S04]  /*0a80*/  IMAD.WIDE.U32 R8, R13, 0x4, R2 ;  /* 0x000000040d087825 */ /* 0x000fc800078e0002 */
[----:B------:R-:W-:Y:S01]  /*0a90*/  IMAD.WIDE.U32 R6, R19, 0x4, R2 ;  /* 0x0000000413067825 */ /* 0x000fe200078e0002 */
[----:B------:R-:W0:Y:S04]  /*0aa0*/  LDG.E R25, desc[UR10][R8.64] ;  /* 0x0000000a08197981 */ /* 0x000e28000c1e1900 */
[----:B------:R-:W2:Y:S01]  /*0ab0*/  LDG.E R23, desc[UR10][R6.64] ;  /* 0x0000000a06177981 */ /* 0x000ea2000c1e1900 */
[----:B0-----:R-:W-:-:S04]  /*0ac0*/  IMAD.WIDE R16, R25, 0x4, R4 ;  /* 0x0000000419107825 */ /* 0x001fc800078e0204 */
[----:B--2---:R-:W-:Y:S02]  /*0ad0*/  IMAD.WIDE R14, R23, 0x4, R4 ;  /* 0x00000004170e7825 */ /* 0x004fe400078e0204 */
[----:B------:R-:W2:Y:S04]  /*0ae0*/  LDG.E.CONSTANT R16, desc[UR10][R16.64] ;  /* 0x0000000a10107981 */ /* 0x000ea8000c1e9900 */
[----:B------:R-:W3:Y:S01]  /*0af0*/  LDG.E.CONSTANT R14, desc[UR10][R14.64] ;  /* 0x0000000a0e0e7981 */ /* 0x000ee2000c1e9900 */
[----:B------:R-:W-:Y:S01]  /*0b00*/  I2FP.F32.U32 R13, R13 ;  /* 0x0000000d000d7245 */ /* 0x000fe20000201000 */
[----:B------:R-:W-:Y:S01]  /*0b10*/  BSSY.RELIABLE B1, `(.L_x_31) ;  /* 0x000002d000017945 */ /* 0x000fe20003800100 */
[----:B------:R-:W-:-:S03]  /*0b20*/  I2FP.F32.U32 R19, R19 ;  /* 0x0000001300137245 */ /* 0x000fc60000201000 */
[C---:B--2---:R-:W-:Y:S02]  /*0b30*/  FADD R18, -R16.reuse, R13 ;  /* 0x0000000d10127221 */ /* 0x044fe40000000100 */
[--C-:B------:R-:W-:Y:S01]  /*0b40*/  FADD R20, -R16, R19.reuse ;  /* 0x0000001310147221 */ /* 0x100fe20000000100 */
[C---:B---3--:R-:W-:Y:S01]  /*0b50*/  FADD R19, -R14.reuse, R19 ;  /* 0x000000130e137221 */ /* 0x048fe20000000100 */
[----:B------:R-:W-:-:S03]  /*0b60*/  FADD R13, -R14, R13 ;  /* 0x0000000d0e0d7221 */ /* 0x000fc60000000100 */
[----:B------:R-:W-:Y:S01]  /*0b70*/  FADD R19, |R18|, |R19| ;  /* 0x4000001312137221 */ /* 0x000fe20000000200 */
[----:B------:R-:W-:-:S05]  /*0b80*/  FADD R20, |R13|, |R20| ;  /* 0x400000140d147221 */ /* 0x000fca0000000200 */
[----:B------:R-:W-:Y:S01]  /*0b90*/  FSETP.GEU.AND P0, PT, R20, R19, PT ;  /* 0x000000131400720b */ /* 0x000fe20003f0e000 */
[----:B------:R-:W-:-:S12]  /*0ba0*/  FADD R19, -R19, R20 ;  /* 0x0000001413137221 */ /* 0x000fd80000000100 */
[----:B------:R-:W-:Y:S05]  /*0bb0*/  @!P0 BRA `(.L_x_32) ;  /* 0x0000000000888947 */ /* 0x000fea0003800000 */
[----:B------:R-:W-:-:S13]  /*0bc0*/  FSETP.GT.AND P0, PT, R10, RZ, PT ;  /* 0x000000ff0a00720b */ /* 0x000fda0003f04000 */
[----:B------:R-:W-:Y:S05]  /*0bd0*/  @!P0 BREAK.RELIABLE B1 ;  /* 0x0000000000018942 */ /* 0x000fea0003800100 */
[----:B------:R-:W-:Y:S05]  /*0be0*/  @!P0 BRA `(.L_x_30) ;  /* 0x0000000000888947 */ /* 0x000fea0003800000 */
[----:B------:R-:W0:Y:S01]  /*0bf0*/  MUFU.RCP R13, R10 ;  /* 0x0000000a000d7308 */ /* 0x000e220000001000 */
[----:B------:R-:W-:Y:S07]  /*0c00*/  BSSY.RECONVERGENT B2, `(.L_x_33) ;  /* 0x000000b000027945 */ /* 0x000fee0003800200 */
[----:B------:R-:W1:Y:S01]  /*0c10*/  FCHK P0, -R19, R10 ;  /* 0x0000000a13007302 */ /* 0x000e620000000100 */
[----:B0-----:R-:W-:-:S04]  /*0c20*/  FFMA R0, -R10, R13, 1 ;  /* 0x3f8000000a007423 */ /* 0x001fc8000000010d */
[----:B------:R-:W-:-:S04]  /*0c30*/  FFMA R0, R13, R0, R13 ;  /* 0x000000000d007223 */ /* 0x000fc8000000000d */
[----:B------:R-:W-:-:S04]  /*0c40*/  FFMA R13, -R19, R0, RZ ;  /* 0x00000000130d7223 */ /* 0x000fc800000001ff */
[----:B------:R-:W-:-:S04]  /*0c50*/  FFMA R14, -R10, R13, -R19 ;  /* 0x0000000d0a0e7223 */ /* 0x000fc80000000913 */
[----:B------:R-:W-:Y:S01]  /*0c60*/  FFMA R0, R0, R14, R13 ;  /* 0x0000000e00007223 */ /* 0x000fe2000000000d */
[----:B-1----:R-:W-:Y:S06]  /*0c70*/  @!P0 BRA `(.L_x_34) ;  /* 0x00000000000c8947 */ /* 0x002fec0003800000 */
[----:B------:R-:W-:Y:S01]  /*0c80*/  FADD R19, -R19, -RZ ;  /* 0x800000ff13137221 */ /* 0x000fe20000000100 */
[----:B------:R-:W-:-:S07]  /*0c90*/  MOV R14, 0xcb0 ;  /* 0x00000cb0000e7802 */ /* 0x000fce0000000f00 */
[----:B------:R-:W-:Y:S05]  /*0ca0*/  CALL.REL.NOINC `($__internal_0_$__cuda_sm3x_div_rn_noftz_f32_slowpath) ;  /* 0x0000001c00647944 */ /* 0x000fea0003c00000 */
.L_x_34:
[----:B------:R-:W-:Y:S05]  /*0cb0*/  BSYNC.RECONVERGENT B2 ;  /* 0x0000000000027941 */ /* 0x000fea0003800200 */
.L_x_33:
[----:B------:R-:W-:Y:S02]  /*0cc0*/  HFMA2 R14, -RZ, RZ, 3.7421875, 0 ;  /* 0x437c0000ff0e7431 */ /* 0x000fe400000001ff */
[----:B------:R-:W-:Y:S01]  /*0cd0*/  IMAD.MOV.U32 R13, RZ, RZ, 0x3bbb989d ;  /* 0x3bbb989dff0d7424 */ /* 0x000fe200078e00ff */
[----:B------:R-:W-:-:S03]  /*0ce0*/  MOV R17, 0x3039 ;  /* 0x0000303900117802 */ /* 0x000fc60000000f00 */
[----:B------:R-:W-:-:S04]  /*0cf0*/  FFMA.SAT R13, R0, R13, 0.5 ;  /* 0x3f000000000d7423 */ /* 0x000fc8000000200d */
[----:B------:R-:W-:-:S04]  /*0d00*/  FFMA.RM R13, R13, R14, 12582913 ;  /* 0x4b4000010d0d7423 */ /* 0x000fc8000000400e */
[C---:B------:R-:W-:Y:S01]  /*0d10*/  FADD R15, R13.reuse, -12583039 ;  /* 0xcb40007f0d0f7421 */ /* 0x040fe20000000000 */
[----:B------:R-:W-:-:S03]  /*0d20*/  SHF.L.U32 R13, R13, 0x17, RZ ;  /* 0x000000170d0d7819 */ /* 0x000fc600000006ff */
[----:B------:R-:W-:-:S04]  /*0d30*/  FFMA R15, R0, 1.4426950216293334961, -R15 ;  /* 0x3fb8aa3b000f7823 */ /* 0x000fc8000000080f */
[----:B------:R-:W-:Y:S01]  /*0d40*/  FFMA R15, R0, 1.925963033500011079e-08, R15 ;  /* 0x32a57060000f7823 */ /* 0x000fe2000000000f */
[----:B------:R-:W-:-:S03]  /*0d50*/  IMAD R0, R22, 0x41c64e6d, R17 ;  /* 0x41c64e6d16007824 */ /* 0x000fc600078e0211 */
[----:B------:R-:W0:Y:S02]  /*0d60*/  MUFU.EX2 R14, R15 ;  /* 0x0000000f000e7308 */ /* 0x000e240000000800 */
[----:B------:R-:W-:-:S04]  /*0d70*/  LOP3.LUT R0, R0, 0x7fffffff, RZ, 0xc0, !PT ;  /* 0x7fffffff00007812 */ /* 0x000fc800078ec0ff */
[----:B------:R-:W-:-:S05]  /*0d80*/  I2FP.F32.U32 R16, R0 ;  /* 0x0000000000107245 */ /* 0x000fca0000201000 */
[----:B------:R-:W-:Y:S01]  /*0d90*/  FMUL R16, R16, 4.6566128730773925781e-10 ;  /* 0x3000000010107820 */ /* 0x000fe20000400000 */
[----:B0-----:R-:W-:-:S05]  /*0da0*/  FMUL R13, R13, R14 ;  /* 0x0000000e0d0d7220 */ /* 0x001fca0000400000 */
[----:B------:R-:W-:-:S13]  /*0db0*/  FSETP.GEU.AND P0, PT, R16, R13, PT ;  /* 0x0000000d1000720b */ /* 0x000fda0003f0e000 */
[----:B------:R-:W-:Y:S05]  /*0dc0*/  @P0 BREAK.RELIABLE B1 ;  /* 0x0000000000010942 */ /* 0x000fea0003800100 */
[----:B------:R-:W-:Y:S05]  /*0dd0*/  @P0 BRA `(.L_x_30) ;  /* 0x00000000000c0947 */ /* 0x000fea0003800000 */
.L_x_32:
[----:B------:R-:W-:Y:S05]  /*0de0*/  BSYNC.RELIABLE B1 ;  /* 0x0000000000017941 */ /* 0x000fea0003800100 */
.L_x_31:
[----:B------:R1:W-:Y:S04]  /*0df0*/  STG.E desc[UR10][R8.64], R23 ;  /* 0x0000001708007986 */ /* 0x0003e8000c10190a */
[----:B------:R1:W-:Y:S02]  /*0e00*/  STG.E desc[UR10][R6.64], R25 ;  /* 0x0000001906007986 */ /* 0x0003e4000c10190a */
.L_x_30:
[----:B------:R-:W-:Y:S05]  /*0e10*/  BSYNC.RECONVERGENT B0 ;  /* 0x0000000000007941 */ /* 0x000fea0003800200 */
.L_x_29:
[----:B------:R-:W-:Y:S05]  /*0e20*/  WARPSYNC.ALL ;  /* 0x0000000000007948 */ /* 0x000fea0003800000 */
[----:B------:R-:W2:Y:S01]  /*0e30*/  I2F.U32.RP R13, UR7 ;  /* 0x00000007000d7d06 */ /* 0x000ea20008209000 */
[----:B-1----:R-:W-:Y:S01]  /*0e40*/  HFMA2 R9, -RZ, RZ, 2.88671875, 25.703125 ;  /* 0x41c64e6dff097431 */ /* 0x002fe200000001ff */
[----:B------:R-:W-:Y:S01]  /*0e50*/  MOV R15, 0xd3dc167e ;  /* 0xd3dc167e000f7802 */ /* 0x000fe20000000f00 */
[----:B------:R-:W-:Y:S01]  /*0e60*/  BSSY.RECONVERGENT B0, `(.L_x_35) ;  /* 0x0000059000007945 */ /* 0x000fe20003800200 */
[----:B------:R-:W-:Y:S02]  /*0e70*/  ISETP.NE.U32.AND P2, PT, RZ, UR7, PT ;  /* 0x00000007ff007c0c */ /* 0x000fe4000bf45070 */
[----:B------:R-:W-:Y:S01]  /*0e80*/  LOP3.LUT R19, RZ, UR7, RZ, 0x33, !PT ;  /* 0x00000007ff137c12 */ /* 0x000fe2000f8e33ff */
[----:B------:R-:W-:-:S02]  /*0e90*/  IMAD R22, R0, -0x3d5d6597, R15 ;  /* 0xc2a29a6900167824 */ /* 0x000fc400078e020f */
[----:B------:R-:W-:-:S03]  /*0ea0*/  IMAD R8, R0, R9, 0x3039 ;  /* 0x0000303900087424 */ /* 0x000fc600078e0209 */
[----:B------:R-:W-:Y:S01]  /*0eb0*/  LOP3.LUT R0, R22, 0x7fffffff, RZ, 0xc0, !PT ;  /* 0x7fffffff16007812 */ /* 0x000fe200078ec0ff */
[----:B--2---:R-:W1:Y:S01]  /*0ec0*/  MUFU.RCP R13, R13 ;  /* 0x0000000d000d7308 */ /* 0x004e620000001000 */
[----:B------:R-:W-:Y:S01]  /*0ed0*/  LOP3.LUT R8, R8, 0x7fffffff, RZ, 0xc0, !PT ;  /* 0x7fffffff08087812 */ /* 0x000fe200078ec0ff */
[----:B-1----:R-:W-:-:S06]  /*0ee0*/  VIADD R6, R13, 0xffffffe ;  /* 0x0ffffffe0d067836 */ /* 0x002fcc0000000000 */
[----:B------:R1:W2:Y:S02]  /*0ef0*/  F2I.FTZ.U32.TRUNC.NTZ R7, R6 ;  /* 0x0000000600077305 */ /* 0x0002a4000021f000 */
[----:B-1----:R-:W-:Y:S01]  /*0f00*/  IMAD.MOV.U32 R6, RZ, RZ, RZ ;  /* 0x000000ffff067224 */ /* 0x002fe200078e00ff */
        /* <DEDUP_REMOVED lines=9> */
[----:B------:R-:W-:-:S04]  /*0fa0*/  ISETP.GE.U32.AND P0, PT, R8, UR7, PT ;  /* 0x0000000708007c0c */ /* 0x000fc8000bf06070 */
[----:B------:R-:W-:-:S09]  /*0fb0*/  ISETP.GE.U32.AND P1, PT, R6, UR7, PT ;  /* 0x0000000706007c0c */ /* 0x000fd2000bf26070 */
[----:B------:R-:W-:-:S04]  /*0fc0*/  @P0 IADD3 R8, PT, PT, R8, -UR7, RZ ;  /* 0x8000000708080c10 */ /* 0x000fc8000fffe0ff */
[----:B------:R-:W-:Y:S01]  /*0fd0*/  @P1 VIADD R6, R6, -UR7 ;  /* 0x8000000706061c36 */ /* 0x000fe20008000000 */
[----:B------:R-:W-:-:S04]  /*0fe0*/  ISETP.GE.U32.AND P0, PT, R8, UR7, PT ;  /* 0x0000000708007c0c */ /* 0x000fc8000bf06070 */
[----:B------:R-:W-:-:S09]  /*0ff0*/  ISETP.GE.U32.AND P1, PT, R6, UR7, PT ;  /* 0x0000000706007c0c */ /* 0x000fd2000bf26070 */
[----:B------:R-:W-:-:S04]  /*1000*/  @P0 IADD3 R8, PT, PT, R8, -UR7, RZ ;  /* 0x8000000708080c10 */ /* 0x000fc8000fffe0ff */
        /* <DEDUP_REMOVED lines=21> */
[----:B------:R-:W-:-:S04]  /*1160*/  FADD R13, |R13|, |R20| ;  /* 0x400000140d0d7221 */ /* 0x000fc80000000200 */
[----:B------:R-:W-:Y:S01]  /*1170*/  FADD R19, -R18, R13 ;  /* 0x0000000d12137221 */ /* 0x000fe20000000100 */
[----:B------:R-:W-:-:S13]  /*1180*/  FSETP.GEU.AND P0, PT, R13, R18, PT ;  /* 0x000000120d00720b */ /* 0x000fda0003f0e000 */
        /* <DEDUP_REMOVED lines=9> */
[----:B------:R-:W-:-:S04]  /*1220*/  FFMA R13, R0, -R19, RZ ;  /* 0x80000013000d7223 */ /* 0x000fc800000000ff */
[----:B------:R-:W-:-:S04]  /*1230*/  FFMA R14, -R10, R13, -R19 ;  /* 0x0000000d0a0e7223 */ /* 0x000fc80000000913 */
[----:B------:R-:W-:Y:S01]  /*1240*/  FFMA R0, R0, R14, R13 ;  /* 0x0000000e00007223 */ /* 0x000fe2000000000d */
[----:B-1----:R-:W-:Y:S06]  /*1250*/  @!P0 BRA `(.L_x_40) ;  /* 0x00000000000c8947 */ /* 0x002fec0003800000 */
[----:B------:R-:W-:Y:S01]  /*1260*/  FADD R19, -R19, -RZ ;  /* 0x800000ff13137221 */ /* 0x000fe20000000100 */
[----:B------:R-:W-:-:S07]  /*1270*/  MOV R14, 0x1290 ;  /* 0x00001290000e7802 */ /* 0x000fce0000000f00 */
[----:B------:R-:W-:Y:S05]  /*1280*/  CALL.REL.NOINC `($__internal_0_$__cuda_sm3x_div_rn_noftz_f32_slowpath) ;  /* 0x0000001400ec7944 */ /* 0x000fea0003c00000 */
.L_x_40:
[----:B------:R-:W-:Y:S05]  /*1290*/  BSYNC.RECONVERGENT B2 ;  /* 0x0000000000027941 */ /* 0x000fea0003800200 */
.L_x_39:
[----:B------:R-:W-:Y:S02]  /*12a0*/  HFMA2 R13, -RZ, RZ, 0.96630859375, -0.0022525787353515625 ;  /* 0x3bbb989dff0d7431 */ /* 0x000fe400000001ff */
[----:B------:R-:W-:Y:S01]  /*12b0*/  IMAD.MOV.U32 R14, RZ, RZ, 0x437c0000 ;  /* 0x437c0000ff0e7424 */ /* 0x000fe200078e00ff */
[----:B------:R-:W-:Y:S02]  /*12c0*/  MOV R17, 0x3039 ;  /* 0x0000303900117802 */ /* 0x000fe40000000f00 */
        /* <DEDUP_REMOVED lines=15> */
.L_x_38:
[----:B------:R-:W-:Y:S05]  /*13c0*/  BSYNC.RELIABLE B1 ;  /* 0x0000000000017941 */ /* 0x000fea0003800100 */
.L_x_37:
[----:B------:R1:W-:Y:S04]  /*13d0*/  STG.E desc[UR10][R8.64], R23 ;  /* 0x0000001708007986 */ /* 0x0003e8000c10190a */
[----:B------:R1:W-:Y:S02]  /*13e0*/  STG.E desc[UR10][R6.64], R25 ;  /* 0x0000001906007986 */ /* 0x0003e4000c10190a */
.L_x_36:
[----:B------:R-:W-:Y:S05]  /*13f0*/  BSYNC.RECONVERGENT B0 ;  /* 0x0000000000007941 */ /* 0x000fea0003800200 */
.L_x_35:
[----:B------:R-:W-:Y:S05]  /*1400*/  WARPSYNC.ALL ;  /* 0x0000000000007948 */ /* 0x000fea0003800000 */
[----:B------:R-:W-:-:S04]  /*1410*/  UIADD3 UR5, UPT, UPT, UR5, 0x2, URZ ;  /* 0x0000000205057890 */ /* 0x000fc8000fffe0ff */
[----:B------:R-:W-:-:S09]  /*1420*/  UISETP.NE.AND UP0, UPT, UR5, URZ, UPT ;  /* 0x000000ff0500728c */ /* 0x000fd2000bf05270 */
[----:B------:R-:W-:Y:S05]  /*1430*/  BRA.U UP0, `(.L_x_41) ;  /* 0xfffffff500047547 */ /* 0x000fea000b83ffff */
.L_x_28:
[----:B------:R-:W-:-:S04]  /*1440*/  ULOP3.LUT UR4, UR4, 0x1, URZ, 0xc0, !UPT ;  /* 0x0000000104047892 */ /* 0x000fc8000f8ec0ff */
[----:B------:R-:W-:-:S09]  /*1450*/  UISETP.NE.U32.AND UP0, UPT, UR4, 0x1, UPT ;  /* 0x000000010400788c */ /* 0x000fd2000bf05070 */
[----:B------:R-:W-:Y:S05]  /*1460*/  BRA.U UP0, `(.L_x_42) ;  /* 0x00000005007c7547 */ /* 0x000fea000b800000 */
[----:B------:R-:W2:Y:S01]  /*1470*/  LDCU UR4, c[0x0][0x3a8] ;  /* 0x00007500ff0477ac */ /* 0x000ea20008000800 */
[----:B-1----:R-:W-:Y:S01]  /*1480*/  HFMA2 R7, -RZ, RZ, 2.88671875, 25.703125 ;  /* 0x41c64e6dff077431 */ /* 0x002fe200000001ff */
[----:B------:R-:W-:Y:S01]  /*1490*/  MOV R9, 0xc2a29a69 ;  /* 0xc2a29a6900097802 */ /* 0x000fe20000000f00 */
[----:B------:R-:W-:Y:S04]  /*14a0*/  BSSY.RECONVERGENT B0, `(.L_x_42) ;  /* 0x000005b000007945 */ /* 0x000fe80003800200 */
[C---:B-----5:R-:W-:Y:S02]  /*14b0*/  IMAD R6, R0.reuse, R9, -0x2c23e982 ;  /* 0xd3dc167e00067424 */ /* 0x060fe400078e0209 */
[----:B------:R-:W-:-:S05]  /*14c0*/  IMAD R7, R0, R7, 0x3039 ;  /* 0x0000303900077424 */ /* 0x000fca00078e0207 */
[----:B------:R-:W-:Y:S01]  /*14d0*/  LOP3.LUT R7, R7, 0x7fffffff, RZ, 0xc0, !PT ;  /* 0x7fffffff07077812 */ /* 0x000fe200078ec0ff */
[----:B--2---:R-:W1:Y:S01]  /*14e0*/  I2F.U32.RP R8, UR4 ;  /* 0x0000000400087d06 */ /* 0x004e620008209000 */
[----:B------:R-:W-:-:S07]  /*14f0*/  ISETP.NE.U32.AND P2, PT, RZ, UR4, PT ;  /* 0x00000004ff007c0c */ /* 0x000fce000bf45070 */
[----:B-1----:R-:W0:Y:S02]  /*1500*/  MUFU.RCP R8, R8 ;  /* 0x0000000800087308 */ /* 0x002e240000001000 */
[----:B0-----:R-:W-:-:S06]  /*1510*/  IADD3 R4, PT, PT, R8, 0xffffffe, RZ ;  /* 0x0ffffffe08047810 */ /* 0x001fcc0007ffe0ff */
[----:B------:R0:W1:Y:S02]  /*1520*/  F2I.FTZ.U32.TRUNC.NTZ R5, R4 ;  /* 0x0000000400057305 */ /* 0x000064000021f000 */
[----:B0-----:R-:W-:Y:S02]  /*1530*/  HFMA2 R4, -RZ, RZ, 0, 0 ;  /* 0x00000000ff047431 */ /* 0x001fe400000001ff */
[----:B-1----:R-:W-:-:S04]  /*1540*/  IMAD.MOV R13, RZ, RZ, -R5 ;  /* 0x000000ffff0d7224 */ /* 0x002fc800078e0a05 */
[----:B------:R-:W-:-:S04]  /*1550*/  IMAD R13, R13, UR4, RZ ;  /* 0x000000040d0d7c24 */ /* 0x000fc8000f8e02ff */
[----:B------:R-:W-:Y:S01]  /*1560*/  IMAD.HI.U32 R5, R5, R13, R4 ;  /* 0x0000000d05057227 */ /* 0x000fe200078e0004 */
[----:B------:R-:W-:Y:S02]  /*1570*/  LOP3.LUT R4, R6, 0x7fffffff, RZ, 0xc0, !PT ;  /* 0x7fffffff06047812 */ /* 0x000fe400078ec0ff */
[----:B------:R-:W-:-:S03]  /*1580*/  LOP3.LUT R13, RZ, UR4, RZ, 0x33, !PT ;  /* 0x00000004ff0d7c12 */ /* 0x000fc6000f8e33ff */
[----:B------:R-:W-:-:S04]  /*1590*/  IMAD.HI.U32 R0, R5, R7, RZ ;  /* 0x0000000705007227 */ /* 0x000fc800078e00ff */
[----:B------:R-:W-:-:S04]  /*15a0*/  IMAD.HI.U32 R5, R5, R4, RZ ;  /* 0x0000000405057227 */ /* 0x000fc800078e00ff */
[----:B------:R-:W-:Y:S01]  /*15b0*/  IMAD.MOV R0, RZ, RZ, -R0 ;  /* 0x000000ffff007224 */ /* 0x000fe200078e0a00 */
[----:B------:R-:W-:-:S03]  /*15c0*/  IADD3 R5, PT, PT, -R5, RZ, RZ ;  /* 0x000000ff05057210 */ /* 0x000fc60007ffe1ff */
[----:B------:R-:W-:Y:S02]  /*15d0*/  IMAD R7, R0, UR4, R7 ;  /* 0x0000000400077c24 */ /* 0x000fe4000f8e0207 */
[----:B------:R-:W-:-:S03]  /*15e0*/  IMAD R4, R5, UR4, R4 ;  /* 0x0000000405047c24 */ /* 0x000fc6000f8e0204 */
[----:B------:R-:W-:Y:S02]  /*15f0*/  ISETP.GE.U32.AND P0, PT, R7, UR4, PT ;  /* 0x0000000407007c0c */ /* 0x000fe4000bf06070 */
[----:B------:R-:W-:-:S11]  /*1600*/  ISETP.GE.U32.AND P1, PT, R4, UR4, PT ;  /* 0x0000000404007c0c */ /* 0x000fd6000bf26070 */
[----:B------:R-:W-:Y:S02]  /*1610*/  @P0 IADD3 R7, PT, PT, R7, -UR4, RZ ;  /* 0x8000000407070c10 */ /* 0x000fe4000fffe0ff */
[----:B------:R-:W-:Y:S02]  /*1620*/  @P1 IADD3 R4, PT, PT, R4, -UR4, RZ ;  /* 0x8000000404041c10 */ /* 0x000fe4000fffe0ff */
[----:B------:R-:W-:Y:S02]  /*1630*/  ISETP.GE.U32.AND P0, PT, R7, UR4, PT ;  /* 0x0000000407007c0c */ /* 0x000fe4000bf06070 */
[----:B------:R-:W-:-:S11]  /*1640*/  ISETP.GE.U32.AND P1, PT, R4, UR4, PT ;  /* 0x0000000404007c0c */ /* 0x000fd6000bf26070 */
[----:B------:R-:W-:Y:S02]  /*1650*/  @P0 VIADD R7, R7, -UR4 ;  /* 0x8000000407070c36 */ /* 0x000fe40008000000 */
[----:B------:R-:W-:-:S03]  /*1660*/  @P1 IADD3 R4, PT, PT, R4, -UR4, RZ ;  /* 0x8000000404041c10 */ /* 0x000fc6000fffe0ff */
[C---:B------:R-:W-:Y:S02]  /*1670*/  SEL R7, R13.reuse, R7, !P2 ;  /* 0x000000070d077207 */ /* 0x040fe40005000000 */
[----:B------:R-:W-:-:S04]  /*1680*/  SEL R13, R13, R4, !P2 ;  /* 0x000000040d0d7207 */ /* 0x000fc80005000000 */
[----:B------:R-:W-:-:S13]  /*1690*/  ISETP.NE.AND P0, PT, R7, R13, PT ;  /* 0x0000000d0700720c */ /* 0x000fda0003f05270 */
[----:B------:R-:W-:Y:S05]  /*16a0*/  @!P0 BRA `(.L_x_43) ;  /* 0x0000000000e88947 */ /* 0x000fea0003800000 */
[--C-:B------:R-:W-:Y:S01]  /*16b0*/  IMAD.WIDE.U32 R22, R7, 0x4, R2.reuse ;  /* 0x0000000407167825 */ /* 0x100fe200078e0002 */
[----:B------:R-:W0:Y:S03]  /*16c0*/  LDC.64 R16, c[0x0][0x380] ;  /* 0x0000e000ff107b82 */ /* 0x000e260000000a00 */
        /* <DEDUP_REMOVED lines=34> */
.L_x_47:
[----:B------:R-:W-:Y:S05]  /*18f0*/  BSYNC.RECONVERGENT B2 ;  /* 0x0000000000027941 */ /* 0x000fea0003800200 */
.L_x_46:
[----:B------:R-:W-:Y:S01]  /*1900*/  HFMA2 R10, -RZ, RZ, 3.7421875, 0 ;  /* 0x437c0000ff0a7431 */ /* 0x000fe200000001ff */
[----:B------:R-:W-:Y:S01]  /*1910*/  MOV R7, 0x3bbb989d ;  /* 0x3bbb989d00077802 */ /* 0x000fe20000000f00 */
[----:B------:R-:W-:-:S04]  /*1920*/  IMAD.MOV.U32 R15, RZ, RZ, 0x41c64e6d ;  /* 0x41c64e6dff0f7424 */ /* 0x000fc800078e00ff */
[----:B------:R-:W-:Y:S01]  /*1930*/  FFMA.SAT R7, R0, R7, 0.5 ;  /* 0x3f00000000077423 */ /* 0x000fe20000002007 */
[----:B------:R-:W-:-:S03]  /*1940*/  IMAD R6, R6, R15, 0x3039 ;  /* 0x0000303906067424 */ /* 0x000fc600078e020f */
[----:B------:R-:W-:Y:S02]  /*1950*/  FFMA.RM R7, R7, R10, 12582913 ;  /* 0x4b40000107077423 */ /* 0x000fe4000000400a */
[----:B------:R-:W-:Y:S02]  /*1960*/  LOP3.LUT R6, R6, 0x7fffffff, RZ, 0xc0, !PT ;  /* 0x7fffffff06067812 */ /* 0x000fe400078ec0ff */
[C---:B------:R-:W-:Y:S01]  /*1970*/  FADD R13, R7.reuse, -12583039 ;  /* 0xcb40007f070d7421 */ /* 0x040fe20000000000 */
[----:B------:R-:W-:Y:S02]  /*1980*/  SHF.L.U32 R7, R7, 0x17, RZ ;  /* 0x0000001707077819 */ /* 0x000fe400000006ff */
[----:B------:R-:W-:Y:S01]  /*1990*/  I2FP.F32.U32 R6, R6 ;  /* 0x0000000600067245 */ /* 0x000fe20000201000 */
[----:B------:R-:W-:-:S04]  /*19a0*/  FFMA R13, R0, 1.4426950216293334961, -R13 ;  /* 0x3fb8aa3b000d7823 */ /* 0x000fc8000000080d */
[----:B------:R-:W-:Y:S01]  /*19b0*/  FFMA R13, R0, 1.925963033500011079e-08, R13 ;  /* 0x32a57060000d7823 */ /* 0x000fe2000000000d */
[----:B------:R-:W-:-:S03]  /*19c0*/  FMUL R15, R6, 4.6566128730773925781e-10 ;  /* 0x30000000060f7820 */ /* 0x000fc60000400000 */
[----:B------:R-:W0:Y:S02]  /*19d0*/  MUFU.EX2 R0, R13 ;  /* 0x0000000d00007308 */ /* 0x000e240000000800 */
[----:B0-----:R-:W-:-:S05]  /*19e0*/  FMUL R0, R7, R0 ;  /* 0x0000000007007220 */ /* 0x001fca0000400000 */
[----:B------:R-:W-:-:S13]  /*19f0*/  FSETP.GEU.AND P0, PT, R15, R0, PT ;  /* 0x000000000f00720b */ /* 0x000fda0003f0e000 */
[----:B------:R-:W-:Y:S05]  /*1a00*/  @P0 BREAK.RELIABLE B1 ;  /* 0x0000000000010942 */ /* 0x000fea0003800100 */
[----:B------:R-:W-:Y:S05]  /*1a10*/  @P0 BRA `(.L_x_43) ;  /* 0x00000000000c0947 */ /* 0x000fea0003800000 */
.L_x_45:
[----:B------:R-:W-:Y:S05]  /*1a20*/  BSYNC.RELIABLE B1 ;  /* 0x0000000000017941 */ /* 0x000fea0003800100 */
.L_x_44:
[----:B------:R0:W-:Y:S04]  /*1a30*/  STG.E desc[UR10][R22.64], R5 ;  /* 0x0000000516007986 */ /* 0x0001e8000c10190a */
[----:B------:R0:W-:Y:S02]  /*1a40*/  STG.E desc[UR10][R8.64], R4 ;  /* 0x0000000408007986 */ /* 0x0001e4000c10190a */
.L_x_43:
[----:B------:R-:W-:Y:S05]  /*1a50*/  BSYNC.RECONVERGENT B0 ;  /* 0x0000000000007941 */ /* 0x000fea0003800200 */
.L_x_42:
[----:B------:R-:W2:Y:S01]  /*1a60*/  LDCU UR5, c[0x0][0x3a8] ;  /* 0x00007500ff0577ac */ /* 0x000ea20008000800 */
[----:B0-----:R-:W-:Y:S01]  /*1a70*/  HFMA2 R5, -RZ, RZ, 0, 0 ;  /* 0x00000000ff057431 */ /* 0x001fe200000001ff */
[----:B-----5:R-:W-:Y:S01]  /*1a80*/  MOV R0, RZ ;  /* 0x000000ff00007202 */ /* 0x020fe20000000f00 */
[----:B------:R-:W-:Y:S02]  /*1a90*/  UISETP.NE.AND UP1, UPT, UR6, URZ, UPT ;  /* 0x000000ff0600728c */ /* 0x000fe4000bf25270 */
[----:B--2---:R-:W-:-:S09]  /*1aa0*/  UISETP.GE.U32.AND UP0, UPT, UR5, 0x10, UPT ;  /* 0x000000100500788c */ /* 0x004fd2000bf06070 */
[----:B------:R-:W-:Y:S05]  /*1ab0*/  BRA.U !UP0, `(.L_x_48) ;  /* 0x0000000508f47547 */ /* 0x000fea000b800000 */
[----:B------:R-:W1:Y:S01]  /*1ac0*/  LDC.64 R4, c[0x0][0x398] ;  /* 0x0000e600ff047b82 */ /* 0x000e620000000a00 */
[----:B------:R-:W-:Y:S01]  /*1ad0*/  ULOP3.LUT UR4, UR5, 0x7ffffff0, URZ, 0xc0, !UPT ;  /* 0x7ffffff005047892 */ /* 0x000fe2000f8ec0ff */
[----:B------:R-:W-:Y:S01]  /*1ae0*/  MOV R0, RZ ;  /* 0x000000ff00007202 */ /* 0x000fe20000000f00 */
[----:B-1----:R-:W-:-:S04]  /*1af0*/  IMAD.WIDE R6, R11, 0x4, R4 ;  /* 0x000000040b067825 */ /* 0x002fc800078e0204 */
[----:B------:R-:W-:Y:S01]  /*1b00*/  IMAD.U32 R5, RZ, RZ, UR4 ;  /* 0x00000004ff057e24 */ /* 0x000fe2000f8e00ff */
[----:B------:R-:W-:Y:S01]  /*1b10*/  IADD3 R14, P0, PT, R6, 0x20, RZ ;  /* 0x00000020060e7810 */ /* 0x000fe20007f1e0ff */
[----:B------:R-:W-:-:S03]  /*1b20*/  UMOV UR4, URZ ;  /* 0x000000ff00047c82 */ /* 0x000fc60008000000 */
[----:B------:R-:W-:-:S09]  /*1b30*/  IADD3.X R15, PT, PT, RZ, R7, RZ, P0, !PT ;  /* 0x00000007ff0f7210 */ /* 0x000fd200007fe4ff */
.L_x_49:
[----:B------:R-:W2:Y:S01]  /*1b40*/  LDG.E R19, desc[UR10][R14.64+-0x20] ;  /* 0xffffe00a0e137981 */ /* 0x000ea2000c1e1900 */
[----:B------:R-:W2:Y:S03]  /*1b50*/  LDC.64 R16, c[0x0][0x380] ;  /* 0x0000e000ff107b82 */ /* 0x000ea60000000a00 */
[----:B------:R-:W3:Y:S04]  /*1b60*/  LDG.E R21, desc[UR10][R14.64+-0x1c] ;  /* 0xffffe40a0e157981 */ /* 0x000ee8000c1e1900 */
[----:B------:R-:W4:Y:S04]  /*1b70*/  LDG.E R27, desc[UR10][R14.64+-0x18] ;  /* 0xffffe80a0e1b7981 */ /* 0x000f28000c1e1900 */
[----:B------:R-:W5:Y:S04]  /*1b80*/  LDG.E R8, desc[UR10][R14.64+-0x14] ;  /* 0xffffec0a0e087981 */ /* 0x000f68000c1e1900 */
        /* <DEDUP_REMOVED lines=8> */
[----:B------:R-:W5:Y:S01]  /*1c10*/  LDG.E R23, desc[UR10][R14.64+0x18] ;  /* 0x0000180a0e177981 */ /* 0x000f62000c1e1900 */
[----:B--2---:R-:W-:-:S05]  /*1c20*/  IMAD.WIDE R18, R19, 0x4, R16 ;  /* 0x0000000413127825 */ /* 0x004fca00078e0210 */
[----:B------:R-:W2:Y:S04]  /*1c30*/  LDG.E.CONSTANT R29, desc[UR10][R18.64] ;  /* 0x0000000a121d7981 */ /* 0x000ea8000c1e9900 */
[----:B------:R-:W2:Y:S04]  /*1c40*/  LDG.E R18, desc[UR10][R14.64+0xc] ;  /* 0x00000c0a0e127981 */ /* 0x000ea8000c1e1900 */
[----:B------:R-:W2:Y:S01]  /*1c50*/  LDG.E R19, desc[UR10][R14.64+0x10] ;  /* 0x0000100a0e137981 */ /* 0x000ea2000c1e1900 */
[----:B------:R-:W-:Y:S01]  /*1c60*/  I2FP.F32.U32 R4, UR4 ;  /* 0x0000000400047c45 */ /* 0x000fe20008201000 */
[----:B---3--:R-:W-:-:S04]  /*1c70*/  IMAD.WIDE R20, R21, 0x4, R16 ;  /* 0x0000000415147825 */ /* 0x008fc800078e0210 */
[----:B----4-:R-:W-:-:S04]  /*1c80*/  IMAD.WIDE R26, R27, 0x4, R16 ;  /* 0x000000041b1a7825 */ /* 0x010fc800078e0210 */
[----:B-----5:R-:W-:Y:S02]  /*1c90*/  IMAD.WIDE R24, R25, 0x4, R16 ;  /* 0x0000000419187825 */ /* 0x020fe400078e0210 */
[----:B------:R-:W3:Y:S04]  /*1ca0*/  LDG.E.CONSTANT R27, desc[UR10][R26.64] ;  /* 0x0000000a1a1b7981 */ /* 0x000ee8000c1e9900 */
[----:B------:R-:W4:Y:S01]  /*1cb0*/  LDG.E.CONSTANT R25, desc[UR10][R24.64] ;  /* 0x0000000a18197981 */ /* 0x000f22000c1e9900 */
[----:B--2---:R-:W-:-:S03]  /*1cc0*/  FADD R29, -R29, R4 ;  /* 0x000000041d1d7221 */ /* 0x004fc60000000100 */
[----:B------:R0:W2:Y:S02]  /*1cd0*/  LDG.E.CONSTANT R4, desc[UR10][R20.64] ;  /* 0x0000000a14047981 */ /* 0x0000a4000c1e9900 */
[----:B0-----:R-:W-:-:S05]  /*1ce0*/  IMAD.WIDE R20, R8, 0x4, R16 ;  /* 0x0000000408147825 */ /* 0x001fca00078e0210 */
[----:B------:R0:W5:Y:S01]  /*1cf0*/  LDG.E.CONSTANT R26, desc[UR10][R20.64] ;  /* 0x0000000a141a7981 */ /* 0x000162000c1e9900 */
[----:B------:R-:W-:-:S04]  /*1d00*/  IMAD.WIDE R8, R9, 0x4, R16 ;  /* 0x0000000409087825 */ /* 0x000fc800078e0210 */
[--C-:B0-----:R-:W-:Y:S02]  /*1d10*/  IMAD.WIDE R20, R13, 0x4, R16.reuse ;  /* 0x000000040d147825 */ /* 0x101fe400078e0210 */
[----:B------:R0:W4:Y:S04]  /*1d20*/  LDG.E.CONSTANT R13, desc[UR10][R8.64] ;  /* 0x0000000a080d7981 */ /* 0x000128000c1e9900 */
[----:B------:R1:W4:Y:S01]  /*1d30*/  LDG.E.CONSTANT R24, desc[UR10][R20.64] ;  /* 0x0000000a14187981 */ /* 0x000322000c1e9900 */
[----:B0-----:R-:W-:-:S04]  /*1d40*/  IMAD.WIDE R8, R28, 0x4, R16 ;  /* 0x000000041c087825 */ /* 0x001fc800078e0210 */
[--C-:B-1----:R-:W-:Y:S02]  /*1d50*/  IMAD.WIDE R20, R10, 0x4, R16.reuse ;  /* 0x000000040a147825 */ /* 0x102fe400078e0210 */
[----:B------:R-:W4:Y:S04]  /*1d60*/  LDG.E.CONSTANT R9, desc[UR10][R8.64] ;  /* 0x0000000a08097981 */ /* 0x000f28000c1e9900 */
[----:B------:R0:W4:Y:S02]  /*1d70*/  LDG.E.CONSTANT R10, desc[UR10][R20.64] ;  /* 0x0000000a140a7981 */ /* 0x000124000c1e9900 */
[----:B0-----:R-:W-:-:S05]  /*1d80*/  IMAD.WIDE R20, R6, 0x4, R16 ;  /* 0x0000000406147825 */ /* 0x001fca00078e0210 */
[----:B------:R0:W4:Y:S02]  /*1d90*/  LDG.E.CONSTANT R8, desc[UR10][R20.64] ;  /* 0x0000000a14087981 */ /* 0x000124000c1e9900 */
[----:B0-----:R-:W-:-:S04]  /*1da0*/  IMAD.WIDE R20, R18, 0x4, R16 ;  /* 0x0000000412147825 */ /* 0x001fc800078e0210 */
[----:B------:R-:W-:-:S06]  /*1db0*/  IMAD.WIDE R18, R19, 0x4, R16 ;  /* 0x0000000413127825 */ /* 0x000fcc00078e0210 */
[----:B------:R-:W4:Y:S04]  /*1dc0*/  LDG.E.CONSTANT R18, desc[UR10][R18.64] ;  /* 0x0000000a12127981 */ /* 0x000f28000c1e9900 */
[----:B------:R-:W3:Y:S01]  /*1dd0*/  LDG.E R19, desc[UR10][R14.64+0x1c] ;  /* 0x00001c0a0e137981 */ /* 0x000ee2000c1e1900 */
[----:B------:R-:W-:-:S06]  /*1de0*/  IMAD.WIDE R6, R7, 0x4, R16 ;  /* 0x0000000407067825 */ /* 0x000fcc00078e0210 */
[----:B------:R-:W4:Y:S04]  /*1df0*/  LDG.E.CONSTANT R7, desc[UR10][R6.64] ;  /* 0x0000000a06077981 */ /* 0x000f28000c1e9900 */
[----:B------:R0:W4:Y:S02]  /*1e00*/  LDG.E.CONSTANT R6, desc[UR10][R20.64] ;  /* 0x0000000a14067981 */ /* 0x000124000c1e9900 */
[----:B0-----:R-:W-:-:S04]  /*1e10*/  IMAD.WIDE R20, R22, 0x4, R16 ;  /* 0x0000000416147825 */ /* 0x001fc800078e0210 */
[----:B------:R-:W-:Y:S01]  /*1e20*/  IMAD.WIDE R22, R23, 0x4, R16 ;  /* 0x0000000417167825 */ /* 0x000fe200078e0210 */
[----:B------:R-:W4:Y:S05]  /*1e30*/  LDG.E.CONSTANT R28, desc[UR10][R20.64] ;  /* 0x0000000a141c7981 */ /* 0x000f2a000c1e9900 */
[----:B------:R-:W4:Y:S01]  /*1e40*/  LDG.E.CONSTANT R22, desc[UR10][R22.64] ;  /* 0x0000000a16167981 */ /* 0x000f22000c1e9900 */
[----:B------:R-:W-:Y:S01]  /*1e50*/  UIADD3 UR7, UPT, UPT, UR4, 0x1, URZ ;  /* 0x0000000104077890 */ /* 0x000fe2000fffe0ff */
[----:B------:R-:W-:-:S05]  /*1e60*/  FADD R29, |R29|, R0 ;  /* 0x000000001d1d7221 */ /* 0x000fca0000000200 */
[----:B------:R-:W-:Y:S01]  /*1e70*/  I2FP.F32.U32 R0, UR7 ;  /* 0x0000000700007c45 */ /* 0x000fe20008201000 */
[----:B------:R-:W-:Y:S02]  /*1e80*/  UIADD3 UR7, UPT, UPT, UR4, 0x2, URZ ;  /* 0x0000000204077890 */ /* 0x000fe4000fffe0ff */
[----:B------:R-:W-:Y:S01]  /*1e90*/  UIADD3 UR8, UPT, UPT, UR4, 0x3, URZ ;  /* 0x0000000304087890 */ /* 0x000fe2000fffe0ff */
[----:B---3--:R-:W-:-:S06]  /*1ea0*/  IMAD.WIDE R16, R19, 0x4, R16 ;  /* 0x0000000413107825 */ /* 0x008fcc00078e0210 */
[----:B------:R0:W3:Y:S01]  /*1eb0*/  LDG.E.CONSTANT R16, desc[UR10][R16.64] ;  /* 0x0000000a10107981 */ /* 0x0000e2000c1e9900 */
[----:B--2---:R-:W-:Y:S01]  /*1ec0*/  FADD R0, -R4, R0 ;  /* 0x0000000004007221 */ /* 0x004fe20000000100 */
[----:B------:R-:W-:Y:S01]  /*1ed0*/  I2FP.F32.U32 R4, UR7 ;  /* 0x0000000700047c45 */ /* 0x000fe20008201000 */
[----:B------:R-:W-:Y:S01]  /*1ee0*/  UIADD3 UR7, UPT, UPT, UR4, 0x4, URZ ;  /* 0x0000000404077890 */ /* 0x000fe2000fffe0ff */
[----:B------:R-:W-:Y:S01]  /*1ef0*/  I2FP.F32.U32 R19, UR8 ;  /* 0x0000000800137c45 */ /* 0x000fe20008201000 */
[----:B------:R-:W-:Y:S01]  /*1f00*/  FADD R0, R29, |R0| ;  /* 0x400000001d007221 */ /* 0x000fe20000000000 */
[----:B------:R-:W-:Y:S01]  /*1f10*/  UIADD3 UR8, UPT, UPT, UR4, 0x5, URZ ;  /* 0x0000000504087890 */ /* 0x000fe2000fffe0ff */
[----:B------:R-:W-:Y:S02]  /*1f20*/  FADD R27, -R27, R4 ;  /* 0x000000041b1b7221 */ /* 0x000fe40000000100 */
[----:B------:R-:W-:Y:S01]  /*1f30*/  I2FP.F32.U32 R4, UR7 ;  /* 0x0000000700047c45 */ /* 0x000fe20008201000 */
[----:B-----5:R-:W-:Y:S01]  /*1f40*/  FADD R19, -R26, R19 ;  /* 0x000000131a137221 */ /* 0x020fe20000000100 */
[----:B------:R-:W-:Y:S01]  /*1f50*/  FADD R0, R0, |R27| ;  /* 0x4000001b00007221 */ /* 0x000fe20000000000 */
[----:B0-----:R-:W-:Y:S01]  /*1f60*/  I2FP.F32.U32 R17, UR8 ;  /* 0x0000000800117c45 */ /* 0x001fe20008201000 */
[----:B------:R-:W-:Y:S01]  /*1f70*/  UIADD3 UR7, UPT, UPT, UR4, 0x6, URZ ;  /* 0x0000000604077890 */ /* 0x000fe2000fffe0ff */
[----:B----4-:R-:W-:Y:S01]  /*1f80*/  FADD R25, -R25, R4 ;  /* 0x0000000419197221 */ /* 0x010fe20000000100 */
[----:B------:R-:W-:Y:S01]  /*1f90*/  FADD R0, R0, |R19| ;  /* 0x4000001300007221 */ /* 0x000fe20000000000 */
[----:B------:R-:W-:Y:S01]  /*1fa0*/  UIADD3 UR8, UPT, UPT, UR4, 0x7, URZ ;  /* 0x0000000704087890 */ /* 0x000fe2000fffe0ff */
[----:B------:R-:W-:-:S02]  /*1fb0*/  FADD R17, -R24, R17 ;  /* 0x0000001118117221 */ /* 0x000fc40000000100 */
[----:B------:R-:W-:Y:S01]  /*1fc0*/  FADD R0, R0, |R25| ;  /* 0x4000001900007221 */ /* 0x000fe20000000000 */
[----:B------:R-:W-:Y:S01]  /*1fd0*/  I2FP.F32.U32 R4, UR7 ;  /* 0x0000000700047c45 */ /* 0x000fe20008201000 */
[----:B------:R-:W-:Y:S02]  /*1fe0*/  UIADD3 UR7, UPT, UPT, UR4, 0x8, URZ ;  /* 0x0000000804077890 */ /* 0x000fe4000fffe0ff */
[----:B------:R-:W-:Y:S01]  /*1ff0*/  FADD R0, R0, |R17| ;  /* 0x4000001100007221 */ /* 0x000fe20000000000 */
[----:B------:R-:W-:Y:S01]  /*2000*/  I2FP.F32.U32 R17, UR8 ;  /* 0x0000000800117c45 */ /* 0x000fe20008201000 */
[----:B------:R-:W-:Y:S01]  /*2010*/  FADD R13, -R13, R4 ;  /* 0x000000040d0d7221 */ /* 0x000fe20000000100 */
[----:B------:R-:W-:Y:S01]  /*2020*/  UIADD3 UR8, UPT, UPT, UR4, 0x9, URZ ;  /* 0x0000000904087890 */ /* 0x000fe2000fffe0ff */
[----:B------:R-:W-:Y:S01]  /*2030*/  I2FP.F32.U32 R4, UR7 ;  /* 0x0000000700047c45 */ /* 0x000fe20008201000 */
[----:B------:R-:W-:Y:S01]  /*2040*/  UIADD3 UR7, UPT, UPT, UR4, 0xa, URZ ;  /* 0x0000000a04077890 */ /* 0x000fe2000fffe0ff */
[----:B------:R-:W-:Y:S01]  /*2050*/  FADD R0, R0, |R13| ;  /* 0x4000000d00007221 */ /* 0x000fe20000000000 */
[----:B------:R-:W-:-:S02]  /*2060*/  FADD R17, -R10, R17 ;  /* 0x000000110a117221 */ /* 0x000fc40000000100 */
[----:B------:R-:W-:Y:S01]  /*2070*/  I2FP.F32.U32 R13, UR8 ;  /* 0x00000008000d7c45 */ /* 0x000fe20008201000 */
[----:B------:R-:W-:Y:S01]  /*2080*/  FADD R9, -R9, R4 ;  /* 0x0000000409097221 */ /* 0x000fe20000000100 */
[----:B------:R-:W-:Y:S01]  /*2090*/  FADD R0, R0, |R17| ;  /* 0x4000001100007221 */ /* 0x000fe20000000000 */
[----:B------:R-:W-:Y:S01]  /*20a0*/  UIADD3 UR8, UPT, UPT, UR4, 0xb, URZ ;  /* 0x0000000b04087890 */ /* 0x000fe2000fffe0ff */
[----:B------:R-:W-:Y:S01]  /*20b0*/  I2FP.F32.U32 R4, UR7 ;  /* 0x0000000700047c45 */ /* 0x000fe20008201000 */
[----:B------:R-:W-:Y:S01]  /*20c0*/  FADD R13, -R8, R13 ;  /* 0x0000000d080d7221 */ /* 0x000fe20000000100 */
[----:B------:R-:W-:-:S03]  /*20d0*/  FADD R0, R0, |R9| ;  /* 0x4000000900007221 */ /* 0x000fc60000000000 */
[----:B------:R-:W-:Y:S01]  /*20e0*/  I2FP.F32.U32 R9, UR8 ;  /* 0x0000000800097c45 */ /* 0x000fe20008201000 */
[----:B------:R-:W-:Y:S01]  /*20f0*/  FADD R0, R0, |R13| ;  /* 0x4000000d00007221 */ /* 0x000fe20000000000 */
[----:B------:R-:W-:Y:S01]  /*2100*/  FADD R7, -R7, R4 ;  /* 0x0000000407077221 */ /* 0x000fe20000000100 */
[----:B------:R-:W-:Y:S02]  /*2110*/  UIADD3 UR7, UPT, UPT, UR4, 0xc, URZ ;  /* 0x0000000c04077890 */ /* 0x000fe4000fffe0ff */
[----:B------:R-:W-:Y:S01]  /*2120*/  UIADD3 UR8, UPT, UPT, UR4, 0xd, URZ ;  /* 0x0000000d04087890 */ /* 0x000fe2000fffe0ff */
[----:B------:R-:W-:Y:S01]  /*2130*/  FADD R0, R0, |R7| ;  /* 0x4000000700007221 */ /* 0x000fe20000000000 */
[----:B------:R-:W-:Y:S02]  /*2140*/  FADD R9, -R6, R9 ;  /* 0x0000000906097221 */ /* 0x000fe40000000100 */
[----:B------:R-:W-:Y:S02]  /*2150*/  I2FP.F32.U32 R7, UR7 ;  /* 0x0000000700077c45 */ /* 0x000fe40008201000 */
[----:B------:R-:W-:Y:S01]  /*2160*/  FADD R0, R0, |R9| ;  /* 0x4000000900007221 */ /* 0x000fe20000000000 */
[----:B------:R-:W-:Y:S01]  /*2170*/  I2FP.F32.U32 R9, UR8 ;  /* 0x0000000800097c45 */ /* 0x000fe20008201000 */
[----:B------:R-:W-:-:S02]  /*2180*/  UIADD3 UR7, UPT, UPT, UR4, 0xe, URZ ;  /* 0x0000000e04077890 */ /* 0x000fc4000fffe0ff */
[----:B------:R-:W-:Y:S02]  /*2190*/  UIADD3 UR8, UPT, UPT, UR4, 0xf, URZ ;  /* 0x0000000f04087890 */ /* 0x000fe4000fffe0ff */
[----:B------:R-:W-:Y:S01]  /*21a0*/  UIADD3 UR4, UPT, UPT, UR4, 0x10, URZ ;  /* 0x0000001004047890 */ /* 0x000fe2000fffe0ff */
[----:B------:R-:W-:Y:S01]  /*21b0*/  FADD R7, -R18, R7 ;  /* 0x0000000712077221 */ /* 0x000fe20000000100 */
[----:B------:R-:W-:-:S03]  /*21c0*/  FADD R9, -R28, R9 ;  /* 0x000000091c097221 */ /* 0x000fc60000000100 */
[----:B------:R-:W-:Y:S01]  /*21d0*/  FADD R0, R0, |R7| ;  /* 0x4000000700007221 */ /* 0x000fe20000000000 */
[----:B------:R-:W-:Y:S02]  /*21e0*/  ISETP.NE.AND P0, PT, R5, UR4, PT ;  /* 0x0000000405007c0c */ /* 0x000fe4000bf05270 */
[----:B------:R-:W-:Y:S01]  /*21f0*/  I2FP.F32.U32 R7, UR7 ;  /* 0x0000000700077c45 */ /* 0x000fe20008201000 */
[----:B------:R-:W-:Y:S01]  /*2200*/  FADD R0, R0, |R9| ;  /* 0x4000000900007221 */ /* 0x000fe20000000000 */
[----:B------:R-:W-:-:S03]  /*2210*/  I2FP.F32.U32 R9, UR8 ;  /* 0x0000000800097c45 */ /* 0x000fc60008201000 */
[----:B------:R-:W-:Y:S01]  /*2220*/  FADD R7, -R22, R7 ;  /* 0x0000000716077221 */ /* 0x000fe20000000100 */
[----:B------:R-:W-:-:S03]  /*2230*/  IADD3 R14, P1, PT, R14, 0x40, RZ ;  /* 0x000000400e0e7810 */ /* 0x000fc60007f3e0ff */
[----:B------:R-:W-:Y:S01]  /*2240*/  FADD R0, R0, |R7| ;  /* 0x4000000700007221 */ /* 0x000fe20000000000 */
[----:B------:R-:W-:Y:S01]  /*2250*/  IADD3.X R15, PT, PT, RZ, R15, RZ, P1, !PT ;  /* 0x0000000fff0f7210 */ /* 0x000fe20000ffe4ff */
[----:B---3--:R-:W-:-:S04]  /*2260*/  FADD R9, -R16, R9 ;  /* 0x0000000910097221 */ /* 0x008fc80000000100 */
[----:B------:R-:W-:Y:S01]  /*2270*/  FADD R0, R0, |R9| ;  /* 0x4000000900007221 */ /* 0x000fe20000000000 */
[----:B------:R-:W-:Y:S06]  /*2280*/  @P0 BRA `(.L_x_49) ;  /* 0xfffffff8002c0947 */ /* 0x000fec000383ffff */
.L_x_48:
[----:B------:R-:W-:Y:S05]  /*2290*/  BRA.U !UP1, `(.L_x_21) ;  /* 0x0000000509d87547 */ /* 0x000fea000b800000 */
[----:B------:R-:W-:Y:S02]  /*22a0*/  UISETP.GE.U32.AND UP0, UPT, UR6, 0x8, UPT ;  /* 0x000000080600788c */ /* 0x000fe4000bf06070 */
[----:B------:R-:W-:-:S04]  /*22b0*/  ULOP3.LUT UR7, UR5, 0x7, URZ, 0xc0, !UPT ;  /* 0x0000000705077892 */ /* 0x000fc8000f8ec0ff */
[----:B------:R-:W-:-:S03]  /*22c0*/  UISETP.NE.AND UP1, UPT, UR7, URZ, UPT ;  /* 0x000000ff0700728c */ /* 0x000fc6000bf25270 */
[----:B------:R-:W-:Y:S08]  /*22d0*/  BRA.U !UP0, `(.L_x_50) ;  /* 0x0000000108e87547 */ /* 0x000ff0000b800000 */
[----:B------:R-:W-:Y:S01]  /*22e0*/  IMAD.WIDE.U32 R18, R5, 0x4, R2 ;  /* 0x0000000405127825 */ /* 0x000fe200078e0002 */
[----:B-1----:R-:W0:Y:S04]  /*22f0*/  LDC.64 R6, c[0x0][0x380] ;  /* 0x0000e000ff067b82 */ /* 0x002e280000000a00 */
[----:B------:R-:W0:Y:S04]  /*2300*/  LDG.E R21, desc[UR10][R18.64] ;  /* 0x0000000a12157981 */ /* 0x000e28000c1e1900 */
[----:B------:R-:W2:Y:S04]  /*2310*/  LDG.E R23, desc[UR10][R18.64+0x4] ;  /* 0x0000040a12177981 */ /* 0x000ea8000c1e1900 */
[----:B------:R-:W3:Y:S04]  /*2320*/  LDG.E R25, desc[UR10][R18.64+0x8] ;  /* 0x0000080a12197981 */ /* 0x000ee8000c1e1900 */
[----:B------:R-:W4:Y:S04]  /*2330*/  LDG.E R27, desc[UR10][R18.64+0xc] ;  /* 0x00000c0a121b7981 */ /* 0x000f28000c1e1900 */
[----:B------:R-:W5:Y:S04]  /*2340*/  LDG.E R17, desc[UR10][R18.64+0x10] ;  /* 0x0000100a12117981 */ /* 0x000f68000c1e1900 */
[----:B------:R-:W5:Y:S04]  /*2350*/  LDG.E R15, desc[UR10][R18.64+0x14] ;  /* 0x0000140a120f7981 */ /* 0x000f68000c1e1900 */
[----:B------:R-:W5:Y:S04]  /*2360*/  LDG.E R9, desc[UR10][R18.64+0x18] ;  /* 0x0000180a12097981 */ /* 0x000f68000c1e1900 */
[----:B------:R1:W5:Y:S01]  /*2370*/  LDG.E R13, desc[UR10][R18.64+0x1c] ;  /* 0x00001c0a120d7981 */ /* 0x000362000c1e1900 */
[----:B0-----:R-:W-:-:S04]  /*2380*/  IMAD.WIDE R20, R21, 0x4, R6 ;  /* 0x0000000415147825 */ /* 0x001fc800078e0206 */
[--C-:B--2---:R-:W-:Y:S01]  /*2390*/  IMAD.WIDE R22, R23, 0x4, R6.reuse ;  /* 0x0000000417167825 */ /* 0x104fe200078e0206 */
[----:B------:R-:W2:Y:S03]  /*23a0*/  LDG.E.CONSTANT R4, desc[UR10][R20.64] ;  /* 0x0000000a14047981 */ /* 0x000ea6000c1e9900 */
[--C-:B---3--:R-:W-:Y:S01]  /*23b0*/  IMAD.WIDE R24, R25, 0x4, R6.reuse ;  /* 0x0000000419187825 */ /* 0x108fe200078e0206 */
[----:B------:R-:W3:Y:S03]  /*23c0*/  LDG.E.CONSTANT R8, desc[UR10][R22.64] ;  /* 0x0000000a16087981 */ /* 0x000ee6000c1e9900 */
[--C-:B----4-:R-:W-:Y:S01]  /*23d0*/  IMAD.WIDE R26, R27, 0x4, R6.reuse ;  /* 0x000000041b1a7825 */ /* 0x110fe200078e0206 */
[----:B------:R-:W4:Y:S03]  /*23e0*/  LDG.E.CONSTANT R10, desc[UR10][R24.64] ;  /* 0x0000000a180a7981 */ /* 0x000f26000c1e9900 */
[--C-:B-----5:R-:W-:Y:S01]  /*23f0*/  IMAD.WIDE R28, R17, 0x4, R6.reuse ;  /* 0x00000004111c7825 */ /* 0x120fe200078e0206 */
[----:B------:R-:W5:Y:S03]  /*2400*/  LDG.E.CONSTANT R16, desc[UR10][R26.64] ;  /* 0x0000000a1a107981 */ /* 0x000f66000c1e9900 */
[--C-:B-1----:R-:W-:Y:S01]  /*2410*/  IMAD.WIDE R18, R15, 0x4, R6.reuse ;  /* 0x000000040f127825 */ /* 0x102fe200078e0206 */
[----:B------:R-:W5:Y:S03]  /*2420*/  LDG.E.CONSTANT R17, desc[UR10][R28.64] ;  /* 0x0000000a1c117981 */ /* 0x000f66000c1e9900 */
[----:B------:R-:W-:-:S02]  /*2430*/  IMAD.WIDE R14, R9, 0x4, R6 ;  /* 0x00000004090e7825 */ /* 0x000fc400078e0206 */
[----:B------:R-:W5:Y:S02]  /*2440*/  LDG.E.CONSTANT R18, desc[UR10][R18.64] ;  /* 0x0000000a12127981 */ /* 0x000f64000c1e9900 */
[----:B------:R-:W-:Y:S02]  /*2450*/  IMAD.WIDE R6, R13, 0x4, R6 ;  /* 0x000000040d067825 */ /* 0x000fe400078e0206 */
[----:B------:R-:W5:Y:S04]  /*2460*/  LDG.E.CONSTANT R14, desc[UR10][R14.64] ;  /* 0x0000000a0e0e7981 */ /* 0x000f68000c1e9900 */
[----:B------:R0:W5:Y:S01]  /*2470*/  LDG.E.CONSTANT R6, desc[UR10][R6.64] ;  /* 0x0000000a06067981 */ /* 0x000162000c1e9900 */
[----:B------:R-:W-:Y:S02]  /*2480*/  I2FP.F32.U32 R9, R5 ;  /* 0x0000000500097245 */ /* 0x000fe40000201000 */
[----:B------:R-:W-:-:S04]  /*2490*/  IADD3 R13, PT, PT, R5, 0x1, RZ ;  /* 0x00000001050d7810 */ /* 0x000fc80007ffe0ff */
[----:B------:R-:W-:Y:S01]  /*24a0*/  I2FP.F32.U32 R13, R13 ;  /* 0x0000000d000d7245 */ /* 0x000fe20000201000 */
[----:B--2---:R-:W-:Y:S01]  /*24b0*/  FADD R9, -R4, R9 ;  /* 0x0000000904097221 */ /* 0x004fe20000000100 */
[----:B------:R-:W-:-:S03]  /*24c0*/  IADD3 R4, PT, PT, R5, 0x2, RZ ;  /* 0x0000000205047810 */ /* 0x000fc60007ffe0ff */
[----:B------:R-:W-:Y:S01]  /*24d0*/  FADD R9, R0, |R9| ;  /* 0x4000000900097221 */ /* 0x000fe20000000000 */
[C---:B------:R-:W-:Y:S02]  /*24e0*/  VIADD R0, R5.reuse, 0x3 ;  /* 0x0000000305007836 */ /* 0x040fe40000000000 */
[----:B---3--:R-:W-:Y:S01]  /*24f0*/  FADD R8, -R8, R13 ;  /* 0x0000000d08087221 */ /* 0x008fe20000000100 */
[----:B------:R-:W-:Y:S02]  /*2500*/  I2FP.F32.U32 R13, R4 ;  /* 0x00000004000d7245 */ /* 0x000fe40000201000 */
[----:B------:R-:W-:Y:S01]  /*2510*/  IADD3 R4, PT, PT, R5, 0x5, RZ ;  /* 0x0000000505047810 */ /* 0x000fe20007ffe0ff */
[----:B------:R-:W-:Y:S01]  /*2520*/  FADD R8, R9, |R8| ;  /* 0x4000000809087221 */ /* 0x000fe20000000000 */
[----:B0-----:R-:W-:Y:S01]  /*2530*/  I2FP.F32.U32 R7, R0 ;  /* 0x0000000000077245 */ /* 0x001fe20000201000 */
[----:B----4-:R-:W-:Y:S01]  /*2540*/  FADD R13, -R10, R13 ;  /* 0x0000000d0a0d7221 */ /* 0x010fe20000000100 */
[----:B------:R-:W-:-:S02]  /*2550*/  IADD3 R0, PT, PT, R5, 0x4, RZ ;  /* 0x0000000405007810 */ /* 0x000fc40007ffe0ff */
[----:B------:R-:W-:Y:S01]  /*2560*/  I2FP.F32.U32 R9, R4 ;  /* 0x0000000400097245 */ /* 0x000fe20000201000 */
[----:B------:R-:W-:Y:S01]  /*2570*/  FADD R8, R8, |R13| ;  /* 0x4000000d08087221 */ /* 0x000fe20000000000 */
[----:B------:R-:W-:Y:S01]  /*2580*/  I2FP.F32.U32 R0, R0 ;  /* 0x0000000000007245 */ /* 0x000fe20000201000 */
[----:B-----5:R-:W-:Y:S01]  /*2590*/  FADD R7, -R16, R7 ;  /* 0x0000000710077221 */ /* 0x020fe20000000100 */
[----:B------:R-:W-:Y:S01]  /*25a0*/  IADD3 R4, PT, PT, R5, 0x6, RZ ;  /* 0x0000000605047810 */ /* 0x000fe20007ffe0ff */
[----:B------:R-:W-:Y:S02]  /*25b0*/  FADD R9, -R18, R9 ;  /* 0x0000000912097221 */ /* 0x000fe40000000100 */
[----:B------:R-:W-:Y:S01]  /*25c0*/  FADD R7, R8, |R7| ;  /* 0x4000000708077221 */ /* 0x000fe20000000000 */
[----:B------:R-:W-:Y:S01]  /*25d0*/  FADD R0, -R17, R0 ;  /* 0x0000000011007221 */ /* 0x000fe20000000100 */
[C---:B------:R-:W-:Y:S01]  /*25e0*/  IADD3 R8, PT, PT, R5.reuse, 0x7, RZ ;  /* 0x0000000705087810 */ /* 0x040fe20007ffe0ff */
[----:B------:R-:W-:-:S02]  /*25f0*/  VIADD R5, R5, 0x8 ;  /* 0x0000000805057836 */ /* 0x000fc40000000000 */
[----:B------:R-:W-:Y:S01]  /*2600*/  FADD R0, R7, |R0| ;  /* 0x4000000007007221 */ /* 0x000fe20000000000 */
[----:B------:R-:W-:Y:S02]  /*2610*/  I2FP.F32.U32 R7, R4 ;  /* 0x0000000400077245 */ /* 0x000fe40000201000 */
[----:B------:R-:W-:Y:S01]  /*2620*/  I2FP.F32.U32 R13, R8 ;  /* 0x00000008000d7245 */ /* 0x000fe20000201000 */
[----:B------:R-:W-:Y:S02]  /*2630*/  FADD R0, R0, |R9| ;  /* 0x4000000900007221 */ /* 0x000fe40000000000 */
[----:B------:R-:W-:Y:S02]  /*2640*/  FADD R7, -R14, R7 ;  /* 0x000000070e077221 */ /* 0x000fe40000000100 */
[----:B------:R-:W-:Y:S02]  /*2650*/  FADD R13, -R6, R13 ;  /* 0x0000000d060d7221 */ /* 0x000fe40000000100 */
[----:B------:R-:W-:-:S04]  /*2660*/  FADD R0, R0, |R7| ;  /* 0x4000000700007221 */ /* 0x000fc80000000000 */
[----:B------:R-:W-:-:S07]  /*2670*/  FADD R0, R0, |R13| ;  /* 0x4000000d00007221 */ /* 0x000fce0000000000 */
.L_x_50:
        /* <DEDUP_REMOVED lines=10> */
[----:B------:R-:W4:Y:S01]  /*2720*/  LDG.E R13, desc[UR10][R2.64+0xc] ;  /* 0x00000c0a020d7981 */ /* 0x000f22000c1e1900 */
[----:B0-----:R-:W-:-:S04]  /*2730*/  IMAD.WIDE R8, R9, 0x4, R6 ;  /* 0x0000000409087825 */ /* 0x001fc800078e0206 */
[--C-:B--2---:R-:W-:Y:S02]  /*2740*/  IMAD.WIDE R14, R15, 0x4, R6.reuse ;  /* 0x000000040f0e7825 */ /* 0x104fe400078e0206 */
[----:B------:R-:W2:Y:S02]  /*2750*/  LDG.E.CONSTANT R8, desc[UR10][R8.64] ;  /* 0x0000000a08087981 */ /* 0x000ea4000c1e9900 */
[--C-:B---3--:R-:W-:Y:S02]  /*2760*/  IMAD.WIDE R16, R17, 0x4, R6.reuse ;  /* 0x0000000411107825 */ /* 0x108fe400078e0206 */
[----:B------:R-:W3:Y:S02]  /*2770*/  LDG.E.CONSTANT R14, desc[UR10][R14.64] ;  /* 0x0000000a0e0e7981 */ /* 0x000ee4000c1e9900 */
[----:B----4-:R-:W-:Y:S02]  /*2780*/  IMAD.WIDE R6, R13, 0x4, R6 ;  /* 0x000000040d067825 */ /* 0x010fe400078e0206 */
[----:B------:R-:W4:Y:S04]  /*2790*/  LDG.E.CONSTANT R16, desc[UR10][R16.64] ;  /* 0x0000000a10107981 */ /* 0x000f28000c1e9900 */
[----:B------:R-:W5:Y:S01]  /*27a0*/  LDG.E.CONSTANT R6, desc[UR10][R6.64] ;  /* 0x0000000a06067981 */ /* 0x000f62000c1e9900 */
[----:B------:R-:W-:-:S02]  /*27b0*/  I2FP.F32.U32 R13, R5 ;  /* 0x00000005000d7245 */ /* 0x000fc40000201000 */
[----:B------:R-:W-:-:S04]  /*27c0*/  IADD3 R2, PT, PT, R5, 0x1, RZ ;  /* 0x0000000105027810 */ /* 0x000fc80007ffe0ff */
[----:B------:R-:W-:Y:S02]  /*27d0*/  I2FP.F32.U32 R3, R2 ;  /* 0x0000000200037245 */ /* 0x000fe40000201000 */
[----:B------:R-:W-:Y:S01]  /*27e0*/  IADD3 R2, PT, PT, R5, 0x2, RZ ;  /* 0x0000000205027810 */ /* 0x000fe20007ffe0ff */
[----:B--2---:R-:W-:-:S04]  /*27f0*/  FADD R13, -R8, R13 ;  /* 0x0000000d080d7221 */ /* 0x004fc80000000100 */
[----:B------:R-:W-:Y:S01]  /*2800*/  FADD R13, R0, |R13| ;  /* 0x4000000d000d7221 */ /* 0x000fe20000000000 */
[----:B---3--:R-:W-:Y:S01]  /*2810*/  FADD R14, -R14, R3 ;  /* 0x000000030e0e7221 */ /* 0x008fe20000000100 */
[----:B------:R-:W-:Y:S02]  /*2820*/  IADD3 R0, PT, PT, R5, 0x3, RZ ;  /* 0x0000000305007810 */ /* 0x000fe40007ffe0ff */
[----:B------:R-:W-:Y:S01]  /*2830*/  I2FP.F32.U32 R3, R2 ;  /* 0x0000000200037245 */ /* 0x000fe20000201000 */
[----:B------:R-:W-:Y:S01]  /*2840*/  FADD R13, R13, |R14| ;  /* 0x4000000e0d0d7221 */ /* 0x000fe20000000000 */
[----:B------:R-:W-:Y:S02]  /*2850*/  I2FP.F32.U32 R9, R0 ;  /* 0x0000000000097245 */ /* 0x000fe40000201000 */
[----:B------:R-:W-:Y:S01]  /*2860*/  IADD3 R5, PT, PT, R5, 0x4, RZ ;  /* 0x0000000405057810 */ /* 0x000fe20007ffe0ff */
[----:B----4-:R-:W-:Y:S02]  /*2870*/  FADD R16, -R16, R3 ;  /* 0x0000000310107221 */ /* 0x010fe40000000100 */
[----:B-----5:R-:W-:-:S02]  /*2880*/  FADD R6, -R6, R9 ;  /* 0x0000000906067221 */ /* 0x020fc40000000100 */
[----:B------:R-:W-:-:S04]  /*2890*/  FADD R13, R13, |R16| ;  /* 0x400000100d0d7221 */ /* 0x000fc80000000000 */
[----:B------:R-:W-:-:S07]  /*28a0*/  FADD R0, R13, |R6| ;  /* 0x400000060d007221 */ /* 0x000fce0000000000 */
.L_x_51:
[----:B------:R-:W-:Y:S05]  /*28b0*/  BRA.U !UP1, `(.L_x_21) ;  /* 0x0000000109507547 */ /* 0x000fea000b800000 */
[----:B------:R-:W0:Y:S01]  /*28c0*/  LDCU.64 UR8, c[0x0][0x398] ;  /* 0x00007300ff0877ac */ /* 0x000e220008000a00 */
[----:B------:R-:W2:Y:S01]  /*28d0*/  LDC.64 R2, c[0x0][0x380] ;  /* 0x0000e000ff027b82 */ /* 0x000ea20000000a00 */
[----:B-1----:R-:W-:Y:S01]  /*28e0*/  IMAD.WIDE.U32 R6, R5, 0x4, RZ ;  /* 0x0000000405067825 */ /* 0x002fe200078e00ff */
[----:B------:R-:W-:-:S03]  /*28f0*/  UIADD3 UR4, UPT, UPT, -UR4, URZ, URZ ;  /* 0x000000ff04047290 */ /* 0x000fc6000fffe1ff */
[----:B------:R-:W-:-:S03]  /*2900*/  IMAD.WIDE R6, R11, 0x4, R6 ;  /* 0x000000040b067825 */ /* 0x000fc600078e0206 */
[----:B0-----:R-:W-:-:S04]  /*2910*/  IADD3 R4, P0, PT, R6, UR8, RZ ;  /* 0x0000000806047c10 */ /* 0x001fc8000ff1e0ff */
[----:B------:R-:W-:-:S09]  /*2920*/  IADD3.X R9, PT, PT, R7, UR9, RZ, P0, !PT ;  /* 0x0000000907097c10 */ /* 0x000fd200087fe4ff */
.L_x_52:
[----:B------:R-:W-:-:S05]  /*2930*/  IMAD.MOV.U32 R8, RZ, RZ, R4 ;  /* 0x000000ffff087224 */ /* 0x000fca00078e0004 */
[----:B------:R-:W2:Y:S01]  /*2940*/  LDG.E R7, desc[UR10][R8.64] ;  /* 0x0000000a08077981 */ /* 0x000ea2000c1e1900 */
[----:B------:R-:W-:Y:S01]  /*2950*/  UIADD3 UR4, UPT, UPT, UR4, 0x1, URZ ;  /* 0x0000000104047890 */ /* 0x000fe2000fffe0ff */
[----:B--2---:R-:W-:-:S06]  /*2960*/  IMAD.WIDE R6, R7, 0x4, R2 ;  /* 0x0000000407067825 */ /* 0x004fcc00078e0202 */
[----:B------:R-:W2:Y:S01]  /*2970*/  LDG.E.CONSTANT R6, desc[UR10][R6.64] ;  /* 0x0000000a06067981 */ /* 0x000ea2000c1e9900 */
[----:B------:R-:W-:Y:S01]  /*2980*/  UISETP.NE.AND UP0, UPT, UR4, URZ, UPT ;  /* 0x000000ff0400728c */ /* 0x000fe2000bf05270 */
[----:B------:R-:W-:Y:S02]  /*2990*/  I2FP.F32.U32 R11, R5 ;  /* 0x00000005000b7245 */ /* 0x000fe40000201000 */
[----:B------:R-:W-:Y:S02]  /*29a0*/  IADD3 R4, P0, PT, R4, 0x4, RZ ;  /* 0x0000000404047810 */ /* 0x000fe40007f1e0ff */
[----:B------:R-:W-:Y:S02]  /*29b0*/  IADD3 R5, PT, PT, R5, 0x1, RZ ;  /* 0x0000000105057810 */ /* 0x000fe40007ffe0ff */
[----:B------:R-:W-:Y:S01]  /*29c0*/  IADD3.X R9, PT, PT, RZ, R9, RZ, P0, !PT ;  /* 0x00000009ff097210 */ /* 0x000fe200007fe4ff */
[----:B--2---:R-:W-:-:S04]  /*29d0*/  FADD R11, -R6, R11 ;  /* 0x0000000b060b7221 */ /* 0x004fc80000000100 */
[----:B------:R-:W-:Y:S01]  /*29e0*/  FADD R0, |R11|, R0 ;  /* 0x000000000b007221 */ /* 0x000fe20000000200 */
[----:B------:R-:W-:Y:S06]  /*29f0*/  BRA.U UP0, `(.L_x_52) ;  /* 0xfffffffd00cc7547 */ /* 0x000fec000b83ffff */
.L_x_21:
[----:B------:R-:W0:Y:S02]  /*2a00*/  LDC.64 R2, c[0x0][0x3a0] ;  /* 0x0000e800ff027b82 */ /* 0x000e240000000a00 */
[----:B0-----:R-:W-:-:S05]  /*2a10*/  IMAD.WIDE R12, R12, 0x4, R2 ;  /* 0x000000040c0c7825 */ /* 0x001fca00078e0202 */
[----:B------:R-:W-:Y:S01]  /*2a20*/  STG.E desc[UR10][R12.64], R0 ;  /* 0x000000000c007986 */ /* 0x000fe2000c10190a */
[----:B------:R-:W-:Y:S05]  /*2a30*/  EXIT ;  /* 0x000000000000794d */ /* 0x000fea0003800000 */
        .weak           $__internal_0_$__cuda_sm3x_div_rn_noftz_f32_slowpath
        .type           $__internal_0_$__cuda_sm3x_div_rn_noftz_f32_slowpath,@function
        .size           $__internal_0_$__cuda_sm3x_div_rn_noftz_f32_slowpath,(.L_x_227 - $__internal_0_$__cuda_sm3x_div_rn_noftz_f32_slowpath)
$__internal_0_$__cuda_sm3x_div_rn_noftz_f32_slowpath:
[--C-:B------:R-:W-:Y:S01]  /*2a40*/  SHF.R.U32.HI R13, RZ, 0x17, R10.reuse ;  /* 0x00000017ff0d7819 */ /* 0x100fe2000001160a */
[----:B------:R-:W-:Y:S01]  /*2a50*/  BSSY.RECONVERGENT B3, `(.L_x_53) ;  /* 0x0000063000037945 */ /* 0x000fe20003800200 */
[----:B------:R-:W-:Y:S01]  /*2a60*/  SHF.R.U32.HI R16, RZ, 0x17, R19 ;  /* 0x00000017ff107819 */ /* 0x000fe20000011613 */
[----:B------:R-:W-:Y:S01]  /*2a70*/  IMAD.MOV.U32 R18, RZ, RZ, R10 ;  /* 0x000000ffff127224 */ /* 0x000fe200078e000a */
[----:B------:R-:W-:Y:S02]  /*2a80*/  LOP3.LUT R13, R13, 0xff, RZ, 0xc0, !PT ;  /* 0x000000ff0d0d7812 */ /* 0x000fe400078ec0ff */
[----:B------:R-:W-:Y:S02]  /*2a90*/  LOP3.LUT R16, R16, 0xff, RZ, 0xc0, !PT ;  /* 0x000000ff10107812 */ /* 0x000fe400078ec0ff */
[----:B------:R-:W-:Y:S02]  /*2aa0*/  IADD3 R0, PT, PT, R13, -0x1, RZ ;  /* 0xffffffff0d007810 */ /* 0x000fe40007ffe0ff */
[----:B------:R-:W-:-:S02]  /*2ab0*/  IADD3 R17, PT, PT, R16, -0x1, RZ ;  /* 0xffffffff10117810 */ /* 0x000fc40007ffe0ff */
[----:B------:R-:W-:-:S04]  /*2ac0*/  ISETP.GT.U32.AND P0, PT, R0, 0xfd, PT ;  /* 0x000000fd0000780c */ /* 0x000fc80003f04070 */
[----:B------:R-:W-:-:S13]  /*2ad0*/  ISETP.GT.U32.OR P0, PT, R17, 0xfd, P0 ;  /* 0x000000fd1100780c */ /* 0x000fda0000704470 */
[----:B------:R-:W-:Y:S01]  /*2ae0*/  @!P0 MOV R15, RZ ;  /* 0x000000ff000f8202 */ /* 0x000fe20000000f00 */
[----:B------:R-:W-:Y:S06]  /*2af0*/  @!P0 BRA `(.L_x_54) ;  /* 0x00000000005c8947 */ /* 0x000fec0003800000 */
[----:B------:R-:W-:Y:S02]  /*2b00*/  FSETP.GTU.FTZ.AND P0, PT, |R19|, +INF , PT ;  /* 0x7f8000001300780b */ /* 0x000fe40003f1c200 */
[----:B------:R-:W-:-:S04]  /*2b10*/  FSETP.GTU.FTZ.AND P1, PT, |R10|, +INF , PT ;  /* 0x7f8000000a00780b */ /* 0x000fc80003f3c200 */
[----:B------:R-:W-:-:S13]  /*2b20*/  PLOP3.LUT P0, PT, P0, P1, PT, 0xf8, 0x8f ;  /* 0x00000000008f781c */ /* 0x000fda0000703f70 */
[----:B------:R-:W-:Y:S05]  /*2b30*/  @P0 BRA `(.L_x_55) ;  /* 0x00000004004c0947 */ /* 0x000fea0003800000 */
[----:B------:R-:W-:-:S13]  /*2b40*/  LOP3.LUT P0, RZ, R18, 0x7fffffff, R19, 0xc8, !PT ;  /* 0x7fffffff12ff7812 */ /* 0x000fda000780c813 */
[----:B------:R-:W-:Y:S05]  /*2b50*/  @!P0 BRA `(.L_x_56) ;  /* 0x00000004003c8947 */ /* 0x000fea0003800000 */
[C---:B------:R-:W-:Y:S02]  /*2b60*/  FSETP.NEU.FTZ.AND P2, PT, |R19|.reuse, +INF , PT ;  /* 0x7f8000001300780b */ /* 0x040fe40003f5d200 */
[----:B------:R-:W-:Y:S02]  /*2b70*/  FSETP.NEU.FTZ.AND P1, PT, |R10|, +INF , PT ;  /* 0x7f8000000a00780b */ /* 0x000fe40003f3d200 */
[----:B------:R-:W-:-:S11]  /*2b80*/  FSETP.NEU.FTZ.AND P0, PT, |R19|, +INF , PT ;  /* 0x7f8000001300780b */ /* 0x000fd60003f1d200 */
[----:B------:R-:W-:Y:S05]  /*2b90*/  @!P1 BRA !P2, `(.L_x_56) ;  /* 0x00000004002c9947 */ /* 0x000fea0005000000 */
[----:B------:R-:W-:-:S04]  /*2ba0*/  LOP3.LUT P2, RZ, R19, 0x7fffffff, RZ, 0xc0, !PT ;  /* 0x7fffffff13ff7812 */ /* 0x000fc8000784c0ff */
[----:B------:R-:W-:-:S13]  /*2bb0*/  PLOP3.LUT P1, PT, P1, P2, PT, 0x2f, 0xf2 ;  /* 0x0000000000f2781c */ /* 0x000fda0000f24577 */
[----:B------:R-:W-:Y:S05]  /*2bc0*/  @P1 BRA `(.L_x_57) ;  /* 0x0000000400181947 */ /* 0x000fea0003800000 */
[----:B------:R-:W-:-:S04]  /*2bd0*/  LOP3.LUT P1, RZ, R18, 0x7fffffff, RZ, 0xc0, !PT ;  /* 0x7fffffff12ff7812 */ /* 0x000fc8000782c0ff */
[----:B------:R-:W-:-:S13]  /*2be0*/  PLOP3.LUT P0, PT, P0, P1, PT, 0x2f, 0xf2 ;  /* 0x0000000000f2781c */ /* 0x000fda0000702577 */
[----:B------:R-:W-:Y:S05]  /*2bf0*/  @P0 BRA `(.L_x_58) ;  /* 0x0000000400000947 */ /* 0x000fea0003800000 */
[----:B------:R-:W-:Y:S02]  /*2c00*/  ISETP.GE.AND P0, PT, R17, RZ, PT ;  /* 0x000000ff1100720c */ /* 0x000fe40003f06270 */
[----:B------:R-:W-:-:S11]  /*2c10*/  ISETP.GE.AND P1, PT, R0, RZ, PT ;  /* 0x000000ff0000720c */ /* 0x000fd60003f26270 */
[----:B------:R-:W-:Y:S01]  /*2c20*/  @P0 MOV R15, RZ ;  /* 0x000000ff000f0202 */ /* 0x000fe20000000f00 */
[----:B------:R-:W-:Y:S01]  /*2c30*/  @!P0 FFMA R19, R19, 1.84467440737095516160e+19, RZ ;  /* 0x5f80000013138823 */ /* 0x000fe200000000ff */
[----:B------:R-:W-:Y:S01]  /*2c40*/  @!P0 MOV R15, 0xffffffc0 ;  /* 0xffffffc0000f8802 */ /* 0x000fe20000000f00 */
[----:B------:R-:W-:-:S03]  /*2c50*/  @!P1 FFMA R18, R10, 1.84467440737095516160e+19, RZ ;  /* 0x5f8000000a129823 */ /* 0x000fc600000000ff */
[----:B------:R-:W-:-:S07]  /*2c60*/  @!P1 IADD3 R15, PT, PT, R15, 0x40, RZ ;  /* 0x000000400f0f9810 */ /* 0x000fce0007ffe0ff */
.L_x_54:
[----:B------:R-:W-:Y:S01]  /*2c70*/  LEA R17, R13, 0xc0800000, 0x17 ;  /* 0xc08000000d117811 */ /* 0x000fe200078eb8ff */
[----:B------:R-:W-:Y:S01]  /*2c80*/  BSSY.RECONVERGENT B4, `(.L_x_59) ;  /* 0x0000036000047945 */ /* 0x000fe20003800200 */
[----:B------:R-:W-:-:S03]  /*2c90*/  IADD3 R16, PT, PT, R16, -0x7f, RZ ;  /* 0xffffff8110107810 */ /* 0x000fc60007ffe0ff */
[----:B------:R-:W-:Y:S02]  /*2ca0*/  IMAD.IADD R24, R18, 0x1, -R17 ;  /* 0x0000000112187824 */ /* 0x000fe400078e0a11 */
[C---:B------:R-:W-:Y:S01]  /*2cb0*/  IMAD R0, R16.reuse, -0x800000, R19 ;  /* 0xff80000010007824 */ /* 0x040fe200078e0213 */
[----:B------:R-:W-:Y:S01]  /*2cc0*/  IADD3 R16, PT, PT, R16, 0x7f, -R13 ;  /* 0x0000007f10107810 */ /* 0x000fe20007ffe80d */
[----:B------:R-:W0:Y:S01]  /*2cd0*/  MUFU.RCP R18, R24 ;  /* 0x0000001800127308 */ /* 0x000e220000001000 */
[----:B------:R-:W-:Y:S02]  /*2ce0*/  FADD.FTZ R17, -R24, -RZ ;  /* 0x800000ff18117221 */ /* 0x000fe40000010100 */
[----:B------:R-:W-:Y:S02]  /*2cf0*/  IADD3 R15, PT, PT, R16, R15, RZ ;  /* 0x0000000f100f7210 */ /* 0x000fe40007ffe0ff */
[----:B0-----:R-:W-:-:S04]  /*2d00*/  FFMA R21, R18, R17, 1 ;  /* 0x3f80000012157423 */ /* 0x001fc80000000011 */
[----:B------:R-:W-:-:S04]  /*2d10*/  FFMA R19, R18, R21, R18 ;  /* 0x0000001512137223 */ /* 0x000fc80000000012 */
[----:B------:R-:W-:-:S04]  /*2d20*/  FFMA R18, R0, R19, RZ ;  /* 0x0000001300127223 */ /* 0x000fc800000000ff */
[----:B------:R-:W-:-:S04]  /*2d30*/  FFMA R20, R17, R18, R0 ;  /* 0x0000001211147223 */ /* 0x000fc80000000000 */
[----:B------:R-:W-:-:S04]  /*2d40*/  FFMA R20, R19, R20, R18 ;  /* 0x0000001413147223 */ /* 0x000fc80000000012 */
[----:B------:R-:W-:-:S04]  /*2d50*/  FFMA R17, R17, R20, R0 ;  /* 0x0000001411117223 */ /* 0x000fc80000000000 */
[----:B------:R-:W-:-:S05]  /*2d60*/  FFMA R0, R19, R17, R20 ;  /* 0x0000001113007223 */ /* 0x000fca0000000014 */
[----:B------:R-:W-:-:S04]  /*2d70*/  SHF.R.U32.HI R13, RZ, 0x17, R0 ;  /* 0x00000017ff0d7819 */ /* 0x000fc80000011600 */
[----:B------:R-:W-:-:S04]  /*2d80*/  LOP3.LUT R16, R13, 0xff, RZ, 0xc0, !PT ;  /* 0x000000ff0d107812 */ /* 0x000fc800078ec0ff */
[----:B------:R-:W-:-:S04]  /*2d90*/  IADD3 R13, PT, PT, R16, R15, RZ ;  /* 0x0000000f100d7210 */ /* 0x000fc80007ffe0ff */
[----:B------:R-:W-:-:S04]  /*2da0*/  IADD3 R16, PT, PT, R13, -0x1, RZ ;  /* 0xffffffff0d107810 */ /* 0x000fc80007ffe0ff */
[----:B------:R-:W-:-:S13]  /*2db0*/  ISETP.GE.U32.AND P0, PT, R16, 0xfe, PT ;  /* 0x000000fe1000780c */ /* 0x000fda0003f06070 */
[----:B------:R-:W-:Y:S05]  /*2dc0*/  @!P0 BRA `(.L_x_60) ;  /* 0x0000000000808947 */ /* 0x000fea0003800000 */
[----:B------:R-:W-:-:S13]  /*2dd0*/  ISETP.GT.AND P0, PT, R13, 0xfe, PT ;  /* 0x000000fe0d00780c */ /* 0x000fda0003f04270 */
[----:B------:R-:W-:Y:S05]  /*2de0*/  @P0 BRA `(.L_x_61) ;  /* 0x00000000006c0947 */ /* 0x000fea0003800000 */
[----:B------:R-:W-:-:S13]  /*2df0*/  ISETP.GE.AND P0, PT, R13, 0x1, PT ;  /* 0x000000010d00780c */ /* 0x000fda0003f06270 */
[----:B------:R-:W-:Y:S05]  /*2e00*/  @P0 BRA `(.L_x_62) ;  /* 0x0000000000740947 */ /* 0x000fea0003800000 */
[----:B------:R-:W-:Y:S02]  /*2e10*/  ISETP.GE.AND P0, PT, R13, -0x18, PT ;  /* 0xffffffe80d00780c */ /* 0x000fe40003f06270 */
[----:B------:R-:W-:-:S11]  /*2e20*/  LOP3.LUT R0, R0, 0x80000000, RZ, 0xc0, !PT ;  /* 0x8000000000007812 */ /* 0x000fd600078ec0ff */
[----:B------:R-:W-:Y:S05]  /*2e30*/  @!P0 BRA `(.L_x_62) ;  /* 0x0000000000688947 */ /* 0x000fea0003800000 */
[CCC-:B------:R-:W-:Y:S01]  /*2e40*/  FFMA.RZ R15, R19.reuse, R17.reuse, R20.reuse ;  /* 0x00000011130f7223 */ /* 0x1c0fe2000000c014 */
[CCC-:B------:R-:W-:Y:S01]  /*2e50*/  FFMA.RP R16, R19.reuse, R17.reuse, R20.reuse ;  /* 0x0000001113107223 */ /* 0x1c0fe20000008014 */
[----:B------:R-:W-:Y:S01]  /*2e60*/  FFMA.RM R19, R19, R17, R20 ;  /* 0x0000001113137223 */ /* 0x000fe20000004014 */
[C---:B------:R-:W-:Y:S01]  /*2e70*/  VIADD R17, R13.reuse, 0x20 ;  /* 0x000000200d117836 */ /* 0x040fe20000000000 */
[----:B------:R-:W-:Y:S02]  /*2e80*/  ISETP.NE.AND P2, PT, R13, RZ, PT ;  /* 0x000000ff0d00720c */ /* 0x000fe40003f45270 */
[----:B------:R-:W-:Y:S02]  /*2e90*/  LOP3.LUT R15, R15, 0x7fffff, RZ, 0xc0, !PT ;  /* 0x007fffff0f0f7812 */ /* 0x000fe400078ec0ff */
[----:B------:R-:W-:Y:S02]  /*2ea0*/  ISETP.NE.AND P1, PT, R13, RZ, PT ;  /* 0x000000ff0d00720c */ /* 0x000fe40003f25270 */
[----:B------:R-:W-:-:S02]  /*2eb0*/  LOP3.LUT R18, R15, 0x800000, RZ, 0xfc, !PT ;  /* 0x008000000f127812 */ /* 0x000fc400078efcff */
[----:B------:R-:W-:Y:S02]  /*2ec0*/  IADD3 R13, PT, PT, -R13, RZ, RZ ;  /* 0x000000ff0d0d7210 */ /* 0x000fe40007ffe1ff */
[----:B------:R-:W-:Y:S02]  /*2ed0*/  SHF.L.U32 R17, R18, R17, RZ ;  /* 0x0000001112117219 */ /* 0x000fe400000006ff */
[----:B------:R-:W-:Y:S02]  /*2ee0*/  FSETP.NEU.FTZ.AND P0, PT, R16, R19, PT ;  /* 0x000000131000720b */ /* 0x000fe40003f1d000 */
[----:B------:R-:W-:Y:S02]  /*2ef0*/  SEL R13, R13, RZ, P2 ;  /* 0x000000ff0d0d7207 */ /* 0x000fe40001000000 */
[----:B------:R-:W-:Y:S02]  /*2f00*/  ISETP.NE.AND P1, PT, R17, RZ, P1 ;  /* 0x000000ff1100720c */ /* 0x000fe40000f25270 */
[----:B------:R-:W-:-:S02]  /*2f10*/  SHF.R.U32.HI R18, RZ, R13, R18 ;  /* 0x0000000dff127219 */ /* 0x000fc40000011612 */
[----:B------:R-:W-:Y:S02]  /*2f20*/  PLOP3.LUT P0, PT, P0, P1, PT, 0xf8, 0x8f ;  /* 0x00000000008f781c */ /* 0x000fe40000703f70 */
[----:B------:R-:W-:Y:S02]  /*2f30*/  SHF.R.U32.HI R15, RZ, 0x1, R18 ;  /* 0x00000001ff0f7819 */ /* 0x000fe40000011612 */
[----:B------:R-:W-:-:S04]  /*2f40*/  SEL R16, RZ, 0x1, !P0 ;  /* 0x00000001ff107807 */ /* 0x000fc80004000000 */
[----:B------:R-:W-:-:S04]  /*2f50*/  LOP3.LUT R13, R16, 0x1, R15, 0xf8, !PT ;  /* 0x00000001100d7812 */ /* 0x000fc800078ef80f */
[----:B------:R-:W-:-:S04]  /*2f60*/  LOP3.LUT R18, R13, R18, RZ, 0xc0, !PT ;  /* 0x000000120d127212 */ /* 0x000fc800078ec0ff */
[----:B------:R-:W-:-:S04]  /*2f70*/  IADD3 R15, PT, PT, R15, R18, RZ ;  /* 0x000000120f0f7210 */ /* 0x000fc80007ffe0ff */
[----:B------:R-:W-:Y:S01]  /*2f80*/  LOP3.LUT R0, R15, R0, RZ, 0xfc, !PT ;  /* 0x000000000f007212 */ /* 0x000fe200078efcff */
[----:B------:R-:W-:Y:S06]  /*2f90*/  BRA `(.L_x_62) ;  /* 0x0000000000107947 */ /* 0x000fec0003800000 */
.L_x_61:
[----:B------:R-:W-:-:S04]  /*2fa0*/  LOP3.LUT R0, R0, 0x80000000, RZ, 0xc0, !PT ;  /* 0x8000000000007812 */ /* 0x000fc800078ec0ff */
[----:B------:R-:W-:Y:S01]  /*2fb0*/  LOP3.LUT R0, R0, 0x7f800000, RZ, 0xfc, !PT ;  /* 0x7f80000000007812 */ /* 0x000fe200078efcff */
[----:B------:R-:W-:Y:S06]  /*2fc0*/  BRA `(.L_x_62) ;  /* 0x0000000000047947 */ /* 0x000fec0003800000 */
.L_x_60:
[----:B------:R-:W-:-:S07]  /*2fd0*/  LEA R0, R15, R0, 0x17 ;  /* 0x000000000f007211 */ /* 0x000fce00078eb8ff */
.L_x_62:
[----:B------:R-:W-:Y:S05]  /*2fe0*/  BSYNC.RECONVERGENT B4 ;  /* 0x0000000000047941 */ /* 0x000fea0003800200 */
.L_x_59:
[----:B------:R-:W-:Y:S05]  /*2ff0*/  BRA `(.L_x_63) ;  /* 0x0000000000207947 */ /* 0x000fea0003800000 */
.L_x_58:
[----:B------:R-:W-:-:S04]  /*3000*/  LOP3.LUT R18, R18, 0x80000000, R19, 0x48, !PT ;  /* 0x8000000012127812 */ /* 0x000fc800078e4813 */
[----:B------:R-:W-:Y:S01]  /*3010*/  LOP3.LUT R0, R18, 0x7f800000, RZ, 0xfc, !PT ;  /* 0x7f80000012007812 */ /* 0x000fe200078efcff */
[----:B------:R-:W-:Y:S06]  /*3020*/  BRA `(.L_x_63) ;  /* 0x0000000000147947 */ /* 0x000fec0003800000 */
.L_x_57:
[----:B------:R-:W-:Y:S01]  /*3030*/  LOP3.LUT R0, R18, 0x80000000, R19, 0x48, !PT ;  /* 0x8000000012007812 */ /* 0x000fe200078e4813 */
[----:B------:R-:W-:Y:S06]  /*3040*/  BRA `(.L_x_63) ;  /* 0x00000000000c7947 */ /* 0x000fec0003800000 */
.L_x_56:
[----:B------:R-:W0:Y:S01]  /*3050*/  MUFU.RSQ R0, -QNAN ;  /* 0xffc0000000007908 */ /* 0x000e220000001400 */
[----:B------:R-:W-:Y:S05]  /*3060*/  BRA `(.L_x_63) ;  /* 0x0000000000047947 */ /* 0x000fea0003800000 */
.L_x_55:
[----:B------:R-:W-:-:S07]  /*3070*/  FADD.FTZ R0, R19, R10 ;  /* 0x0000000a13007221 */ /* 0x000fce0000010000 */
.L_x_63:
[----:B------:R-:W-:Y:S05]  /*3080*/  BSYNC.RECONVERGENT B3 ;  /* 0x0000000000037941 */ /* 0x000fea0003800200 */
.L_x_53:
[----:B------:R-:W-:-:S04]  /*3090*/  HFMA2 R15, -RZ, RZ, 0, 0 ;  /* 0x00000000ff0f7431 */ /* 0x000fc800000001ff */
[----:B0-----:R-:W-:Y:S05]  /*30a0*/  RET.REL.NODEC R14 `(generate_thermodynamic_ordering) ;  /* 0xffffffcc0ed47950 */ /* 0x001fea0003c3ffff */
.L_x_64:
        /* <DEDUP_REMOVED lines=13> */
.L_x_227:


//--------------------- .text._Z22init_uniform_coherencePfif --------------------------
	.section	.text._Z22init_uniform_coherencePfif,"ax",@progbits
	.align	128
        .global         _Z22init_uniform_coherencePfif
        .type           _Z22init_uniform_coherencePfif,@function
        .size           _Z22init_uniform_coherencePfif,(.L_x_234 - _Z22init_uniform_coherencePfif)
        .other          _Z22init_uniform_coherencePfif,@"STO_CUDA_ENTRY STV_DEFAULT"
_Z22init_uniform_coherencePfif:
.text._Z22init_uniform_coherencePfif:
[----:B------:R-:W-:Y:S01]  /*0000*/  LDC R1, c[0x0][0x37c] ;  /* 0x0000df00ff017b82 */ /* 0x000fe20000000800 */
[----:B------:R-:W0:Y:S07]  /*0010*/  S2R R0, SR_TID.X ;  /* 0x0000000000007919 */ /* 0x000e2e0000002100 */
[----:B------:R-:W0:Y:S01]  /*0020*/  S2UR UR5, SR_CTAID.X ;  /* 0x00000000000579c3 */ /* 0x000e220000002500 */
[----:B------:R-:W1:Y:S07]  /*0030*/  LDCU UR4, c[0x0][0x388] ;  /* 0x00007100ff0477ac */ /* 0x000e6e0008000800 */
[----:B------:R-:W0:Y:S01]  /*0040*/  LDC R5, c[0x0][0x360] ;  /* 0x0000d800ff057b82 */ /* 0x000e220000000800 */
[----:B-1----:R-:W-:Y:S01]  /*0050*/  UIMAD UR4, UR4, UR4, URZ ;  /* 0x00000004040472a4 */ /* 0x002fe2000f8e02ff */
[----:B0-----:R-:W-:-:S05]  /*0060*/  IMAD R5, R5, UR5, R0 ;  /* 0x0000000505057c24 */ /* 0x001fca000f8e0200 */
[----:B------:R-:W-:-:S13]  /*0070*/  ISETP.GE.AND P0, PT, R5, UR4, PT ;  /* 0x0000000405007c0c */ /* 0x000fda000bf06270 */
[----:B------:R-:W-:Y:S05]  /*0080*/  @P0 EXIT ;  /* 0x000000000000094d */ /* 0x000fea0003800000 */
[----:B------:R-:W0:Y:S01]  /*0090*/  LDC.64 R2, c[0x0][0x380] ;  /* 0x0000e000ff027b82 */ /* 0x000e220000000a00 */
[----:B------:R-:W1:Y:S07]  /*00a0*/  LDCU.64 UR4, c[0x0][0x358] ;  /* 0x00006b00ff0477ac */ /* 0x000e6e0008000a00 */
[----:B------:R-:W1:Y:S01]  /*00b0*/  LDC R7, c[0x0][0x38c] ;  /* 0x0000e300ff077b82 */ /* 0x000e620000000800 */
[----:B0-----:R-:W-:-:S05]  /*00c0*/  IMAD.WIDE R2, R5, 0x4, R2 ;  /* 0x0000000405027825 */ /* 0x001fca00078e0202 */
[----:B-1----:R-:W-:Y:S01]  /*00d0*/  STG.E desc[UR4][R2.64], R7 ;  /* 0x0000000702007986 */ /* 0x002fe2000c101904 */
[----:B------:R-:W-:Y:S05]  /*00e0*/  EXIT ;  /* 0x000000000000794d */ /* 0x000fea0003800000 */
.L_x_65:
        /* <DEDUP_REMOVED lines=9> */
.L_x_234:


//--------------------- .text._Z23fuse_coherence_matricesPKfS0_S0_S0_Pfiffff --------------------------
	.section	.text._Z23fuse_coherence_matricesPKfS0_S0_S0_Pfiffff,"ax",@progbits
	.align	128
        .global         _Z23fuse_coherence_matricesPKfS0_S0_S0_Pfiffff
        .type           _Z23fuse_coherence_matricesPKfS0_S0_S0_Pfiffff,@function
        .size           _Z23fuse_coherence_matricesPKfS0_S0_S0_Pfiffff,(.L_x_235 - _Z23fuse_coherence_matricesPKfS0_S0_S0_Pfiffff)
        .other          _Z23fuse_coherence_matricesPKfS0_S0_S0_Pfiffff,@"STO_CUDA_ENTRY STV_DEFAULT"
_Z23fuse_coherence_matricesPKfS0_S0_S0_Pfiffff:
.text._Z23fuse_coherence_matricesPKfS0_S0_S0_Pfiffff:
        /* <DEDUP_REMOVED lines=10> */
[----:B------:R-:W1:Y:S01]  /*00a0*/  LDCU.64 UR4, c[0x0][0x358] ;  /* 0x00006b00ff0477ac */ /* 0x000e620008000a00 */
[----:B------:R-:W2:Y:S06]  /*00b0*/  LDCU.64 UR6, c[0x0][0x3b0] ;  /* 0x00007600ff0677ac */ /* 0x000eac0008000a00 */
[----:B------:R-:W3:Y:S01]  /*00c0*/  LDC.64 R2, c[0x0][0x380] ;  /* 0x0000e000ff027b82 */ /* 0x000ee20000000a00 */
[----:B------:R-:W4:Y:S01]  /*00d0*/  LDCU UR8, c[0x0][0x3ac] ;  /* 0x00007580ff0877ac */ /* 0x000f220008000800 */
[----:B------:R-:W5:Y:S06]  /*00e0*/  LDCU UR9, c[0x0][0x3b8] ;  /* 0x00007700ff0977ac */ /* 0x000f6c0008000800 */
[----:B------:R-:W2:Y:S08]  /*00f0*/  LDC.64 R6, c[0x0][0x390] ;  /* 0x0000e400ff067b82 */ /* 0x000eb00000000a00 */
[----:B------:R-:W4:Y:S01]  /*0100*/  LDC.64 R8, c[0x0][0x398] ;  /* 0x0000e600ff087b82 */ /* 0x000f220000000a00 */
[----:B0-----:R-:W-:-:S06]  /*0110*/  IMAD.WIDE R4, R13, 0x4, R4 ;  /* 0x000000040d047825 */ /* 0x001fcc00078e0204 */
[----:B-1----:R-:W5:Y:S01]  /*0120*/  LDG.E.CONSTANT R4, desc[UR4][R4.64] ;  /* 0x0000000404047981 */ /* 0x002f62000c1e9900 */
[C---:B---3--:R-:W-:Y:S01]  /*0130*/  IMAD.WIDE R2, R13.reuse, 0x4, R2 ;  /* 0x000000040d027825 */ /* 0x048fe200078e0202 */
[----:B------:R-:W0:Y:S05]  /*0140*/  LDC.64 R10, c[0x0][0x3a0] ;  /* 0x0000e800ff0a7b82 */ /* 0x000e2a0000000a00 */
[----:B------:R-:W3:Y:S01]  /*0150*/  LDG.E.CONSTANT R2, desc[UR4][R2.64] ;  /* 0x0000000402027981 */ /* 0x000ee2000c1e9900 */
[----:B--2---:R-:W-:-:S06]  /*0160*/  IMAD.WIDE R6, R13, 0x4, R6 ;  /* 0x000000040d067825 */ /* 0x004fcc00078e0206 */
[----:B------:R-:W2:Y:S01]  /*0170*/  LDG.E.CONSTANT R6, desc[UR4][R6.64] ;  /* 0x0000000406067981 */ /* 0x000ea2000c1e9900 */
[----:B----4-:R-:W-:-:S06]  /*0180*/  IMAD.WIDE R8, R13, 0x4, R8 ;  /* 0x000000040d087825 */ /* 0x010fcc00078e0208 */
[----:B------:R-:W4:Y:S01]  /*0190*/  LDG.E.CONSTANT R8, desc[UR4][R8.64] ;  /* 0x0000000408087981 */ /* 0x000f22000c1e9900 */
[----:B-----5:R-:W-:-:S04]  /*01a0*/  FMUL R15, R4, UR6 ;  /* 0x00000006040f7c20 */ /* 0x020fc80008400000 */
[----:B---3--:R-:W-:-:S04]  /*01b0*/  FFMA R15, R2, UR8, R15 ;  /* 0x00000008020f7c23 */ /* 0x008fc8000800000f */
[----:B--2---:R-:W-:-:S04]  /*01c0*/  FFMA R15, R6, UR7, R15 ;  /* 0x00000007060f7c23 */ /* 0x004fc8000800000f */
[----:B----4-:R-:W-:Y:S01]  /*01d0*/  FFMA R15, R8, UR9, R15 ;  /* 0x00000009080f7c23 */ /* 0x010fe2000800000f */
[----:B0-----:R-:W-:-:S04]  /*01e0*/  IMAD.WIDE R2, R13, 0x4, R10 ;  /* 0x000000040d027825 */ /* 0x001fc800078e020a */
[----:B------:R-:W-:-:S04]  /*01f0*/  FMNMX R15, R15, 10, PT ;  /* 0x412000000f0f7809 */ /* 0x000fc80003800000 */
[----:B------:R-:W-:-:S05]  /*0200*/  FMNMX R15, RZ, R15, !PT ;  /* 0x0000000fff0f7209 */ /* 0x000fca0007800000 */
[----:B------:R-:W-:Y:S01]  /*0210*/  STG.E desc[UR4][R2.64], R15 ;  /* 0x0000000f02007986 */ /* 0x000fe2000c101904 */
[----:B------:R-:W-:Y:S05]  /*0220*/  EXIT ;  /* 0x000000000000794d */ /* 0x000fea0003800000 */
.L_x_66:
        /* <DEDUP_REMOVED lines=13> */
.L_x_235:


//--------------------- .text._Z20select_best_coloringPKiS0_PiS1_ii --------------------------
	.section	.text._Z20select_best_coloringPKiS0_PiS1_ii,"ax",@progbits
	.align	128
        .global         _Z20select_best_coloringPKiS0_PiS1_ii
        .type           _Z20select_best_coloringPKiS0_PiS1_ii,@function
        .size           _Z20select_best_coloringPKiS0_PiS1_ii,(.L_x_236 - _Z20select_best_coloringPKiS0_PiS1_ii)
        .other          _Z20select_best_coloringPKiS0_PiS1_ii,@"STO_CUDA_ENTRY STV_DEFAULT"
_Z20select_best_coloringPKiS0_PiS1_ii:
.text._Z20select_best_coloringPKiS0_PiS1_ii:
[----:B------:R-:W-:Y:S01]  /*0000*/  LDC R1, c[0x0][0x37c] ;  /* 0x0000df00ff017b82 */ /* 0x000fe20000000800 */
[----:B------:R-:W0:Y:S07]  /*0010*/  S2R R0, SR_TID.X ;  /* 0x0000000000007919 */ /* 0x000e2e0000002100 */
[----:B------:R-:W0:Y:S02]  /*0020*/  S2UR UR4, SR_CTAID.X ;  /* 0x00000000000479c3 */ /* 0x000e240000002500 */
[----:B0-----:R-:W-:-:S13]  /*0030*/  LOP3.LUT P0, RZ, R0, UR4, RZ, 0xfc, !PT ;  /* 0x0000000400ff7c12 */ /* 0x001fda000f80fcff */
[----:B------:R-:W-:Y:S05]  /*0040*/  @P0 EXIT ;  /* 0x000000000000094d */ /* 0x000fea0003800000 */
[----:B------:R-:W0:Y:S01]  /*0050*/  LDC.64 R4, c[0x0][0x388] ;  /* 0x0000e200ff047b82 */ /* 0x000e220000000a00 */
[----:B------:R-:W0:Y:S01]  /*0060*/  LDCU.64 UR10, c[0x0][0x358] ;  /* 0x00006b00ff0a77ac */ /* 0x000e220008000a00 */
[----:B------:R-:W1:Y:S01]  /*0070*/  LDCU UR5, c[0x0][0x3a4] ;  /* 0x00007480ff0577ac */ /* 0x000e620008000800 */
[----:B0-----:R0:W5:Y:S01]  /*0080*/  LDG.E.CONSTANT R0, desc[UR10][R4.64] ;  /* 0x0000000a04007981 */ /* 0x001162000c1e9900 */
[----:B-1----:R-:W-:Y:S01]  /*0090*/  UISETP.GE.AND UP0, UPT, UR5, 0x2, UPT ;  /* 0x000000020500788c */ /* 0x002fe2000bf06270 */
[----:B------:R-:W-:-:S08]  /*00a0*/  IMAD.MOV.U32 R2, RZ, RZ, RZ ;  /* 0x000000ffff027224 */ /* 0x000fd000078e00ff */
[----:B0-----:R-:W-:Y:S05]  /*00b0*/  BRA.U !UP0, `(.L_x_67) ;  /* 0x0000000908987547 */ /* 0x001fea000b800000 */
[----:B------:R-:W-:Y:S01]  /*00c0*/  UIADD3 UR4, UPT, UPT, UR5, -0x1, URZ ;  /* 0xffffffff05047890 */ /* 0x000fe2000fffe0ff */
[----:B------:R-:W-:Y:S01]  /*00d0*/  IMAD.MOV.U32 R2, RZ, RZ, RZ ;  /* 0x000000ffff027224 */ /* 0x000fe200078e00ff */
[----:B------:R-:W-:Y:S01]  /*00e0*/  UIADD3 UR5, UPT, UPT, UR5, -0x2, URZ ;  /* 0xfffffffe05057890 */ /* 0x000fe2000fffe0ff */
[----:B------:R-:W-:Y:S01]  /*00f0*/  IMAD.MOV.U32 R3, RZ, RZ, 0x1 ;  /* 0x00000001ff037424 */ /* 0x000fe200078e00ff */
[----:B------:R-:W-:Y:S02]  /*0100*/  ULOP3.LUT UR8, UR4, 0xf, URZ, 0xc0, !UPT ;  /* 0x0000000f04087892 */ /* 0x000fe4000f8ec0ff */
[----:B------:R-:W-:-:S09]  /*0110*/  UISETP.GE.U32.AND UP0, UPT, UR5, 0xf, UPT ;  /* 0x0000000f0500788c */ /* 0x000fd2000bf06070 */
[----:B------:R-:W-:Y:S05]  /*0120*/  BRA.U !UP0, `(.L_x_68) ;  /* 0x0000000508387547 */ /* 0x000fea000b800000 */
[----:B------:R-:W0:Y:S01]  /*0130*/  LDCU.64 UR6, c[0x0][0x388] ;  /* 0x00007100ff0677ac */ /* 0x000e220008000a00 */
[----:B------:R-:W-:Y:S02]  /*0140*/  IMAD.MOV.U32 R6, RZ, RZ, RZ ;  /* 0x000000ffff067224 */ /* 0x000fe400078e00ff */
[----:B------:R-:W-:Y:S01]  /*0150*/  IMAD.MOV.U32 R2, RZ, RZ, RZ ;  /* 0x000000ffff027224 */ /* 0x000fe200078e00ff */
[----:B0-----:R-:W-:-:S04]  /*0160*/  UIADD3 UR5, UP0, UPT, UR6, 0x20, URZ ;  /* 0x0000002006057890 */ /* 0x001fc8000ff1e0ff */
[----:B------:R-:W-:Y:S02]  /*0170*/  UIADD3.X UR6, UPT, UPT, URZ, UR7, URZ, UP0, !UPT ;  /* 0x00000007ff067290 */ /* 0x000fe400087fe4ff */
[----:B------:R-:W-:Y:S01]  /*0180*/  IMAD.U32 R4, RZ, RZ, UR5 ;  /* 0x00000005ff047e24 */ /* 0x000fe2000f8e00ff */
[----:B------:R-:W-:-:S03]  /*0190*/  ULOP3.LUT UR7, UR4, 0xfffffff0, URZ, 0xc0, !UPT ;  /* 0xfffffff004077892 */ /* 0x000fc6000f8ec0ff */
[----:B------:R-:W-:-:S09]  /*01a0*/  IMAD.U32 R5, RZ, RZ, UR6 ;  /* 0x00000006ff057e24 */ /* 0x000fd2000f8e00ff */
.L_x_69:
[----:B------:R-:W2:Y:S04]  /*01b0*/  LDG.E.CONSTANT R15, desc[UR10][R4.64+-0x1c] ;  /* 0xffffe40a040f7981 */ /* 0x000ea8000c1e9900 */
[----:B------:R-:W3:Y:S04]  /*01c0*/  LDG.E.CONSTANT R17, desc[UR10][R4.64+-0x18] ;  /* 0xffffe80a04117981 */ /* 0x000ee8000c1e9900 */
[----:B------:R-:W4:Y:S04]  /*01d0*/  LDG.E.CONSTANT R19, desc[UR10][R4.64+-0x14] ;  /* 0xffffec0a04137981 */ /* 0x000f28000c1e9900 */
        /* <DEDUP_REMOVED lines=12> */
[----:B------:R-:W4:Y:S01]  /*02a0*/  LDG.E.CONSTANT R3, desc[UR10][R4.64+0x20] ;  /* 0x0000200a04037981 */ /* 0x000f22000c1e9900 */
[----:B--2--5:R-:W-:-:S02]  /*02b0*/  VIMNMX R16, PT, PT, R15, R0, PT ;  /* 0x000000000f107248 */ /* 0x024fc40003fe0100 */
[----:B------:R-:W-:Y:S02]  /*02c0*/  ISETP.GE.AND P0, PT, R15, R0, PT ;  /* 0x000000000f00720c */ /* 0x000fe40003f06270 */
[----:B---3--:R-:W-:Y:S02]  /*02d0*/  VIMNMX R0, PT, PT, R16, R17, PT ;  /* 0x0000001110007248 */ /* 0x008fe40003fe0100 */
[----:B------:R-:W-:Y:S02]  /*02e0*/  ISETP.GE.AND P3, PT, R17, R16, PT ;  /* 0x000000101100720c */ /* 0x000fe40003f66270 */
[----:B----4-:R-:W-:Y:S02]  /*02f0*/  VIMNMX R15, PT, PT, R0, R19, PT ;  /* 0x00000013000f7248 */ /* 0x010fe40003fe0100 */
[----:B------:R-:W-:Y:S02]  /*0300*/  ISETP.GE.AND P2, PT, R19, R0, PT ;  /* 0x000000001300720c */ /* 0x000fe40003f46270 */
[----:B------:R-:W-:-:S02]  /*0310*/  VIMNMX R0, PT, PT, R15, R18, PT ;  /* 0x000000120f007248 */ /* 0x000fc40003fe0100 */
[----:B------:R-:W-:Y:S01]  /*0320*/  ISETP.GE.AND P1, PT, R18, R15, PT ;  /* 0x0000000f1200720c */ /* 0x000fe20003f26270 */
[----:B------:R-:W-:Y:S01]  /*0330*/  @!P0 VIADD R2, R6, 0x1 ;  /* 0x0000000106028836 */ /* 0x000fe20000000000 */
[----:B------:R-:W-:Y:S02]  /*0340*/  VIMNMX R15, PT, PT, R0, R21, PT ;  /* 0x00000015000f7248 */ /* 0x000fe40003fe0100 */
[----:B------:R-:W-:Y:S01]  /*0350*/  ISETP.GE.AND P0, PT, R21, R0, PT ;  /* 0x000000001500720c */ /* 0x000fe20003f06270 */
[----:B------:R-:W-:Y:S01]  /*0360*/  @!P3 VIADD R2, R6, 0x2 ;  /* 0x000000020602b836 */ /* 0x000fe20000000000 */
[----:B------:R-:W-:Y:S02]  /*0370*/  VIMNMX R0, PT, PT, R15, R20, PT ;  /* 0x000000140f007248 */ /* 0x000fe40003fe0100 */
[----:B------:R-:W-:Y:S01]  /*0380*/  ISETP.GE.AND P3, PT, R20, R15, PT ;  /* 0x0000000f1400720c */ /* 0x000fe20003f66270 */
[----:B------:R-:W-:Y:S01]  /*0390*/  @!P2 VIADD R2, R6, 0x3 ;  /* 0x000000030602a836 */ /* 0x000fe20000000000 */
        /* <DEDUP_REMOVED lines=21> */
[----:B------:R-:W-:Y:S02]  /*04f0*/  ISETP.GE.AND P3, PT, R8, R11, PT ;  /* 0x0000000b0800720c */ /* 0x000fe40003f66270 */
[----:B------:R-:W-:Y:S01]  /*0500*/  VIMNMX R8, PT, PT, R11, R8, PT ;  /* 0x000000080b087248 */ /* 0x000fe20003fe0100 */
[----:B------:R-:W-:-:S03]  /*0510*/  @!P2 VIADD R2, R6, 0xb ;  /* 0x0000000b0602a836 */ /* 0x000fc60000000000 */
[----:B------:R-:W-:Y:S01]  /*0520*/  ISETP.GE.AND P2, PT, R7, R8, PT ;  /* 0x000000080700720c */ /* 0x000fe20003f46270 */
[----:B------:R-:W-:Y:S01]  /*0530*/  @!P1 VIADD R2, R6, 0xc ;  /* 0x0000000c06029836 */ /* 0x000fe20000000000 */
[----:B------:R-:W-:-:S03]  /*0540*/  VIMNMX R0, PT, PT, R8, R7, PT ;  /* 0x0000000708007248 */ /* 0x000fc60003fe0100 */
[C---:B------:R-:W-:Y:S01]  /*0550*/  @!P0 VIADD R2, R6.reuse, 0xd ;  /* 0x0000000d06028836 */ /* 0x040fe20000000000 */
[----:B------:R-:W-:Y:S01]  /*0560*/  ISETP.GE.AND P0, PT, R3, R0, PT ;  /* 0x000000000300720c */ /* 0x000fe20003f06270 */
[----:B------:R-:W-:Y:S01]  /*0570*/  @!P3 VIADD R2, R6, 0xe ;  /* 0x0000000e0602b836 */ /* 0x000fe20000000000 */
[----:B------:R-:W-:-:S05]  /*0580*/  VIMNMX R0, PT, PT, R0, R3, PT ;  /* 0x0000000300007248 */ /* 0x000fca0003fe0100 */
[----:B------:R-:W-:Y:S01]  /*0590*/  @!P2 VIADD R2, R6, 0xf ;  /* 0x0000000f0602a836 */ /* 0x000fe20000000000 */
[----:B------:R-:W-:Y:S01]  /*05a0*/  IADD3 R4, P2, PT, R4, 0x40, RZ ;  /* 0x0000004004047810 */ /* 0x000fe20007f5e0ff */
[----:B------:R-:W-:-:S04]  /*05b0*/  VIADD R6, R6, 0x10 ;  /* 0x0000001006067836 */ /* 0x000fc80000000000 */
[----:B------:R-:W-:Y:S01]  /*05c0*/  IMAD.X R5, RZ, RZ, R5, P2 ;  /* 0x000000ffff057224 */ /* 0x000fe200010e0605 */
[C---:B------:R-:W-:Y:S02]  /*05d0*/  ISETP.NE.AND P1, PT, R6.reuse, UR7, PT ;  /* 0x0000000706007c0c */ /* 0x040fe4000bf25270 */
[----:B------:R-:W-:-:S11]  /*05e0*/  SEL R2, R6, R2, !P0 ;  /* 0x0000000206027207 */ /* 0x000fd60004000000 */
[----:B------:R-:W-:Y:S05]  /*05f0*/  @P1 BRA `(.L_x_69) ;  /* 0xfffffff800ec1947 */ /* 0x000fea000383ffff */
[----:B------:R-:W-:-:S07]  /*0600*/  VIADD R3, R6, 0x1 ;  /* 0x0000000106037836 */ /* 0x000fce0000000000 */
.L_x_68:
[----:B------:R-:W-:-:S09]  /*0610*/  UISETP.NE.AND UP0, UPT, UR8, URZ, UPT ;  /* 0x000000ff0800728c */ /* 0x000fd2000bf05270 */
[----:B------:R-:W-:Y:S05]  /*0620*/  BRA.U !UP0, `(.L_x_67) ;  /* 0x00000005083c7547 */ /* 0x000fea000b800000 */
[----:B------:R-:W-:Y:S02]  /*0630*/  UISETP.GE.U32.AND UP0, UPT, UR8, 0x8, UPT ;  /* 0x000000080800788c */ /* 0x000fe4000bf06070 */
[----:B------:R-:W-:-:S04]  /*0640*/  ULOP3.LUT UR5, UR4, 0x7, URZ, 0xc0, !UPT ;  /* 0x0000000704057892 */ /* 0x000fc8000f8ec0ff */
[----:B------:R-:W-:-:S03]  /*0650*/  UISETP.NE.AND UP1, UPT, UR5, URZ, UPT ;  /* 0x000000ff0500728c */ /* 0x000fc6000bf25270 */
[----:B------:R-:W-:Y:S08]  /*0660*/  BRA.U !UP0, `(.L_x_70) ;  /* 0x00000001088c7547 */ /* 0x000ff0000b800000 */
[----:B------:R-:W0:Y:S02]  /*0670*/  LDC.64 R4, c[0x0][0x388] ;  /* 0x0000e200ff047b82 */ /* 0x000e240000000a00 */
[----:B0-----:R-:W-:-:S05]  /*0680*/  IMAD.WIDE.U32 R4, R3, 0x4, R4 ;  /* 0x0000000403047825 */ /* 0x001fca00078e0004 */
[----:B------:R-:W2:Y:S04]  /*0690*/  LDG.E.CONSTANT R7, desc[UR10][R4.64] ;  /* 0x0000000a04077981 */ /* 0x000ea8000c1e9900 */
[----:B------:R-:W3:Y:S04]  /*06a0*/  LDG.E.CONSTANT R9, desc[UR10][R4.64+0x4] ;  /* 0x0000040a04097981 */ /* 0x000ee8000c1e9900 */
        /* <DEDUP_REMOVED lines=13> */
[----:B------:R-:W-:Y:S02]  /*0780*/  ISETP.GE.AND P1, PT, R13, R6, PT ;  /* 0x000000060d00720c */ /* 0x000fe40003f26270 */
[----:B------:R-:W-:Y:S02]  /*0790*/  VIMNMX R6, PT, PT, R0, R15, PT ;  /* 0x0000000f00067248 */ /* 0x000fe40003fe0100 */
[C---:B------:R-:W-:Y:S01]  /*07a0*/  SEL R2, R3.reuse, R2, !P2 ;  /* 0x0000000203027207 */ /* 0x040fe20005000000 */
[----:B------:R-:W-:Y:S01]  /*07b0*/  @!P3 VIADD R2, R3, 0x1 ;  /* 0x000000010302b836 */ /* 0x000fe20000000000 */
[----:B------:R-:W-:Y:S02]  /*07c0*/  ISETP.GE.AND P2, PT, R15, R0, PT ;  /* 0x000000000f00720c */ /* 0x000fe40003f46270 */
[----:B------:R-:W-:Y:S01]  /*07d0*/  VIMNMX R0, PT, PT, R6, R17, PT ;  /* 0x0000001106007248 */ /* 0x000fe20003fe0100 */
[----:B------:R-:W-:Y:S01]  /*07e0*/  @!P0 VIADD R2, R3, 0x2 ;  /* 0x0000000203028836 */ /* 0x000fe20000000000 */
[----:B------:R-:W-:-:S02]  /*07f0*/  ISETP.GE.AND P3, PT, R17, R6, PT ;  /* 0x000000061100720c */ /* 0x000fc40003f66270 */
[----:B------:R-:W-:Y:S01]  /*0800*/  ISETP.GE.AND P0, PT, R19, R0, PT ;  /* 0x000000001300720c */ /* 0x000fe20003f06270 */
[----:B------:R-:W-:Y:S01]  /*0810*/  @!P1 VIADD R2, R3, 0x3 ;  /* 0x0000000303029836 */ /* 0x000fe20000000000 */
[----:B------:R-:W-:-:S04]  /*0820*/  VIMNMX R0, PT, PT, R0, R19, PT ;  /* 0x0000001300007248 */ /* 0x000fc80003fe0100 */
[----:B------:R-:W-:Y:S01]  /*0830*/  ISETP.GE.AND P1, PT, R21, R0, PT ;  /* 0x000000001500720c */ /* 0x000fe20003f26270 */
[----:B------:R-:W-:Y:S01]  /*0840*/  @!P2 VIADD R2, R3, 0x4 ;  /* 0x000000040302a836 */ /* 0x000fe20000000000 */
[----:B------:R-:W-:-:S03]  /*0850*/  VIMNMX R0, PT, PT, R0, R21, PT ;  /* 0x0000001500007248 */ /* 0x000fc60003fe0100 */
[C---:B------:R-:W-:Y:S02]  /*0860*/  @!P3 VIADD R2, R3.reuse, 0x5 ;  /* 0x000000050302b836 */ /* 0x040fe40000000000 */
[----:B------:R-:W-:-:S06]  /*0870*/  @!P0 VIADD R2, R3, 0x6 ;  /* 0x0000000603028836 */ /* 0x000fcc0000000000 */
[C---:B------:R-:W-:Y:S02]  /*0880*/  @!P1 VIADD R2, R3.reuse, 0x7 ;  /* 0x0000000703029836 */ /* 0x040fe40000000000 */
[----:B------:R-:W-:-:S07]  /*0890*/  VIADD R3, R3, 0x8 ;  /* 0x0000000803037836 */ /* 0x000fce0000000000 */
.L_x_70:
        /* <DEDUP_REMOVED lines=10> */
[----:B------:R-:W4:Y:S01]  /*0940*/  LDG.E.CONSTANT R13, desc[UR10][R4.64+0xc] ;  /* 0x00000c0a040d7981 */ /* 0x000f22000c1e9900 */
[----:B--2--5:R-:W-:-:S02]  /*0950*/  VIMNMX R6, PT, PT, R0, R7, PT ;  /* 0x0000000700067248 */ /* 0x024fc40003fe0100 */
[----:B------:R-:W-:Y:S02]  /*0960*/  ISETP.GE.AND P0, PT, R7, R0, PT ;  /* 0x000000000700720c */ /* 0x000fe40003f06270 */
[----:B---3--:R-:W-:Y:S02]  /*0970*/  VIMNMX R8, PT, PT, R6, R9, PT ;  /* 0x0000000906087248 */ /* 0x008fe40003fe0100 */
[----:B------:R-:W-:Y:S02]  /*0980*/  ISETP.GE.AND P1, PT, R9, R6, PT ;  /* 0x000000060900720c */ /* 0x000fe40003f26270 */
[----:B----4-:R-:W-:Y:S02]  /*0990*/  ISETP.GE.AND P2, PT, R11, R8, PT ;  /* 0x000000080b00720c */ /* 0x010fe40003f46270 */
[----:B------:R-:W-:Y:S02]  /*09a0*/  VIMNMX R8, PT, PT, R8, R11, PT ;  /* 0x0000000b08087248 */ /* 0x000fe40003fe0100 */
[----:B------:R-:W-:-:S02]  /*09b0*/  SEL R2, R3, R2, !P0 ;  /* 0x0000000203027207 */ /* 0x000fc40004000000 */
[----:B------:R-:W-:Y:S02]  /*09c0*/  ISETP.GE.AND P3, PT, R13, R8, PT ;  /* 0x000000080d00720c */ /* 0x000fe40003f66270 */
[----:B------:R-:W-:-:S03]  /*09d0*/  VIMNMX R0, PT, PT, R8, R13, PT ;  /* 0x0000000d08007248 */ /* 0x000fc60003fe0100 */
[C---:B------:R-:W-:Y:S02]  /*09e0*/  @!P1 VIADD R2, R3.reuse, 0x1 ;  /* 0x0000000103029836 */ /* 0x040fe40000000000 */
[----:B------:R-:W-:-:S06]  /*09f0*/  @!P2 VIADD R2, R3, 0x2 ;  /* 0x000000020302a836 */ /* 0x000fcc0000000000 */
[C---:B------:R-:W-:Y:S02]  /*0a00*/  @!P3 VIADD R2, R3.reuse, 0x3 ;  /* 0x000000030302b836 */ /* 0x040fe40000000000 */
[----:B------:R-:W-:-:S07]  /*0a10*/  VIADD R3, R3, 0x4 ;  /* 0x0000000403037836 */ /* 0x000fce0000000000 */
.L_x_71:
[----:B------:R-:W-:Y:S05]  /*0a20*/  BRA.U !UP1, `(.L_x_67) ;  /* 0x00000001093c7547 */ /* 0x000fea000b800000 */
[----:B------:R-:W0:Y:S01]  /*0a30*/  LDC.64 R4, c[0x0][0x388] ;  /* 0x0000e200ff047b82 */ /* 0x000e220000000a00 */
[----:B------:R-:W-:Y:S01]  /*0a40*/  UIADD3 UR4, UPT, UPT, -UR4, URZ, URZ ;  /* 0x000000ff04047290 */ /* 0x000fe2000fffe1ff */
[----:B0-----:R-:W-:-:S04]  /*0a50*/  IMAD.WIDE.U32 R4, R3, 0x4, R4 ;  /* 0x0000000403047825 */ /* 0x001fc800078e0004 */
[----:B------:R-:W-:-:S07]  /*0a60*/  IMAD.MOV.U32 R7, RZ, RZ, R5 ;  /* 0x000000ffff077224 */ /* 0x000fce00078e0005 */
.L_x_72:
[----:B------:R-:W-:-:S06]  /*0a70*/  IMAD.MOV.U32 R5, RZ, RZ, R7 ;  /* 0x000000ffff057224 */ /* 0x000fcc00078e0007 */
[----:B------:R0:W2:Y:S01]  /*0a80*/  LDG.E.CONSTANT R5, desc[UR10][R4.64] ;  /* 0x0000000a04057981 */ /* 0x0000a2000c1e9900 */
[----:B------:R-:W-:-:S04]  /*0a90*/  UIADD3 UR4, UPT, UPT, UR4, 0x1, URZ ;  /* 0x0000000104047890 */ /* 0x000fc8000fffe0ff */
[----:B------:R-:W-:Y:S01]  /*0aa0*/  UISETP.NE.AND UP0, UPT, UR4, URZ, UPT ;  /* 0x000000ff0400728c */ /* 0x000fe2000bf05270 */
[----:B0-----:R-:W-:-:S05]  /*0ab0*/  IADD3 R4, P1, PT, R4, 0x4, RZ ;  /* 0x0000000404047810 */ /* 0x001fca0007f3e0ff */
[----:B------:R-:W-:Y:S01]  /*0ac0*/  IMAD.X R7, RZ, RZ, R7, P1 ;  /* 0x000000ffff077224 */ /* 0x000fe200008e0607 */
[CC--:B--2--5:R-:W-:Y:S02]  /*0ad0*/  ISETP.GE.AND P0, PT, R5.reuse, R0.reuse, PT ;  /* 0x000000000500720c */ /* 0x0e4fe40003f06270 */
[----:B------:R-:W-:Y:S02]  /*0ae0*/  VIMNMX R0, PT, PT, R5, R0, PT ;  /* 0x0000000005007248 */ /* 0x000fe40003fe0100 */
[C---:B------:R-:W-:Y:S01]  /*0af0*/  SEL R2, R3.reuse, R2, !P0 ;  /* 0x0000000203027207 */ /* 0x040fe20004000000 */
[----:B------:R-:W-:Y:S01]  /*0b00*/  VIADD R3, R3, 0x1 ;  /* 0x0000000103037836 */ /* 0x000fe20000000000 */
[----:B------:R-:W-:Y:S07]  /*0b10*/  BRA.U UP0, `(.L_x_72) ;  /* 0xfffffffd00d47547 */ /* 0x000fee000b83ffff */
.L_x_67:
[----:B------:R-:W0:Y:S02]  /*0b20*/  LDCU UR6, c[0x0][0x3a0] ;  /* 0x00007400ff0677ac */ /* 0x000e240008000800 */
[----:B0-----:R-:W-:-:S09]  /*0b30*/  UISETP.GE.AND UP0, UPT, UR6, 0x1, UPT ;  /* 0x000000010600788c */ /* 0x001fd2000bf06270 */
[----:B------:R-:W-:Y:S05]  /*0b40*/  BRA.U !UP0, `(.L_x_73) ;  /* 0x0000000908187547 */ /* 0x000fea000b800000 */
[----:B------:R-:W-:Y:S02]  /*0b50*/  UISETP.GE.U32.AND UP1, UPT, UR6, 0x10, UPT ;  /* 0x000000100600788c */ /* 0x000fe4000bf26070 */
[----:B------:R-:W-:Y:S01]  /*0b60*/  IMAD R3, R2, UR6, RZ ;  /* 0x0000000602037c24 */ /* 0x000fe2000f8e02ff */
[----:B------:R-:W-:Y:S01]  /*0b70*/  ULOP3.LUT UR7, UR6, 0xf, URZ, 0xc0, !UPT ;  /* 0x0000000f06077892 */ /* 0x000fe2000f8ec0ff */
[----:B------:R-:W-:-:S03]  /*0b80*/  IMAD.MOV.U32 R4, RZ, RZ, RZ ;  /* 0x000000ffff047224 */ /* 0x000fc600078e00ff */
[----:B------:R-:W-:Y:S01]  /*0b90*/  SHF.R.S32.HI R2, RZ, 0x1f, R3 ;  /* 0x0000001fff027819 */ /* 0x000fe20000011403 */
[----:B------:R-:W-:Y:S01]  /*0ba0*/  UISETP.NE.AND UP0, UPT, UR7, URZ, UPT ;  /* 0x000000ff0700728c */ /* 0x000fe2000bf05270 */
[----:B------:R-:W-:Y:S10]  /*0bb0*/  BRA.U !UP1, `(.L_x_74) ;  /* 0x0000000109d87547 */ /* 0x000ff4000b800000 */
[----:B------:R-:W0:Y:S01]  /*0bc0*/  LDC.64 R6, c[0x0][0x380] ;  /* 0x0000e000ff067b82 */ /* 0x000e220000000a00 */
[----:B------:R-:W1:Y:S01]  /*0bd0*/  LDCU.64 UR4, c[0x0][0x390] ;  /* 0x00007200ff0477ac */ /* 0x000e620008000a00 */
[----:B------:R-:W-:-:S04]  /*0be0*/  ULOP3.LUT UR8, UR6, 0x7ffffff0, URZ, 0xc0, !UPT ;  /* 0x7ffffff006087892 */ /* 0x000fc8000f8ec0ff */
[----:B------:R-:W-:Y:S02]  /*0bf0*/  UIADD3 UR9, UPT, UPT, -UR8, URZ, URZ ;  /* 0x000000ff08097290 */ /* 0x000fe4000fffe1ff */
[----:B------:R-:W-:Y:S01]  /*0c00*/  IMAD.U32 R4, RZ, RZ, UR8 ;  /* 0x00000008ff047e24 */ /* 0x000fe2000f8e00ff */
[----:B-1----:R-:W-:-:S04]  /*0c10*/  UIADD3 UR4, UP1, UPT, UR4, 0x20, URZ ;  /* 0x0000002004047890 */ /* 0x002fc8000ff3e0ff */
[----:B------:R-:W-:Y:S01]  /*0c20*/  UIADD3.X UR5, UPT, UPT, URZ, UR5, URZ, UP1, !UPT ;  /* 0x00000005ff057290 */ /* 0x000fe20008ffe4ff */
[----:B0-----:R-:W-:Y:S01]  /*0c30*/  LEA R6, P0, R3, R6, 0x2 ;  /* 0x0000000603067211 */ /* 0x001fe200078010ff */
[----:B------:R-:W-:-:S03]  /*0c40*/  IMAD.U32 R20, RZ, RZ, UR4 ;  /* 0x00000004ff147e24 */ /* 0x000fc6000f8e00ff */
[----:B------:R-:W-:Y:S01]  /*0c50*/  IADD3 R6, P1, PT, R6, 0x20, RZ ;  /* 0x0000002006067810 */ /* 0x000fe20007f3e0ff */
[----:B------:R-:W-:Y:S01]  /*0c60*/  IMAD.U32 R22, RZ, RZ, UR5 ;  /* 0x00000005ff167e24 */ /* 0x000fe2000f8e00ff */
[----:B------:R-:W-:-:S05]  /*0c70*/  LEA.HI.X R7, R3, R7, R2, 0x2, P0 ;  /* 0x0000000703077211 */ /* 0x000fca00000f1402 */
[----:B------:R-:W-:-:S07]  /*0c80*/  IMAD.X R7, RZ, RZ, R7, P1 ;  /* 0x000000ffff077224 */ /* 0x000fce00008e0607 */
.L_x_75:
[----:B0-----:R-:W2:Y:S04]  /*0c90*/  LDG.E.CONSTANT R5, desc[UR10][R6.64+-0x20] ;  /* 0xffffe00a06057981 */ /* 0x001ea8000c1e9900 */
        /* <DEDUP_REMOVED lines=14> */
[----:B------:R0:W4:Y:S01]  /*0d80*/  LDG.E.CONSTANT R18, desc[UR10][R6.64+0x1c] ;  /* 0x00001c0a06127981 */ /* 0x000122000c1e9900 */
[----:B------:R-:W-:Y:S01]  /*0d90*/  IMAD.MOV.U32 R8, RZ, RZ, R20 ;  /* 0x000000ffff087224 */ /* 0x000fe200078e0014 */
[----:B------:R-:W-:Y:S01]  /*0da0*/  UIADD3 UR9, UPT, UPT, UR9, 0x10, URZ ;  /* 0x0000001009097890 */ /* 0x000fe2000fffe0ff */
[----:B------:R-:W-:-:S03]  /*0db0*/  IMAD.MOV.U32 R9, RZ, RZ, R22 ;  /* 0x000000ffff097224 */ /* 0x000fc600078e0016 */
[----:B------:R-:W-:Y:S01]  /*0dc0*/  UISETP.NE.AND UP1, UPT, UR9, URZ, UPT ;  /* 0x000000ff0900728c */ /* 0x000fe2000bf25270 */
[----:B------:R-:W-:Y:S02]  /*0dd0*/  IADD3 R20, P1, PT, R8, 0x40, RZ ;  /* 0x0000004008147810 */ /* 0x000fe40007f3e0ff */
[----:B0-----:R-:W-:-:S03]  /*0de0*/  IADD3 R6, P0, PT, R6, 0x40, RZ ;  /* 0x0000004006067810 */ /* 0x001fc60007f1e0ff */
[----:B------:R-:W-:Y:S02]  /*0df0*/  IMAD.X R22, RZ, RZ, R9, P1 ;  /* 0x000000ffff167224 */ /* 0x000fe400008e0609 */
[----:B------:R-:W-:Y:S01]  /*0e00*/  IMAD.X R7, RZ, RZ, R7, P0 ;  /* 0x000000ffff077224 */ /* 0x000fe200000e0607 */
[----:B--2---:R0:W-:Y:S04]  /*0e10*/  STG.E desc[UR10][R8.64+-0x20], R5 ;  /* 0xffffe00508007986 */ /* 0x0041e8000c10190a */
[----:B---3--:R0:W-:Y:S04]  /*0e20*/  STG.E desc[UR10][R8.64+-0x1c], R11 ;  /* 0xffffe40b08007986 */ /* 0x0081e8000c10190a */
[----:B----4-:R0:W-:Y:S04]  /*0e30*/  STG.E desc[UR10][R8.64+-0x18], R13 ;  /* 0xffffe80d08007986 */ /* 0x0101e8000c10190a */
[----:B------:R0:W-:Y:S04]  /*0e40*/  STG.E desc[UR10][R8.64+-0x14], R15 ;  /* 0xffffec0f08007986 */ /* 0x0001e8000c10190a */
        /* <DEDUP_REMOVED lines=11> */
[----:B------:R0:W-:Y:S01]  /*0f00*/  STG.E desc[UR10][R8.64+0x1c], R18 ;  /* 0x00001c1208007986 */ /* 0x0001e2000c10190a */
[----:B------:R-:W-:Y:S05]  /*0f10*/  BRA.U UP1, `(.L_x_75) ;  /* 0xfffffffd015c7547 */ /* 0x000fea000b83ffff */
.L_x_74:
[----:B------:R-:W-:Y:S05]  /*0f20*/  BRA.U !UP0, `(.L_x_73) ;  /* 0x0000000508207547 */ /* 0x000fea000b800000 */
[----:B------:R-:W-:Y:S02]  /*0f30*/  UISETP.GE.U32.AND UP0, UPT, UR7, 0x8, UPT ;  /* 0x000000080700788c */ /* 0x000fe4000bf06070 */
[----:B------:R-:W-:-:S04]  /*0f40*/  ULOP3.LUT UR5, UR6, 0x7, URZ, 0xc0, !UPT ;  /* 0x0000000706057892 */ /* 0x000fc8000f8ec0ff */
[----:B------:R-:W-:-:S03]  /*0f50*/  UISETP.NE.AND UP1, UPT, UR5, URZ, UPT ;  /* 0x000000ff0500728c */ /* 0x000fc6000bf25270 */
[----:B------:R-:W-:Y:S08]  /*0f60*/  BRA.U !UP0, `(.L_x_76) ;  /* 0x0000000108607547 */ /* 0x000ff0000b800000 */
[----:B------:R-:W1:Y:S01]  /*0f70*/  LDC.64 R6, c[0x0][0x380] ;  /* 0x0000e000ff067b82 */ /* 0x000e620000000a00 */
[----:B0-----:R-:W-:-:S05]  /*0f80*/  IADD3 R5, P0, PT, R3, R4, RZ ;  /* 0x0000000403057210 */ /* 0x001fca0007f1e0ff */
[----:B------:R-:W-:Y:S01]  /*0f90*/  IMAD.X R8, RZ, RZ, R2, P0 ;  /* 0x000000ffff087224 */ /* 0x000fe200000e0602 */
[----:B-1----:R-:W-:-:S04]  /*0fa0*/  LEA R6, P0, R5, R6, 0x2 ;  /* 0x0000000605067211 */ /* 0x002fc800078010ff */
[----:B------:R-:W-:Y:S02]  /*0fb0*/  LEA.HI.X R7, R5, R7, R8, 0x2, P0 ;  /* 0x0000000705077211 */ /* 0x000fe400000f1408 */
[----:B------:R-:W0:Y:S03]  /*0fc0*/  LDC.64 R8, c[0x0][0x390] ;  /* 0x0000e400ff087b82 */ /* 0x000e260000000a00 */
        /* <DEDUP_REMOVED lines=8> */
[----:B0-----:R-:W-:-:S04]  /*1050*/  IMAD.WIDE.U32 R8, R4, 0x4, R8 ;  /* 0x0000000404087825 */ /* 0x001fc800078e0008 */
[----:B------:R-:W-:Y:S01]  /*1060*/  VIADD R4, R4, 0x8 ;  /* 0x0000000804047836 */ /* 0x000fe20000000000 */
[----:B--2---:R1:W-:Y:S04]  /*1070*/  STG.E desc[UR10][R8.64], R5 ;  /* 0x0000000508007986 */ /* 0x0043e8000c10190a */
[----:B---3--:R1:W-:Y:S04]  /*1080*/  STG.E desc[UR10][R8.64+0x4], R11 ;  /* 0x0000040b08007986 */ /* 0x0083e8000c10190a */
[----:B----4-:R1:W-:Y:S04]  /*1090*/  STG.E desc[UR10][R8.64+0x8], R13 ;  /* 0x0000080d08007986 */ /* 0x0103e8000c10190a */
[----:B------:R1:W-:Y:S04]  /*10a0*/  STG.E desc[UR10][R8.64+0xc], R15 ;  /* 0x00000c0f08007986 */ /* 0x0003e8000c10190a */
[----:B------:R1:W-:Y:S04]  /*10b0*/  STG.E desc[UR10][R8.64+0x10], R17 ;  /* 0x0000101108007986 */ /* 0x0003e8000c10190a */
[----:B------:R1:W-:Y:S04]  /*10c0*/  STG.E desc[UR10][R8.64+0x14], R19 ;  /* 0x0000141308007986 */ /* 0x0003e8000c10190a */
[----:B------:R1:W-:Y:S04]  /*10d0*/  STG.E desc[UR10][R8.64+0x18], R21 ;  /* 0x0000181508007986 */ /* 0x0003e8000c10190a */
[----:B------:R1:W-:Y:S02]  /*10e0*/  STG.E desc[UR10][R8.64+0x1c], R23 ;  /* 0x00001c1708007986 */ /* 0x0003e4000c10190a */
.L_x_76:
[----:B------:R-:W-:Y:S05]  /*10f0*/  BRA.U !UP1, `(.L_x_73) ;  /* 0x0000000109ac7547 */ /* 0x000fea000b800000 */
[----:B------:R-:W-:Y:S02]  /*1100*/  UISETP.GE.U32.AND UP0, UPT, UR5, 0x4, UPT ;  /* 0x000000040500788c */ /* 0x000fe4000bf06070 */
[----:B------:R-:W-:-:S04]  /*1110*/  ULOP3.LUT UR4, UR6, 0x3, URZ, 0xc0, !UPT ;  /* 0x0000000306047892 */ /* 0x000fc8000f8ec0ff */
[----:B------:R-:W-:-:S03]  /*1120*/  UISETP.NE.AND UP1, UPT, UR4, URZ, UPT ;  /* 0x000000ff0400728c */ /* 0x000fc6000bf25270 */
[----:B------:R-:W-:Y:S08]  /*1130*/  BRA.U !UP0, `(.L_x_77) ;  /* 0x0000000108407547 */ /* 0x000ff0000b800000 */
[----:B------:R-:W2:Y:S01]  /*1140*/  LDC.64 R6, c[0x0][0x380] ;  /* 0x0000e000ff067b82 */ /* 0x000ea20000000a00 */
[----:B01----:R-:W-:-:S05]  /*1150*/  IADD3 R5, P0, PT, R3, R4, RZ ;  /* 0x0000000403057210 */ /* 0x003fca0007f1e0ff */
[----:B------:R-:W-:Y:S01]  /*1160*/  IMAD.X R8, RZ, RZ, R2, P0 ;  /* 0x000000ffff087224 */ /* 0x000fe200000e0602 */
[----:B--2---:R-:W-:-:S04]  /*1170*/  LEA R6, P0, R5, R6, 0x2 ;  /* 0x0000000605067211 */ /* 0x004fc800078010ff */
[----:B------:R-:W-:Y:S02]  /*1180*/  LEA.HI.X R7, R5, R7, R8, 0x2, P0 ;  /* 0x0000000705077211 */ /* 0x000fe400000f1408 */
[----:B------:R-:W0:Y:S03]  /*1190*/  LDC.64 R8, c[0x0][0x390] ;  /* 0x0000e400ff087b82 */ /* 0x000e260000000a00 */
[----:B------:R-:W2:Y:S04]  /*11a0*/  LDG.E.CONSTANT R5, desc[UR10][R6.64] ;  /* 0x0000000a06057981 */ /* 0x000ea8000c1e9900 */
[----:B------:R-:W3:Y:S04]  /*11b0*/  LDG.E.CONSTANT R11, desc[UR10][R6.64+0x4] ;  /* 0x0000040a060b7981 */ /* 0x000ee8000c1e9900 */
[----:B------:R-:W4:Y:S04]  /*11c0*/  LDG.E.CONSTANT R13, desc[UR10][R6.64+0x8] ;  /* 0x0000080a060d7981 */ /* 0x000f28000c1e9900 */
[----:B------:R-:W4:Y:S01]  /*11d0*/  LDG.E.CONSTANT R15, desc[UR10][R6.64+0xc] ;  /* 0x00000c0a060f7981 */ /* 0x000f22000c1e9900 */
[----:B0-----:R-:W-:-:S04]  /*11e0*/  IMAD.WIDE.U32 R8, R4, 0x4, R8 ;  /* 0x0000000404087825 */ /* 0x001fc800078e0008 */
[----:B------:R-:W-:Y:S01]  /*11f0*/  VIADD R4, R4, 0x4 ;  /* 0x0000000404047836 */ /* 0x000fe20000000000 */
[----:B--2---:R2:W-:Y:S04]  /*1200*/  STG.E desc[UR10][R8.64], R5 ;  /* 0x0000000508007986 */ /* 0x0045e8000c10190a */
[----:B---3--:R2:W-:Y:S04]  /*1210*/  STG.E desc[UR10][R8.64+0x4], R11 ;  /* 0x0000040b08007986 */ /* 0x0085e8000c10190a */
[----:B----4-:R2:W-:Y:S04]  /*1220*/  STG.E desc[UR10][R8.64+0x8], R13 ;  /* 0x0000080d08007986 */ /* 0x0105e8000c10190a */
[----:B------:R2:W-:Y:S02]  /*1230*/  STG.E desc[UR10][R8.64+0xc], R15 ;  /* 0x00000c0f08007986 */ /* 0x0005e4000c10190a */
.L_x_77:
[----:B------:R-:W-:Y:S05]  /*1240*/  BRA.U !UP1, `(.L_x_73) ;  /* 0x0000000109587547 */ /* 0x000fea000b800000 */
[----:B------:R-:W3:Y:S01]  /*1250*/  LDC.64 R6, c[0x0][0x390] ;  /* 0x0000e400ff067b82 */ /* 0x000ee20000000a00 */
[----:B------:R-:W-:Y:S01]  /*1260*/  IADD3 R3, P0, PT, R3, R4, RZ ;  /* 0x0000000403037210 */ /* 0x000fe20007f1e0ff */
[----:B------:R-:W-:-:S04]  /*1270*/  UIADD3 UR4, UPT, UPT, -UR4, URZ, URZ ;  /* 0x000000ff04047290 */ /* 0x000fc8000fffe1ff */
[----:B------:R-:W-:Y:S02]  /*1280*/  IMAD.X R2, RZ, RZ, R2, P0 ;  /* 0x000000ffff027224 */ /* 0x000fe400000e0602 */
[----:B012---:R-:W0:Y:S01]  /*1290*/  LDC.64 R8, c[0x0][0x380] ;  /* 0x0000e000ff087b82 */ /* 0x007e220000000a00 */
[----:B---3--:R-:W-:Y:S01]  /*12a0*/  IMAD.WIDE.U32 R4, R4, 0x4, R6 ;  /* 0x0000000404047825 */ /* 0x008fe200078e0006 */
[----:B0-----:R-:W-:-:S04]  /*12b0*/  LEA R6, P0, R3, R8, 0x2 ;  /* 0x0000000803067211 */ /* 0x001fc800078010ff */
[----:B------:R-:W-:Y:S01]  /*12c0*/  LEA.HI.X R7, R3, R9, R2, 0x2, P0 ;  /* 0x0000000903077211 */ /* 0x000fe200000f1402 */
[----:B------:R-:W-:-:S08]  /*12d0*/  IMAD.MOV.U32 R9, RZ, RZ, R5 ;  /* 0x000000ffff097224 */ /* 0x000fd000078e0005 */
.L_x_78:
[----:B---3--:R-:W-:Y:S02]  /*12e0*/  IMAD.MOV.U32 R2, RZ, RZ, R6 ;  /* 0x000000ffff027224 */ /* 0x008fe400078e0006 */
[----:B------:R-:W-:-:S05]  /*12f0*/  IMAD.MOV.U32 R3, RZ, RZ, R7 ;  /* 0x000000ffff037224 */ /* 0x000fca00078e0007 */
[----:B------:R0:W2:Y:S01]  /*1300*/  LDG.E.CONSTANT R5, desc[UR10][R2.64] ;  /* 0x0000000a02057981 */ /* 0x0000a2000c1e9900 */
[----:B------:R-:W-:Y:S01]  /*1310*/  UIADD3 UR4, UPT, UPT, UR4, 0x1, URZ ;  /* 0x0000000104047890 */ /* 0x000fe2000fffe0ff */
[----:B------:R-:W-:-:S03]  /*1320*/  IADD3 R6, P1, PT, R6, 0x4, RZ ;  /* 0x0000000406067810 */ /* 0x000fc60007f3e0ff */
[----:B------:R-:W-:Y:S02]  /*1330*/  UISETP.NE.AND UP0, UPT, UR4, URZ, UPT ;  /* 0x000000ff0400728c */ /* 0x000fe4000bf05270 */
[----:B------:R-:W-:Y:S02]  /*1340*/  IMAD.X R7, RZ, RZ, R7, P1 ;  /* 0x000000ffff077224 */ /* 0x000fe400008e0607 */
[----:B0-----:R-:W-:Y:S01]  /*1350*/  IMAD.MOV.U32 R2, RZ, RZ, R4 ;  /* 0x000000ffff027224 */ /* 0x001fe200078e0004 */
[----:B------:R-:W-:Y:S01]  /*1360*/  IADD3 R4, P0, PT, R4, 0x4, RZ ;  /* 0x0000000404047810 */ /* 0x000fe20007f1e0ff */
[----:B------:R-:W-:-:S04]  /*1370*/  IMAD.MOV.U32 R3, RZ, RZ, R9 ;  /* 0x000000ffff037224 */ /* 0x000fc800078e0009 */
[----:B------:R-:W-:Y:S01]  /*1380*/  IMAD.X R9, RZ, RZ, R9, P0 ;  /* 0x000000ffff097224 */ /* 0x000fe200000e0609 */
[----:B--2---:R3:W-:Y:S01]  /*1390*/  STG.E desc[UR10][R2.64], R5 ;  /* 0x0000000502007986 */ /* 0x0047e2000c10190a */
[----:B------:R-:W-:Y:S06]  /*13a0*/  BRA.U UP0, `(.L_x_78) ;  /* 0xfffffffd00cc7547 */ /* 0x000fec000b83ffff */
.L_x_73:
[----:B---3--:R-:W3:Y:S02]  /*13b0*/  LDC.64 R2, c[0x0][0x398] ;  /* 0x0000e600ff027b82 */ /* 0x008ee40000000a00 */
[----:B---3-5:R-:W-:Y:S01]  /*13c0*/  STG.E desc[UR10][R2.64], R0 ;  /* 0x0000000002007986 */ /* 0x028fe2000c10190a */
[----:B------:R-:W-:Y:S05]  /*13d0*/  EXIT ;  /* 0x000000000000794d */ /* 0x000fea0003800000 */
.L_x_79:
        /* <DEDUP_REMOVED lines=10> */
.L_x_236:


//--------------------- .text._Z30dense_parallel_coloring_tensorPK6__halfS1_PiS2_iiify --------------------------
	.section	.text._Z30dense_parallel_coloring_tensorPK6__halfS1_PiS2_iiify,"ax",@progbits
	.align	128
        .global         _Z30dense_parallel_coloring_tensorPK6__halfS1_PiS2_iiify
        .type           _Z30dense_parallel_coloring_tensorPK6__halfS1_PiS2_iiify,@function
        .size           _Z30dense_parallel_coloring_tensorPK6__halfS1_PiS2_iiify,(.L_x_228 - _Z30dense_parallel_coloring_tensorPK6__halfS1_PiS2_iiify)
        .other          _Z30dense_parallel_coloring_tensorPK6__halfS1_PiS2_iiify,@"STO_CUDA_ENTRY STV_DEFAULT"
_Z30dense_parallel_coloring_tensorPK6__halfS1_PiS2_iiify:
.text._Z30dense_parallel_coloring_tensorPK6__halfS1_PiS2_iiify:
[----:B------:R-:W0:Y:S01]  /*0000*/  LDC R1, c[0x0][0x37c] ;  /* 0x0000df00ff017b82 */ /* 0x000e220000000800 */
[----:B------:R-:W1:Y:S07]  /*0010*/  S2R R3, SR_TID.X ;  /* 0x0000000000037919 */ /* 0x000e6e0000002100 */
[----:B------:R-:W1:Y:S01]  /*0020*/  S2UR UR4, SR_CTAID.X ;  /* 0x00000000000479c3 */ /* 0x000e620000002500 */
[----:B------:R-:W2:Y:S01]  /*0030*/  LDCU UR5, c[0x0][0x3a4] ;  /* 0x00007480ff0577ac */ /* 0x000ea20008000800 */
[----:B0-----:R-:W-:-:S05]  /*0040*/  VIADD R1, R1, 0xffffdf50 ;  /* 0xffffdf5001017836 */ /* 0x001fca0000000000 */
[----:B------:R-:W-:Y:S01]  /*0050*/  R2UR UR6, R1 ;  /* 0x00000000010672ca */ /* 0x000fe200000e0000 */
[----:B------:R-:W1:Y:S02]  /*0060*/  LDC R8, c[0x0][0x360] ;  /* 0x0000d800ff087b82 */ /* 0x000e640000000800 */
[----:B-1----:R-:W-:-:S05]  /*0070*/  IMAD R8, R8, UR4, R3 ;  /* 0x0000000408087c24 */ /* 0x002fca000f8e0203 */
[----:B--2---:R-:W-:-:S13]  /*0080*/  ISETP.GE.AND P0, PT, R8, UR5, PT ;  /* 0x0000000508007c0c */ /* 0x004fda000bf06270 */
[----:B------:R-:W-:Y:S05]  /*0090*/  @P0 EXIT ;  /* 0x000000000000094d */ /* 0x000fea0003800000 */
[----:B------:R-:W0:Y:S01]  /*00a0*/  LDC.64 R2, c[0x0][0x3b0] ;  /* 0x0000ec00ff027b82 */ /* 0x000e220000000a00 */
[----:B------:R-:W-:Y:S01]  /*00b0*/  ISETP.NE.AND P0, PT, R8, RZ, PT ;  /* 0x000000ff0800720c */ /* 0x000fe20003f05270 */
[----:B------:R-:W1:Y:S01]  /*00c0*/  LDCU.64 UR12, c[0x0][0x358] ;  /* 0x00006b00ff0c77ac */ /* 0x000e620008000a00 */
[----:B------:R-:W-:Y:S01]  /*00d0*/  BSSY.RECONVERGENT B0, `(.L_x_80) ;  /* 0x0000261000007945 */ /* 0x000fe20003800200 */
[----:B0-----:R-:W-:Y:S02]  /*00e0*/  LOP3.LUT R0, R2, 0xaad26b49, RZ, 0x3c, !PT ;  /* 0xaad26b4902007812 */ /* 0x001fe400078e3cff */
[----:B------:R-:W-:-:S03]  /*00f0*/  LOP3.LUT R2, R3, 0xf7dcefdd, RZ, 0x3c, !PT ;  /* 0xf7dcefdd03027812 */ /* 0x000fc600078e3cff */
[----:B------:R-:W-:Y:S02]  /*0100*/  IMAD R0, R0, 0x4182bed5, RZ ;  /* 0x4182bed500007824 */ /* 0x000fe400078e02ff */
[----:B------:R-:W-:Y:S02]  /*0110*/  IMAD R5, R2, -0x658354e5, RZ ;  /* 0x9a7cab1b02057824 */ /* 0x000fe400078e02ff */
[C---:B------:R-:W-:Y:S01]  /*0120*/  VIADD R3, R0.reuse, 0x583f19 ;  /* 0x00583f1900037836 */ /* 0x040fe20000000000 */
[C---:B------:R-:W-:Y:S01]  /*0130*/  LOP3.LUT R6, R0.reuse, 0x159a55e5, RZ, 0x3c, !PT ;  /* 0x159a55e500067812 */ /* 0x040fe200078e3cff */
[C---:B------:R-:W-:Y:S01]  /*0140*/  VIADD R7, R5.reuse, 0x1f123bb5 ;  /* 0x1f123bb505077836 */ /* 0x040fe20000000000 */
[----:B------:R-:W-:Y:S02]  /*0150*/  LOP3.LUT R2, R5, 0x5491333, RZ, 0x3c, !PT ;  /* 0x0549133305027812 */ /* 0x000fe400078e3cff */
[C---:B------:R-:W-:Y:S01]  /*0160*/  IADD3 R4, PT, PT, R0.reuse, 0x64f0c9, R5 ;  /* 0x0064f0c900047810 */ /* 0x040fe20007ffe005 */
[----:B------:R-:W-:Y:S01]  /*0170*/  VIADD R5, R0, 0x75bcd15 ;  /* 0x075bcd1500057836 */ /* 0x000fe20000000000 */
[----:B------:R-:W-:Y:S01]  /*0180*/  SHF.R.S32.HI R0, RZ, 0x1f, R8 ;  /* 0x0000001fff007819 */ /* 0x000fe20000011408 */
[----:B------:R0:W-:Y:S04]  /*0190*/  STL.64 [R1+0x10], R2 ;  /* 0x0000100201007387 */ /* 0x0001e80000100a00 */
[----:B------:R0:W-:Y:S01]  /*01a0*/  STL.128 [R1], R4 ;  /* 0x0000000401007387 */ /* 0x0001e20000100c00 */
[----:B-1----:R-:W-:Y:S05]  /*01b0*/  @!P0 BRA `(.L_x_81) ;  /* 0x0000002400488947 */ /* 0x002fea0003800000 */
[----:B------:R-:W-:Y:S02]  /*01c0*/  IMAD.MOV.U32 R16, RZ, RZ, R0 ;  /* 0x000000ffff107224 */ /* 0x000fe400078e0000 */
[----:B------:R-:W-:Y:S02]  /*01d0*/  IMAD.MOV.U32 R14, RZ, RZ, RZ ;  /* 0x000000ffff0e7224 */ /* 0x000fe400078e00ff */
[----:B------:R-:W-:-:S07]  /*01e0*/  IMAD.MOV.U32 R9, RZ, RZ, R8 ;  /* 0x000000ffff097224 */ /* 0x000fce00078e0008 */
.L_x_90:
[----:B------:R-:W-:Y:S01]  /*01f0*/  LOP3.LUT R0, R9, 0x3, RZ, 0xc0, !PT ;  /* 0x0000000309007812 */ /* 0x000fe200078ec0ff */
[----:B------:R-:W-:Y:S03]  /*0200*/  BSSY.RECONVERGENT B1, `(.L_x_82) ;  /* 0x0000247000017945 */ /* 0x000fe60003800200 */
[----:B------:R-:W-:-:S04]  /*0210*/  ISETP.NE.U32.AND P0, PT, R0, RZ, PT ;  /* 0x000000ff0000720c */ /* 0x000fc80003f05070 */
[----:B------:R-:W-:-:S13]  /*0220*/  ISETP.NE.AND.EX P0, PT, RZ, RZ, PT, P0 ;  /* 0x000000ffff00720c */ /* 0x000fda0003f05300 */
[----:B-1----:R-:W-:Y:S05]  /*0230*/  @!P0 BRA `(.L_x_83) ;  /* 0x00000024000c8947 */ /* 0x002fea0003800000 */
[----:B------:R-:W1:Y:S01]  /*0240*/  LDC.64 R10, c[0x4][RZ] ;  /* 0x01000000ff0a7b82 */ /* 0x000e620000000a00 */
[----:B------:R-:W-:Y:S01]  /*0250*/  IMAD.MOV.U32 R0, RZ, RZ, RZ ;  /* 0x000000ffff007224 */ /* 0x000fe200078e00ff */
[----:B0-----:R-:W-:Y:S02]  /*0260*/  CS2R R2, SRZ ;  /* 0x0000000000027805 */ /* 0x001fe4000001ff00 */
[----:B------:R-:W-:Y:S01]  /*0270*/  CS2R R6, SRZ ;  /* 0x0000000000067805 */ /* 0x000fe2000001ff00 */
[----:B------:R-:W-:Y:S02]  /*0280*/  IMAD.MOV.U32 R5, RZ, RZ, RZ ;  /* 0x000000ffff057224 */ /* 0x000fe400078e00ff */
[----:B-1----:R-:W-:-:S07]  /*0290*/  IMAD.WIDE.U32 R10, R14, 0xc80, R10 ;  /* 0x00000c800e0a7825 */ /* 0x002fce00078e000a */
.L_x_85:
[----:B------:R-:W-:-:S06]  /*02a0*/  IMAD R15, R0, 0x4, R1 ;  /* 0x00000004000f7824 */ /* 0x000fcc00078e0201 */
[----:B------:R-:W5:Y:S01]  /*02b0*/  LDL R15, [R15+0x4] ;  /* 0x000004000f0f7983 */ /* 0x000f620000100800 */
[----:B------:R-:W-:-:S05]  /*02c0*/  UMOV UR4, URZ ;  /* 0x000000ff00047c82 */ /* 0x000fca0008000000 */
.L_x_84:
[----:B-----5:R-:W-:Y:S01]  /*02d0*/  SHF.R.U32.HI R21, RZ, UR4, R15 ;  /* 0x00000004ff157c19 */ /* 0x020fe2000801160f */
[----:B------:R-:W-:-:S03]  /*02e0*/  IMAD.SHL.U32 R12, R0, 0x20, RZ ;  /* 0x00000020000c7824 */ /* 0x000fc600078e00ff */
[----:B------:R-:W-:Y:S01]  /*02f0*/  LOP3.LUT R13, R21, 0x1, RZ, 0xc0, !PT ;  /* 0x00000001150d7812 */ /* 0x000fe200078ec0ff */
[----:B------:R-:W-:-:S03]  /*0300*/  VIADD R12, R12, UR4 ;  /* 0x000000040c0c7c36 */ /* 0x000fc60008000000 */
[----:B------:R-:W-:Y:S01]  /*0310*/  ISETP.NE.U32.AND P0, PT, R13, 0x1, PT ;  /* 0x000000010d00780c */ /* 0x000fe20003f05070 */
[----:B------:R-:W-:-:S03]  /*0320*/  IMAD R13, R12, 0x5, RZ ;  /* 0x000000050c0d7824 */ /* 0x000fc600078e02ff */
[----:B------:R-:W-:Y:S01]  /*0330*/  R2P PR, R21, 0x7e ;  /* 0x0000007e15007804 */ /* 0x000fe20000000000 */
[----:B------:R-:W-:-:S08]  /*0340*/  IMAD.WIDE.U32 R12, R13, 0x4, R10 ;  /* 0x000000040d0c7825 */ /* 0x000fd000078e000a */
[----:B------:R-:W2:Y:S04]  /*0350*/  @!P0 LDG.E.CONSTANT R20, desc[UR12][R12.64+0x10] ;  /* 0x0000100c0c148981 */ /* 0x000ea8000c1e9900 */
[----:B------:R-:W3:Y:S04]  /*0360*/  @P1 LDG.E.CONSTANT R22, desc[UR12][R12.64+0x24] ;  /* 0x0000240c0c161981 */ /* 0x000ee8000c1e9900 */
[----:B------:R-:W4:Y:S04]  /*0370*/  @P2 LDG.E.CONSTANT R24, desc[UR12][R12.64+0x38] ;  /* 0x0000380c0c182981 */ /* 0x000f28000c1e9900 */
[----:B------:R-:W4:Y:S04]  /*0380*/  @P3 LDG.E.CONSTANT R26, desc[UR12][R12.64+0x4c] ;  /* 0x00004c0c0c1a3981 */ /* 0x000f28000c1e9900 */
[----:B------:R-:W4:Y:S04]  /*0390*/  @!P0 LDG.E.CONSTANT R18, desc[UR12][R12.64+0x8] ;  /* 0x0000080c0c128981 */ /* 0x000f28000c1e9900 */
[----:B------:R-:W4:Y:S04]  /*03a0*/  @P4 LDG.E.CONSTANT R28, desc[UR12][R12.64+0x60] ;  /* 0x0000600c0c1c4981 */ /* 0x000f28000c1e9900 */
[----:B------:R-:W4:Y:S04]  /*03b0*/  @!P0 LDG.E.CONSTANT R17, desc[UR12][R12.64+0x4] ;  /* 0x0000040c0c118981 */ /* 0x000f28000c1e9900 */
[----:B------:R-:W4:Y:S04]  /*03c0*/  @P5 LDG.E.CONSTANT R19, desc[UR12][R12.64+0x74] ;  /* 0x0000740c0c135981 */ /* 0x000f28000c1e9900 */
[----:B------:R-:W4:Y:S04]  /*03d0*/  @P1 LDG.E.CONSTANT R23, desc[UR12][R12.64+0x20] ;  /* 0x0000200c0c171981 */ /* 0x000f28000c1e9900 */
[----:B------:R-:W4:Y:S01]  /*03e0*/  @P2 LDG.E.CONSTANT R25, desc[UR12][R12.64+0x2c] ;  /* 0x00002c0c0c192981 */ /* 0x000f22000c1e9900 */
[----:B--2---:R-:W-:-:S03]  /*03f0*/  @!P0 LOP3.LUT R3, R3, R20, RZ, 0x3c, !PT ;  /* 0x0000001403038212 */ /* 0x004fc600078e3cff */
[----:B------:R-:W2:Y:S01]  /*0400*/  @P1 LDG.E.CONSTANT R20, desc[UR12][R12.64+0x14] ;  /* 0x0000140c0c141981 */ /* 0x000ea2000c1e9900 */
[----:B---3--:R-:W-:-:S03]  /*0410*/  @P1 LOP3.LUT R3, R3, R22, RZ, 0x3c, !PT ;  /* 0x0000001603031212 */ /* 0x008fc600078e3cff */
[----:B------:R-:W3:Y:S01]  /*0420*/  @P1 LDG.E.CONSTANT R22, desc[UR12][R12.64+0x1c] ;  /* 0x00001c0c0c161981 */ /* 0x000ee2000c1e9900 */
[----:B----4-:R-:W-:-:S03]  /*0430*/  @P2 LOP3.LUT R3, R3, R24, RZ, 0x3c, !PT ;  /* 0x0000001803032212 */ /* 0x010fc600078e3cff */
[----:B------:R-:W4:Y:S01]  /*0440*/  @P6 LDG.E.CONSTANT R24, desc[UR12][R12.64+0x88] ;  /* 0x0000880c0c186981 */ /* 0x000f22000c1e9900 */
[----:B------:R-:W-:Y:S02]  /*0450*/  @P3 LOP3.LUT R3, R3, R26, RZ, 0x3c, !PT ;  /* 0x0000001a03033212 */ /* 0x000fe400078e3cff */
[----:B------:R-:W-:Y:S02]  /*0460*/  @!P0 LOP3.LUT R7, R7, R18, RZ, 0x3c, !PT ;  /* 0x0000001207078212 */ /* 0x000fe400078e3cff */
[----:B------:R-:W2:Y:S01]  /*0470*/  @!P0 LDG.E.CONSTANT R18, desc[UR12][R12.64] ;  /* 0x0000000c0c128981 */ /* 0x000ea2000c1e9900 */
[----:B------:R-:W-:Y:S02]  /*0480*/  @P4 LOP3.LUT R3, R3, R28, RZ, 0x3c, !PT ;  /* 0x0000001c03034212 */ /* 0x000fe400078e3cff */
[----:B------:R-:W-:Y:S02]  /*0490*/  @!P0 LOP3.LUT R6, R6, R17, RZ, 0x3c, !PT ;  /* 0x0000001106068212 */ /* 0x000fe400078e3cff */
[----:B------:R-:W2:Y:S01]  /*04a0*/  @!P0 LDG.E.CONSTANT R17, desc[UR12][R12.64+0xc] ;  /* 0x00000c0c0c118981 */ /* 0x000ea2000c1e9900 */
[----:B------:R-:W-:-:S03]  /*04b0*/  @P5 LOP3.LUT R3, R3, R19, RZ, 0x3c, !PT ;  /* 0x0000001303035212 */ /* 0x000fc600078e3cff */
[----:B------:R-:W2:Y:S01]  /*04c0*/  @P1 LDG.E.CONSTANT R19, desc[UR12][R12.64+0x18] ;  /* 0x0000180c0c131981 */ /* 0x000ea2000c1e9900 */
[----:B---3--:R-:W-:-:S03]  /*04d0*/  @P1 LOP3.LUT R7, R7, R22, RZ, 0x3c, !PT ;  /* 0x0000001607071212 */ /* 0x008fc600078e3cff */
[----:B------:R-:W3:Y:S01]  /*04e0*/  @P3 LDG.E.CONSTANT R22, desc[UR12][R12.64+0x3c] ;  /* 0x00003c0c0c163981 */ /* 0x000ee2000c1e9900 */
[----:B----4-:R-:W-:-:S03]  /*04f0*/  @P6 LOP3.LUT R3, R3, R24, RZ, 0x3c, !PT ;  /* 0x0000001803036212 */ /* 0x010fc600078e3cff */
[----:B------:R-:W4:Y:S01]  /*0500*/  @P3 LDG.E.CONSTANT R24, desc[UR12][R12.64+0x44] ;  /* 0x0000440c0c183981 */ /* 0x000f22000c1e9900 */
[----:B--2---:R-:W-:-:S03]  /*0510*/  @!P0 LOP3.LUT R5, R5, R18, RZ, 0x3c, !PT ;  /* 0x0000001205058212 */ /* 0x004fc600078e3cff */
[----:B------:R-:W2:Y:S01]  /*0520*/  @P2 LDG.E.CONSTANT R18, desc[UR12][R12.64+0x28] ;  /* 0x0000280c0c122981 */ /* 0x000ea2000c1e9900 */
[----:B------:R-:W-:-:S03]  /*0530*/  @P1 LOP3.LUT R5, R5, R20, RZ, 0x3c, !PT ;  /* 0x0000001405051212 */ /* 0x000fc600078e3cff */
[----:B------:R-:W3:Y:S01]  /*0540*/  @P2 LDG.E.CONSTANT R20, desc[UR12][R12.64+0x30] ;  /* 0x0000300c0c142981 */ /* 0x000ee2000c1e9900 */
[----:B------:R-:W-:-:S03]  /*0550*/  @!P0 LOP3.LUT R2, R2, R17, RZ, 0x3c, !PT ;  /* 0x0000001102028212 */ /* 0x000fc600078e3cff */
[----:B------:R-:W4:Y:S01]  /*0560*/  @P2 LDG.E.CONSTANT R17, desc[UR12][R12.64+0x34] ;  /* 0x0000340c0c112981 */ /* 0x000f22000c1e9900 */
[----:B------:R-:W-:Y:S02]  /*0570*/  @P1 LOP3.LUT R6, R6, R19, RZ, 0x3c, !PT ;  /* 0x0000001306061212 */ /* 0x000fe400078e3cff */
[----:B------:R-:W-:Y:S01]  /*0580*/  @P1 LOP3.LUT R2, R2, R23, RZ, 0x3c, !PT ;  /* 0x0000001702021212 */ /* 0x000fe200078e3cff */
[----:B------:R-:W4:Y:S04]  /*0590*/  @P3 LDG.E.CONSTANT R19, desc[UR12][R12.64+0x40] ;  /* 0x0000400c0c133981 */ /* 0x000f28000c1e9900 */
[----:B------:R-:W4:Y:S01]  /*05a0*/  @P3 LDG.E.CONSTANT R23, desc[UR12][R12.64+0x48] ;  /* 0x0000480c0c173981 */ /* 0x000f22000c1e9900 */
[----:B------:R-:W-:-:S03]  /*05b0*/  @P2 LOP3.LUT R6, R6, R25, RZ, 0x3c, !PT ;  /* 0x0000001906062212 */ /* 0x000fc600078e3cff */
[----:B------:R-:W4:Y:S01]  /*05c0*/  @P4 LDG.E.CONSTANT R25, desc[UR12][R12.64+0x54] ;  /* 0x0000540c0c194981 */ /* 0x000f22000c1e9900 */
[----:B--2---:R-:W-:-:S03]  /*05d0*/  @P2 LOP3.LUT R5, R5, R18, RZ, 0x3c, !PT ;  /* 0x0000001205052212 */ /* 0x004fc600078e3cff */
[----:B------:R-:W2:Y:S01]  /*05e0*/  @P4 LDG.E.CONSTANT R18, desc[UR12][R12.64+0x50] ;  /* 0x0000500c0c124981 */ /* 0x000ea2000c1e9900 */
[----:B---3--:R-:W-:-:S03]  /*05f0*/  @P2 LOP3.LUT R7, R7, R20, RZ, 0x3c, !PT ;  /* 0x0000001407072212 */ /* 0x008fc600078e3cff */
[----:B------:R-:W3:Y:S01]  /*0600*/  @P4 LDG.E.CONSTANT R20, desc[UR12][R12.64+0x58] ;  /* 0x0000580c0c144981 */ /* 0x000ee2000c1e9900 */
[----:B----4-:R-:W-:-:S03]  /*0610*/  @P2 LOP3.LUT R2, R2, R17, RZ, 0x3c, !PT ;  /* 0x0000001102022212 */ /* 0x010fc600078e3cff */
[----:B------:R-:W4:Y:S01]  /*0620*/  @P4 LDG.E.CONSTANT R17, desc[UR12][R12.64+0x5c] ;  /* 0x00005c0c0c114981 */ /* 0x000f22000c1e9900 */
[----:B------:R-:W-:Y:S02]  /*0630*/  @P3 LOP3.LUT R7, R7, R24, RZ, 0x3c, !PT ;  /* 0x0000001807073212 */ /* 0x000fe400078e3cff */
[----:B------:R-:W-:Y:S01]  /*0640*/  @P3 LOP3.LUT R6, R6, R19, RZ, 0x3c, !PT ;  /* 0x0000001306063212 */ /* 0x000fe200078e3cff */
[----:B------:R-:W4:Y:S01]  /*0650*/  @P5 LDG.E.CONSTANT R24, desc[UR12][R12.64+0x6c] ;  /* 0x00006c0c0c185981 */ /* 0x000f22000c1e9900 */
[----:B------:R-:W-:Y:S02]  /*0660*/  @P3 LOP3.LUT R5, R5, R22, RZ, 0x3c, !PT ;  /* 0x0000001605053212 */ /* 0x000fe400078e3cff */
[----:B------:R-:W-:Y:S01]  /*0670*/  @P3 LOP3.LUT R2, R2, R23, RZ, 0x3c, !PT ;  /* 0x0000001702023212 */ /* 0x000fe200078e3cff */
[----:B------:R-:W4:Y:S04]  /*0680*/  @P5 LDG.E.CONSTANT R19, desc[UR12][R12.64+0x68] ;  /* 0x0000680c0c135981 */ /* 0x000f28000c1e9900 */
[----:B------:R-:W4:Y:S04]  /*0690*/  @P5 LDG.E.CONSTANT R23, desc[UR12][R12.64+0x70] ;  /* 0x0000700c0c175981 */ /* 0x000f28000c1e9900 */
[----:B------:R-:W4:Y:S01]  /*06a0*/  @P5 LDG.E.CONSTANT R22, desc[UR12][R12.64+0x64] ;  /* 0x0000640c0c165981 */ /* 0x000f22000c1e9900 */
[----:B------:R-:W-:-:S02]  /*06b0*/  LOP3.LUT P0, RZ, R21, 0x80, RZ, 0xc0, !PT ;  /* 0x0000008015ff7812 */ /* 0x000fc4000780c0ff */
[----:B------:R-:W-:Y:S02]  /*06c0*/  @P4 LOP3.LUT R6, R6, R25, RZ, 0x3c, !PT ;  /* 0x0000001906064212 */ /* 0x000fe400078e3cff */
[----:B------:R-:W4:Y:S09]  /*06d0*/  @P6 LDG.E.CONSTANT R25, desc[UR12][R12.64+0x7c] ;  /* 0x00007c0c0c196981 */ /* 0x000f32000c1e9900 */
[----:B------:R-:W4:Y:S01]  /*06e0*/  @P0 LDG.E.CONSTANT R26, desc[UR12][R12.64+0x9c] ;  /* 0x00009c0c0c1a0981 */ /* 0x000f22000c1e9900 */
[----:B--2---:R-:W-:-:S03]  /*06f0*/  @P4 LOP3.LUT R5, R5, R18, RZ, 0x3c, !PT ;  /* 0x0000001205054212 */ /* 0x004fc600078e3cff */
[----:B------:R-:W2:Y:S01]  /*0700*/  @P6 LDG.E.CONSTANT R18, desc[UR12][R12.64+0x78] ;  /* 0x0000780c0c126981 */ /* 0x000ea2000c1e9900 */
[----:B---3--:R-:W-:-:S03]  /*0710*/  @P4 LOP3.LUT R7, R7, R20, RZ, 0x3c, !PT ;  /* 0x0000001407074212 */ /* 0x008fc600078e3cff */
[----:B------:R-:W3:Y:S01]  /*0720*/  @P6 LDG.E.CONSTANT R20, desc[UR12][R12.64+0x80] ;  /* 0x0000800c0c146981 */ /* 0x000ee2000c1e9900 */
[----:B----4-:R-:W-:-:S03]  /*0730*/  @P4 LOP3.LUT R2, R2, R17, RZ, 0x3c, !PT ;  /* 0x0000001102024212 */ /* 0x010fc600078e3cff */
[----:B------:R-:W4:Y:S01]  /*0740*/  @P6 LDG.E.CONSTANT R17, desc[UR12][R12.64+0x84] ;  /* 0x0000840c0c116981 */ /* 0x000f22000c1e9900 */
[----:B------:R-:W-:-:S03]  /*0750*/  @P5 LOP3.LUT R7, R7, R24, RZ, 0x3c, !PT ;  /* 0x0000001807075212 */ /* 0x000fc600078e3cff */
[----:B------:R-:W4:Y:S01]  /*0760*/  @P0 LDG.E.CONSTANT R24, desc[UR12][R12.64+0x94] ;  /* 0x0000940c0c180981 */ /* 0x000f22000c1e9900 */
[----:B------:R-:W-:-:S03]  /*0770*/  @P5 LOP3.LUT R6, R6, R19, RZ, 0x3c, !PT ;  /* 0x0000001306065212 */ /* 0x000fc600078e3cff */
[----:B------:R-:W4:Y:S01]  /*0780*/  @P0 LDG.E.CONSTANT R19, desc[UR12][R12.64+0x90] ;  /* 0x0000900c0c130981 */ /* 0x000f22000c1e9900 */
[----:B------:R-:W-:-:S03]  /*0790*/  @P5 LOP3.LUT R2, R2, R23, RZ, 0x3c, !PT ;  /* 0x0000001702025212 */ /* 0x000fc600078e3cff */
[----:B------:R-:W4:Y:S01]  /*07a0*/  @P0 LDG.E.CONSTANT R23, desc[UR12][R12.64+0x98] ;  /* 0x0000980c0c170981 */ /* 0x000f22000c1e9900 */
[----:B------:R-:W-:-:S03]  /*07b0*/  @P5 LOP3.LUT R5, R5, R22, RZ, 0x3c, !PT ;  /* 0x0000001605055212 */ /* 0x000fc600078e3cff */
[----:B------:R-:W4:Y:S01]  /*07c0*/  @P0 LDG.E.CONSTANT R22, desc[UR12][R12.64+0x8c] ;  /* 0x00008c0c0c160981 */ /* 0x000f22000c1e9900 */
[----:B------:R-:W-:Y:S02]  /*07d0*/  @P6 LOP3.LUT R6, R6, R25, RZ, 0x3c, !PT ;  /* 0x0000001906066212 */ /* 0x000fe400078e3cff */
[----:B------:R-:W-:Y:S02]  /*07e0*/  @P0 LOP3.LUT R3, R3, R26, RZ, 0x3c, !PT ;  /* 0x0000001a03030212 */ /* 0x000fe400078e3cff */
[----:B--2---:R-:W-:Y:S02]  /*07f0*/  @P6 LOP3.LUT R5, R5, R18, RZ, 0x3c, !PT ;  /* 0x0000001205056212 */ /* 0x004fe400078e3cff */
[----:B---3--:R-:W-:Y:S02]  /*0800*/  @P6 LOP3.LUT R7, R7, R20, RZ, 0x3c, !PT ;  /* 0x0000001407076212 */ /* 0x008fe400078e3cff */
[----:B----4-:R-:W-:Y:S02]  /*0810*/  @P6 LOP3.LUT R2, R2, R17, RZ, 0x3c, !PT ;  /* 0x0000001102026212 */ /* 0x010fe400078e3cff */
[----:B------:R-:W-:-:S02]  /*0820*/  @P0 LOP3.LUT R7, R7, R24, RZ, 0x3c, !PT ;  /* 0x0000001807070212 */ /* 0x000fc400078e3cff */
[----:B------:R-:W-:Y:S02]  /*0830*/  @P0 LOP3.LUT R6, R6, R19, RZ, 0x3c, !PT ;  /* 0x0000001306060212 */ /* 0x000fe400078e3cff */
[----:B------:R-:W-:Y:S02]  /*0840*/  @P0 LOP3.LUT R2, R2, R23, RZ, 0x3c, !PT ;  /* 0x0000001702020212 */ /* 0x000fe400078e3cff */
[----:B------:R-:W-:Y:S02]  /*0850*/  @P0 LOP3.LUT R5, R5, R22, RZ, 0x3c, !PT ;  /* 0x0000001605050212 */ /* 0x000fe400078e3cff */
[----:B------:R-:W-:-:S13]  /*0860*/  R2P PR, R21.B1, 0x7f ;  /* 0x0000007f15007804 */ /* 0x000fda0000001000 */
[----:B------:R-:W2:Y:S04]  /*0870*/  @P0 LDG.E.CONSTANT R18, desc[UR12][R12.64+0xa8] ;  /* 0x0000a80c0c120981 */ /* 0x000ea8000c1e9900 */
[----:B------:R-:W3:Y:S04]  /*0880*/  @P0 LDG.E.CONSTANT R20, desc[UR12][R12.64+0xa0] ;  /* 0x0000a00c0c140981 */ /* 0x000ee8000c1e9900 */
[----:B------:R-:W4:Y:S04]  /*0890*/  @P0 LDG.E.CONSTANT R22, desc[UR12][R12.64+0xb0] ;  /* 0x0000b00c0c160981 */ /* 0x000f28000c1e9900 */
[----:B------:R-:W4:Y:S04]  /*08a0*/  @P1 LDG.E.CONSTANT R24, desc[UR12][R12.64+0xbc] ;  /* 0x0000bc0c0c181981 */ /* 0x000f28000c1e9900 */
[----:B------:R-:W4:Y:S04]  /*08b0*/  @P0 LDG.E.CONSTANT R17, desc[UR12][R12.64+0xa4] ;  /* 0x0000a40c0c110981 */ /* 0x000f28000c1e9900 */
[----:B------:R-:W4:Y:S04]  /*08c0*/  @P1 LDG.E.CONSTANT R26, desc[UR12][R12.64+0xc4] ;  /* 0x0000c40c0c1a1981 */ /* 0x000f28000c1e9900 */
[----:B------:R-:W4:Y:S04]  /*08d0*/  @P0 LDG.E.CONSTANT R19, desc[UR12][R12.64+0xac] ;  /* 0x0000ac0c0c130981 */ /* 0x000f28000c1e9900 */
[----:B------:R-:W4:Y:S04]  /*08e0*/  @P1 LDG.E.CONSTANT R23, desc[UR12][R12.64+0xb8] ;  /* 0x0000b80c0c171981 */ /* 0x000f28000c1e9900 */
[----:B------:R-:W4:Y:S04]  /*08f0*/  @P1 LDG.E.CONSTANT R25, desc[UR12][R12.64+0xc0] ;  /* 0x0000c00c0c191981 */ /* 0x000f28000c1e9900 */
[----:B------:R-:W4:Y:S04]  /*0900*/  @P2 LDG.E.CONSTANT R27, desc[UR12][R12.64+0xcc] ;  /* 0x0000cc0c0c1b2981 */ /* 0x000f28000c1e9900 */
        /* <DEDUP_REMOVED lines=14> */
[----:B------:R-:W-:Y:S01]  /*09f0*/  LOP3.LUT P0, RZ, R21, 0x8000, RZ, 0xc0, !PT ;  /* 0x0000800015ff7812 */ /* 0x000fe2000780c0ff */
[----:B------:R-:W4:Y:S01]  /*0a00*/  @P4 LDG.E.CONSTANT R19, desc[UR12][R12.64+0xfc] ;  /* 0x0000fc0c0c134981 */ /* 0x000f22000c1e9900 */
[----:B------:R-:W-:-:S03]  /*0a10*/  @P1 LOP3.LUT R6, R6, R23, RZ, 0x3c, !PT ;  /* 0x0000001706061212 */ /* 0x000fc600078e3cff */
[----:B------:R-:W4:Y:S04]  /*0a20*/  @P3 LDG.E.CONSTANT R21, desc[UR12][R12.64+0xe0] ;  /* 0x0000e00c0c153981 */ /* 0x000f28000c1e9900 */
[----:B------:R-:W4:Y:S01]  /*0a30*/  @P3 LDG.E.CONSTANT R23, desc[UR12][R12.64+0xe8] ;  /* 0x0000e80c0c173981 */ /* 0x000f22000c1e9900 */
[----:B--2---:R-:W-:-:S03]  /*0a40*/  @P2 LOP3.LUT R7, R7, R18, RZ, 0x3c, !PT ;  /* 0x0000001207072212 */ /* 0x004fc600078e3cff */
[----:B------:R-:W2:Y:S01]  /*0a50*/  @P4 LDG.E.CONSTANT R18, desc[UR12][R12.64+0x100] ;  /* 0x0001000c0c124981 */ /* 0x000ea2000c1e9900 */
[----:B---3--:R-:W-:Y:S02]  /*0a60*/  @P2 LOP3.LUT R3, R3, R20, RZ, 0x3c, !PT ;  /* 0x0000001403032212 */ /* 0x008fe400078e3cff */
[----:B------:R-:W-:Y:S01]  /*0a70*/  @P1 LOP3.LUT R2, R2, R25, RZ, 0x3c, !PT ;  /* 0x0000001902021212 */ /* 0x000fe200078e3cff */
[----:B------:R-:W3:Y:S01]  /*0a80*/  @P3 LDG.E.CONSTANT R20, desc[UR12][R12.64+0xdc] ;  /* 0x0000dc0c0c143981 */ /* 0x000ee2000c1e9900 */
[----:B----4-:R-:W-:-:S03]  /*0a90*/  @P3 LOP3.LUT R7, R7, R22, RZ, 0x3c, !PT ;  /* 0x0000001607073212 */ /* 0x010fc600078e3cff */
[----:B------:R-:W4:Y:S01]  /*0aa0*/  @P1 LDG.E.CONSTANT R22, desc[UR12][R12.64+0xb4] ;  /* 0x0000b40c0c161981 */ /* 0x000f22000c1e9900 */
[----:B------:R-:W-:-:S03]  /*0ab0*/  @P3 LOP3.LUT R3, R3, R24, RZ, 0x3c, !PT ;  /* 0x0000001803033212 */ /* 0x000fc600078e3cff */
[----:B------:R-:W3:Y:S01]  /*0ac0*/  @P4 LDG.E.CONSTANT R25, desc[UR12][R12.64+0xf4] ;  /* 0x0000f40c0c194981 */ /* 0x000ee2000c1e9900 */
[----:B------:R-:W-:-:S03]  /*0ad0*/  @P2 LOP3.LUT R6, R6, R27, RZ, 0x3c, !PT ;  /* 0x0000001b06062212 */ /* 0x000fc600078e3cff */
[----:B------:R-:W3:Y:S01]  /*0ae0*/  @P2 LDG.E.CONSTANT R24, desc[UR12][R12.64+0xc8] ;  /* 0x0000c80c0c182981 */ /* 0x000ee2000c1e9900 */
[----:B------:R-:W-:Y:S02]  /*0af0*/  @P2 LOP3.LUT R2, R2, R17, RZ, 0x3c, !PT ;  /* 0x0000001102022212 */ /* 0x000fe400078e3cff */
[----:B------:R-:W-:Y:S01]  /*0b00*/  @P4 LOP3.LUT R7, R7, R26, RZ, 0x3c, !PT ;  /* 0x0000001a07074212 */ /* 0x000fe200078e3cff */
[----:B------:R-:W3:Y:S04]  /*0b10*/  @P5 LDG.E.CONSTANT R17, desc[UR12][R12.64+0x108] ;  /* 0x0001080c0c115981 */ /* 0x000ee8000c1e9900 */
[----:B------:R-:W3:Y:S01]  /*0b20*/  @P5 LDG.E.CONSTANT R26, desc[UR12][R12.64+0x10c] ;  /* 0x00010c0c0c1a5981 */ /* 0x000ee2000c1e9900 */
[----:B------:R-:W-:-:S03]  /*0b30*/  @P3 LOP3.LUT R6, R6, R21, RZ, 0x3c, !PT ;  /* 0x0000001506063212 */ /* 0x000fc600078e3cff */
[----:B------:R-:W3:Y:S01]  /*0b40*/  @P5 LDG.E.CONSTANT R21, desc[UR12][R12.64+0x110] ;  /* 0x0001100c0c155981 */ /* 0x000ee2000c1e9900 */
[----:B------:R-:W-:-:S03]  /*0b50*/  @P3 LOP3.LUT R2, R2, R23, RZ, 0x3c, !PT ;  /* 0x0000001702023212 */ /* 0x000fc600078e3cff */
[----:B------:R-:W3:Y:S01]  /*0b60*/  @P6 LDG.E.CONSTANT R23, desc[UR12][R12.64+0x11c] ;  /* 0x00011c0c0c176981 */ /* 0x000ee2000c1e9900 */
[----:B--2---:R-:W-:-:S03]  /*0b70*/  @P4 LOP3.LUT R3, R3, R18, RZ, 0x3c, !PT ;  /* 0x0000001203034212 */ /* 0x004fc600078e3cff */
[----:B------:R-:W2:Y:S01]  /*0b80*/  @P4 LDG.E.CONSTANT R18, desc[UR12][R12.64+0xf0] ;  /* 0x0000f00c0c124981 */ /* 0x000ea2000c1e9900 */
[----:B----4-:R-:W-:-:S03]  /*0b90*/  @P1 LOP3.LUT R5, R5, R22, RZ, 0x3c, !PT ;  /* 0x0000001605051212 */ /* 0x010fc600078e3cff */
[----:B------:R-:W4:Y:S01]  /*0ba0*/  @P5 LDG.E.CONSTANT R22, desc[UR12][R12.64+0x104] ;  /* 0x0001040c0c165981 */ /* 0x000f22000c1e9900 */
[----:B---3--:R-:W-:Y:S02]  /*0bb0*/  @P4 LOP3.LUT R6, R6, R25, RZ, 0x3c, !PT ;  /* 0x0000001906064212 */ /* 0x008fe400078e3cff */
[----:B------:R-:W-:Y:S02]  /*0bc0*/  @P2 LOP3.LUT R5, R5, R24, RZ, 0x3c, !PT ;  /* 0x0000001805052212 */ /* 0x000fe400078e3cff */
[----:B------:R-:W-:Y:S01]  /*0bd0*/  @P4 LOP3.LUT R2, R2, R19, RZ, 0x3c, !PT ;  /* 0x0000001302024212 */ /* 0x000fe200078e3cff */
[----:B------:R-:W3:Y:S01]  /*0be0*/  @P6 LDG.E.CONSTANT R24, desc[UR12][R12.64+0x120] ;  /* 0x0001200c0c186981 */ /* 0x000ee2000c1e9900 */
[----:B------:R-:W-:Y:S02]  /*0bf0*/  @P5 LOP3.LUT R6, R6, R17, RZ, 0x3c, !PT ;  /* 0x0000001106065212 */ /* 0x000fe400078e3cff */
[----:B------:R-:W-:Y:S01]  /*0c00*/  @P3 LOP3.LUT R5, R5, R20, RZ, 0x3c, !PT ;  /* 0x0000001405053212 */ /* 0x000fe200078e3cff */
[----:B------:R-:W3:Y:S01]  /*0c10*/  @P6 LDG.E.CONSTANT R17, desc[UR12][R12.64+0x124] ;  /* 0x0001240c0c116981 */ /* 0x000ee2000c1e9900 */
[----:B------:R-:W-:-:S03]  /*0c20*/  @P5 LOP3.LUT R7, R7, R26, RZ, 0x3c, !PT ;  /* 0x0000001a07075212 */ /* 0x000fc600078e3cff */
[----:B------:R-:W3:Y:S01]  /*0c30*/  @P6 LDG.E.CONSTANT R26, desc[UR12][R12.64+0x128] ;  /* 0x0001280c0c1a6981 */ /* 0x000ee2000c1e9900 */
[----:B------:R-:W-:-:S03]  /*0c40*/  @P5 LOP3.LUT R2, R2, R21, RZ, 0x3c, !PT ;  /* 0x0000001502025212 */ /* 0x000fc600078e3cff */
[----:B------:R-:W3:Y:S01]  /*0c50*/  @P6 LDG.E.CONSTANT R20, desc[UR12][R12.64+0x118] ;  /* 0x0001180c0c146981 */ /* 0x000ee2000c1e9900 */
[----:B------:R-:W-:Y:S02]  /*0c60*/  @P5 LOP3.LUT R3, R3, R28, RZ, 0x3c, !PT ;  /* 0x0000001c03035212 */ /* 0x000fe400078e3cff */
[----:B------:R-:W-:Y:S01]  /*0c70*/  @P6 LOP3.LUT R6, R6, R23, RZ, 0x3c, !PT ;  /* 0x0000001706066212 */ /* 0x000fe200078e3cff */
[----:B------:R-:W3:Y:S04]  /*0c80*/  @P0 LDG.E.CONSTANT R19, desc[UR12][R12.64+0x130] ;  /* 0x0001300c0c130981 */ /* 0x000ee8000c1e9900 */
[----:B------:R-:W3:Y:S04]  /*0c90*/  @P0 LDG.E.CONSTANT R28, desc[UR12][R12.64+0x134] ;  /* 0x0001340c0c1c0981 */ /* 0x000ee8000c1e9900 */
[----:B------:R-:W3:Y:S04]  /*0ca0*/  @P0 LDG.E.CONSTANT R23, desc[UR12][R12.64+0x13c] ;  /* 0x00013c0c0c170981 */ /* 0x000ee8000c1e9900 */
[----:B------:R-:W3:Y:S01]  /*0cb0*/  @P0 LDG.E.CONSTANT R21, desc[UR12][R12.64+0x138] ;  /* 0x0001380c0c150981 */ /* 0x000ee2000c1e9900 */
[----:B--2---:R-:W-:-:S03]  /*0cc0*/  @P4 LOP3.LUT R5, R5, R18, RZ, 0x3c, !PT ;  /* 0x0000001205054212 */ /* 0x004fc600078e3cff */
[----:B------:R-:W2:Y:S01]  /*0cd0*/  @P0 LDG.E.CONSTANT R18, desc[UR12][R12.64+0x12c] ;  /* 0x00012c0c0c120981 */ /* 0x000ea2000c1e9900 */
[----:B------:R-:W-:-:S04]  /*0ce0*/  UIADD3 UR4, UPT, UPT, UR4, 0x10, URZ ;  /* 0x0000001004047890 */ /* 0x000fc8000fffe0ff */
[----:B------:R-:W-:Y:S01]  /*0cf0*/  UISETP.NE.AND UP0, UPT, UR4, 0x20, UPT ;  /* 0x000000200400788c */ /* 0x000fe2000bf05270 */
[----:B----4-:R-:W-:Y:S02]  /*0d00*/  @P5 LOP3.LUT R5, R5, R22, RZ, 0x3c, !PT ;  /* 0x0000001605055212 */ /* 0x010fe400078e3cff */
[----:B---3--:R-:W-:Y:S02]  /*0d10*/  @P6 LOP3.LUT R7, R7, R24, RZ, 0x3c, !PT ;  /* 0x0000001807076212 */ /* 0x008fe400078e3cff */
[----:B------:R-:W-:Y:S02]  /*0d20*/  @P6 LOP3.LUT R2, R2, R17, RZ, 0x3c, !PT ;  /* 0x0000001102026212 */ /* 0x000fe400078e3cff */
[----:B------:R-:W-:Y:S02]  /*0d30*/  @P6 LOP3.LUT R3, R3, R26, RZ, 0x3c, !PT ;  /* 0x0000001a03036212 */ /* 0x000fe400078e3cff */
[----:B------:R-:W-:Y:S02]  /*0d40*/  @P6 LOP3.LUT R5, R5, R20, RZ, 0x3c, !PT ;  /* 0x0000001405056212 */ /* 0x000fe400078e3cff */
[----:B------:R-:W-:-:S02]  /*0d50*/  @P0 LOP3.LUT R6, R6, R19, RZ, 0x3c, !PT ;  /* 0x0000001306060212 */ /* 0x000fc400078e3cff */
[----:B------:R-:W-:Y:S02]  /*0d60*/  @P0 LOP3.LUT R7, R7, R28, RZ, 0x3c, !PT ;  /* 0x0000001c07070212 */ /* 0x000fe400078e3cff */
[----:B------:R-:W-:Y:S02]  /*0d70*/  @P0 LOP3.LUT R3, R3, R23, RZ, 0x3c, !PT ;  /* 0x0000001703030212 */ /* 0x000fe400078e3cff */
[----:B------:R-:W-:Y:S02]  /*0d80*/  @P0 LOP3.LUT R2, R2, R21, RZ, 0x3c, !PT ;  /* 0x0000001502020212 */ /* 0x000fe400078e3cff */
[----:B--2---:R-:W-:Y:S01]  /*0d90*/  @P0 LOP3.LUT R5, R5, R18, RZ, 0x3c, !PT ;  /* 0x0000001205050212 */ /* 0x004fe200078e3cff */
[----:B------:R-:W-:Y:S06]  /*0da0*/  BRA.U UP0, `(.L_x_84) ;  /* 0xfffffff500487547 */ /* 0x000fec000b83ffff */
[----:B------:R-:W-:-:S05]  /*0db0*/  VIADD R0, R0, 0x1 ;  /* 0x0000000100007836 */ /* 0x000fca0000000000 */
[----:B------:R-:W-:-:S13]  /*0dc0*/  ISETP.NE.AND P0, PT, R0, 0x5, PT ;  /* 0x000000050000780c */ /* 0x000fda0003f05270 */
[----:B------:R-:W-:Y:S05]  /*0dd0*/  @P0 BRA `(.L_x_85) ;  /* 0xfffffff400300947 */ /* 0x000fea000383ffff */
[----:B------:R-:W-:Y:S01]  /*0de0*/  LOP3.LUT R0, R9, 0x3, RZ, 0xc0, !PT ;  /* 0x0000000309007812 */ /* 0x000fe200078ec0ff */
[----:B------:R1:W-:Y:S03]  /*0df0*/  STL [R1+0x4], R5 ;  /* 0x0000040501007387 */ /* 0x0003e60000100800 */
[----:B------:R-:W-:Y:S01]  /*0e00*/  ISETP.NE.U32.AND P0, PT, R0, 0x1, PT ;  /* 0x000000010000780c */ /* 0x000fe20003f05070 */
[----:B------:R1:W-:Y:S03]  /*0e10*/  STL.64 [R1+0x8], R6 ;  /* 0x0000080601007387 */ /* 0x0003e60000100a00 */
[----:B------:R-:W-:Y:S01]  /*0e20*/  ISETP.NE.AND.EX P0, PT, RZ, RZ, PT, P0 ;  /* 0x000000ffff00720c */ /* 0x000fe20003f05300 */
[----:B------:R1:W-:-:S12]  /*0e30*/  STL.64 [R1+0x10], R2 ;  /* 0x0000100201007387 */ /* 0x0003d80000100a00 */
[----:B-1----:R-:W-:Y:S05]  /*0e40*/  @!P0 BRA `(.L_x_83) ;  /* 0x0000001800088947 */ /* 0x002fea0003800000 */
[----:B------:R-:W-:Y:S01]  /*0e50*/  UMOV UR4, URZ ;  /* 0x000000ff00047c82 */ /* 0x000fe20008000000 */
[----:B------:R-:W-:Y:S01]  /*0e60*/  UMOV UR5, URZ ;  /* 0x000000ff00057c82 */ /* 0x000fe20008000000 */
[----:B------:R-:W-:Y:S02]  /*0e70*/  IMAD.MOV.U32 R0, RZ, RZ, RZ ;  /* 0x000000ffff007224 */ /* 0x000fe400078e00ff */
[----:B------:R-:W-:Y:S02]  /*0e80*/  IMAD.MOV.U32 R5, RZ, RZ, RZ ;  /* 0x000000ffff057224 */ /* 0x000fe400078e00ff */
[----:B------:R-:W-:Y:S02]  /*0e90*/  IMAD.U32 R3, RZ, RZ, UR4 ;  /* 0x00000004ff037e24 */ /* 0x000fe4000f8e00ff */
[----:B------:R-:W-:Y:S02]  /*0ea0*/  IMAD.U32 R2, RZ, RZ, UR5 ;  /* 0x00000005ff027e24 */ /* 0x000fe4000f8e00ff */
[----:B------:R-:W-:-:S02]  /*0eb0*/  IMAD.U32 R7, RZ, RZ, UR4 ;  /* 0x00000004ff077e24 */ /* 0x000fc4000f8e00ff */
[----:B------:R-:W-:-:S07]  /*0ec0*/  IMAD.U32 R6, RZ, RZ, UR5 ;  /* 0x00000005ff067e24 */ /* 0x000fce000f8e00ff */
.L_x_87:
[----:B------:R-:W-:-:S06]  /*0ed0*/  IMAD R15, R0, 0x4, R1 ;  /* 0x00000004000f7824 */ /* 0x000fcc00078e0201 */
[----:B------:R-:W5:Y:S01]  /*0ee0*/  LDL R15, [R15+0x4] ;  /* 0x000004000f0f7983 */ /* 0x000f620000100800 */
[----:B------:R-:W-:-:S05]  /*0ef0*/  UMOV UR4, URZ ;  /* 0x000000ff00047c82 */ /* 0x000fca0008000000 */
.L_x_86:
        /* <DEDUP_REMOVED lines=183> */
[----:B-1----:R-:W-:Y:S05]  /*1a70*/  @P0 BRA `(.L_x_83) ;  /* 0x0000000800fc0947 */ /* 0x002fea0003800000 */
        /* <DEDUP_REMOVED lines=8> */
.L_x_89:
[----:B------:R-:W-:-:S06]  /*1b00*/  IMAD R15, R0, 0x4, R1 ;  /* 0x00000004000f7824 */ /* 0x000fcc00078e0201 */
[----:B------:R-:W5:Y:S01]  /*1b10*/  LDL R15, [R15+0x4] ;  /* 0x000004000f0f7983 */ /* 0x000f620000100800 */
[----:B------:R-:W-:-:S05]  /*1b20*/  UMOV UR4, URZ ;  /* 0x000000ff00047c82 */ /* 0x000fca0008000000 */
.L_x_88:
        /* <DEDUP_REMOVED lines=177> */
[----:B------:R1:W-:Y:S04]  /*2640*/  STL [R1+0x4], R5 ;  /* 0x0000040501007387 */ /* 0x0003e80000100800 */
[----:B------:R1:W-:Y:S04]  /*2650*/  STL.64 [R1+0x8], R6 ;  /* 0x0000080601007387 */ /* 0x0003e80000100a00 */
[----:B------:R1:W-:Y:S02]  /*2660*/  STL.64 [R1+0x10], R2 ;  /* 0x0000100201007387 */ /* 0x0003e40000100a00 */
.L_x_83:
[----:B------:R-:W-:Y:S05]  /*2670*/  BSYNC.RECONVERGENT B1 ;  /* 0x0000000000017941 */ /* 0x000fea0003800200 */
.L_x_82:
[C---:B------:R-:W-:Y:S01]  /*2680*/  ISETP.GT.U32.AND P0, PT, R9.reuse, 0x3, PT ;  /* 0x000000030900780c */ /* 0x040fe20003f04070 */
[----:B------:R-:W-:Y:S01]  /*2690*/  VIADD R14, R14, 0x1 ;  /* 0x000000010e0e7836 */ /* 0x000fe20000000000 */
[--C-:B------:R-:W-:Y:S02]  /*26a0*/  SHF.R.U64 R9, R9, 0x2, R16.reuse ;  /* 0x0000000209097819 */ /* 0x100fe40000001210 */
[----:B------:R-:W-:Y:S02]  /*26b0*/  ISETP.GT.U32.AND.EX P0, PT, R16, RZ, PT, P0 ;  /* 0x000000ff1000720c */ /* 0x000fe40003f04100 */
[----:B------:R-:W-:-:S11]  /*26c0*/  SHF.R.U32.HI R16, RZ, 0x2, R16 ;  /* 0x00000002ff107819 */ /* 0x000fd60000011610 */
[----:B------:R-:W-:Y:S05]  /*26d0*/  @P0 BRA `(.L_x_90) ;  /* 0xffffffd800c40947 */ /* 0x000fea000383ffff */
.L_x_81:
[----:B------:R-:W-:Y:S05]  /*26e0*/  BSYNC.RECONVERGENT B0 ;  /* 0x0000000000007941 */ /* 0x000fea0003800200 */
.L_x_80:
[----:B------:R-:W2:Y:S01]  /*26f0*/  LDCU UR8, c[0x0][0x3a0] ;  /* 0x00007400ff0877ac */ /* 0x000ea20008000800 */
[----:B------:R-:W3:Y:S01]  /*2700*/  LDC.64 R10, c[0x0][0x390] ;  /* 0x0000e400ff0a7b82 */ /* 0x000ee20000000a00 */
[----:B------:R4:W-:Y:S01]  /*2710*/  STL.64 [R1+0x18], RZ ;  /* 0x000018ff01007387 */ /* 0x0009e20000100a00 */
[----:B------:R-:W-:-:S03]  /*2720*/  UIADD3 UR14, UPT, UPT, UR6, 0x1030, URZ ;  /* 0x00001030060e7890 */ /* 0x000fc6000fffe0ff */
[----:B------:R4:W-:Y:S01]  /*2730*/  STL [R1+0x20], RZ ;  /* 0x000020ff01007387 */ /* 0x0009e20000100800 */
[----:B------:R-:W-:-:S03]  /*2740*/  UIADD3 UR6, UPT, UPT, UR6, 0x30, URZ ;  /* 0x0000003006067890 */ /* 0x000fc6000fffe0ff */
[----:B------:R4:W-:Y:S01]  /*2750*/  STL.64 [R1+0x28], RZ ;  /* 0x000028ff01007387 */ /* 0x0009e20000100a00 */
[----:B--2---:R-:W-:Y:S02]  /*2760*/  UISETP.GE.AND UP0, UPT, UR8, 0x1, UPT ;  /* 0x000000010800788c */ /* 0x004fe4000bf06270 */
[----:B------:R-:W-:-:S04]  /*2770*/  IMAD R0, R8, UR8, RZ ;  /* 0x0000000808007c24 */ /* 0x000fc8000f8e02ff */
[----:B---3--:R-:W-:-:S03]  /*2780*/  IMAD.WIDE R10, R0, 0x4, R10 ;  /* 0x00000004000a7825 */ /* 0x008fc600078e020a */
[----:B----4-:R-:W-:Y:S05]  /*2790*/  BRA.U !UP0, `(.L_x_91) ;  /* 0x0000002108bc7547 */ /* 0x010fea000b800000 */
[----:B------:R-:W-:Y:S01]  /*27a0*/  UIADD3 UR7, UPT, UPT, UR8, -0x1, URZ ;  /* 0xffffffff08077890 */ /* 0x000fe2000fffe0ff */
[----:B------:R-:W-:Y:S01]  /*27b0*/  IMAD.MOV.U32 R9, RZ, RZ, RZ ;  /* 0x000000ffff097224 */ /* 0x000fe200078e00ff */
[----:B------:R-:W-:Y:S02]  /*27c0*/  ULOP3.LUT UR9, UR8, 0xf, URZ, 0xc0, !UPT ;  /* 0x0000000f08097892 */ /* 0x000fe4000f8ec0ff */
[----:B------:R-:W-:Y:S02]  /*27d0*/  UISETP.GE.U32.AND UP1, UPT, UR7, 0xf, UPT ;  /* 0x0000000f0700788c */ /* 0x000fe4000bf26070 */
[----:B------:R-:W-:-:S07]  /*27e0*/  UISETP.NE.AND UP0, UPT, UR9, URZ, UPT ;  /* 0x000000ff0900728c */ /* 0x000fce000bf05270 */
[----:B------:R-:W-:Y:S05]  /*27f0*/  BRA.U !UP1, `(.L_x_92) ;  /* 0x0000000109607547 */ /* 0x000fea000b800000 */
[----:B------:R-:W-:Y:S01]  /*2800*/  ULOP3.LUT UR4, UR8, 0x7ffffff0, URZ, 0xc0, !UPT ;  /* 0x7ffffff008047892 */ /* 0x000fe2000f8ec0ff */
[----:B------:R-:W-:Y:S02]  /*2810*/  IMAD.MOV.U32 R14, RZ, RZ, RZ ;  /* 0x000000ffff0e7224 */ /* 0x000fe400078e00ff */
[----:B------:R-:W-:-:S03]  /*2820*/  IMAD.MOV.U32 R15, RZ, RZ, -0x1 ;  /* 0xffffffffff0f7424 */ /* 0x000fc600078e00ff */
[----:B------:R-:W-:-:S07]  /*2830*/  IMAD.U32 R9, RZ, RZ, UR4 ;  /* 0x00000004ff097e24 */ /* 0x000fce000f8e00ff */
.L_x_93:
[----:B--2---:R-:W-:-:S04]  /*2840*/  IMAD.WIDE.U32 R12, R14, 0x4, R10 ;  /* 0x000000040e0c7825 */ /* 0x004fc800078e000a */
[----:B------:R-:W-:Y:S01]  /*2850*/  VIADD R14, R14, 0x10 ;  /* 0x000000100e0e7836 */ /* 0x000fe20000000000 */
[----:B------:R2:W-:Y:S04]  /*2860*/  STG.E desc[UR12][R12.64], R15 ;  /* 0x0000000f0c007986 */ /* 0x0005e8000c10190c */
[----:B------:R2:W-:Y:S01]  /*2870*/  STG.E desc[UR12][R12.64+0x4], R15 ;  /* 0x0000040f0c007986 */ /* 0x0005e2000c10190c */
[----:B------:R-:W-:-:S03]  /*2880*/  ISETP.NE.AND P0, PT, R14, R9, PT ;  /* 0x000000090e00720c */ /* 0x000fc60003f05270 */
        /* <DEDUP_REMOVED lines=14> */
[----:B------:R-:W-:Y:S05]  /*2970*/  @P0 BRA `(.L_x_93) ;  /* 0xfffffffc00b00947 */ /* 0x000fea000383ffff */
.L_x_92:
[----:B------:R-:W-:Y:S05]  /*2980*/  BRA.U !UP0, `(.L_x_94) ;  /* 0x0000000108907547 */ /* 0x000fea000b800000 */
[----:B------:R-:W-:Y:S02]  /*2990*/  UISETP.GE.U32.AND UP1, UPT, UR9, 0x8, UPT ;  /* 0x000000080900788c */ /* 0x000fe4000bf26070 */
[----:B------:R-:W-:-:S04]  /*29a0*/  ULOP3.LUT UR4, UR8, 0x7, URZ, 0xc0, !UPT ;  /* 0x0000000708047892 */ /* 0x000fc8000f8ec0ff */
[----:B------:R-:W-:-:S03]  /*29b0*/  UISETP.NE.AND UP2, UPT, UR4, URZ, UPT ;  /* 0x000000ff0400728c */ /* 0x000fc6000bf45270 */
[----:B------:R-:W-:Y:S08]  /*29c0*/  BRA.U !UP1, `(.L_x_95) ;  /* 0x00000001092c7547 */ /* 0x000ff0000b800000 */
[----:B--2---:R-:W-:Y:S02]  /*29d0*/  IMAD.MOV.U32 R15, RZ, RZ, -0x1 ;  /* 0xffffffffff0f7424 */ /* 0x004fe400078e00ff */
[----:B------:R-:W-:-:S04]  /*29e0*/  IMAD.WIDE.U32 R12, R9, 0x4, R10 ;  /* 0x00000004090c7825 */ /* 0x000fc800078e000a */
[----:B------:R-:W-:Y:S01]  /*29f0*/  VIADD R9, R9, 0x8 ;  /* 0x0000000809097836 */ /* 0x000fe20000000000 */
[----:B------:R3:W-:Y:S04]  /*2a00*/  STG.E desc[UR12][R12.64], R15 ;  /* 0x0000000f0c007986 */ /* 0x0007e8000c10190c */
[----:B------:R3:W-:Y:S04]  /*2a10*/  STG.E desc[UR12][R12.64+0x4], R15 ;  /* 0x0000040f0c007986 */ /* 0x0007e8000c10190c */
[----:B------:R3:W-:Y:S04]  /*2a20*/  STG.E desc[UR12][R12.64+0x8], R15 ;  /* 0x0000080f0c007986 */ /* 0x0007e8000c10190c */
[----:B------:R3:W-:Y:S04]  /*2a30*/  STG.E desc[UR12][R12.64+0xc], R15 ;  /* 0x00000c0f0c007986 */ /* 0x0007e8000c10190c */
[----:B------:R3:W-:Y:S04]  /*2a40*/  STG.E desc[UR12][R12.64+0x10], R15 ;  /* 0x0000100f0c007986 */ /* 0x0007e8000c10190c */
[----:B------:R3:W-:Y:S04]  /*2a50*/  STG.E desc[UR12][R12.64+0x14], R15 ;  /* 0x0000140f0c007986 */ /* 0x0007e8000c10190c */
[----:B------:R3:W-:Y:S04]  /*2a60*/  STG.E desc[UR12][R12.64+0x18], R15 ;  /* 0x0000180f0c007986 */ /* 0x0007e8000c10190c */
[----:B------:R3:W-:Y:S02]  /*2a70*/  STG.E desc[UR12][R12.64+0x1c], R15 ;  /* 0x00001c0f0c007986 */ /* 0x0007e4000c10190c */
.L_x_95:
[----:B------:R-:W-:Y:S05]  /*2a80*/  BRA.U !UP2, `(.L_x_94) ;  /* 0x000000010a507547 */ /* 0x000fea000b800000 */
[----:B------:R-:W-:Y:S02]  /*2a90*/  UISETP.GE.U32.AND UP1, UPT, UR4, 0x4, UPT ;  /* 0x000000040400788c */ /* 0x000fe4000bf26070 */
[----:B------:R-:W-:-:S04]  /*2aa0*/  ULOP3.LUT UR5, UR8, 0x3, URZ, 0xc0, !UPT ;  /* 0x0000000308057892 */ /* 0x000fc8000f8ec0ff */
[----:B------:R-:W-:-:S03]  /*2ab0*/  UISETP.NE.AND UP2, UPT, UR5, URZ, UPT ;  /* 0x000000ff0500728c */ /* 0x000fc6000bf45270 */
[----:B------:R-:W-:Y:S08]  /*2ac0*/  BRA.U !UP1, `(.L_x_96) ;  /* 0x00000001091c7547 */ /* 0x000ff0000b800000 */
[----:B--23--:R-:W-:Y:S02]  /*2ad0*/  IMAD.MOV.U32 R15, RZ, RZ, -0x1 ;  /* 0xffffffffff0f7424 */ /* 0x00cfe400078e00ff */
[----:B------:R-:W-:-:S04]  /*2ae0*/  IMAD.WIDE.U32 R12, R9, 0x4, R10 ;  /* 0x00000004090c7825 */ /* 0x000fc800078e000a */
[----:B------:R-:W-:Y:S01]  /*2af0*/  VIADD R9, R9, 0x4 ;  /* 0x0000000409097836 */ /* 0x000fe20000000000 */
[----:B------:R4:W-:Y:S04]  /*2b00*/  STG.E desc[UR12][R12.64], R15 ;  /* 0x0000000f0c007986 */ /* 0x0009e8000c10190c */
[----:B------:R4:W-:Y:S04]  /*2b10*/  STG.E desc[UR12][R12.64+0x4], R15 ;  /* 0x0000040f0c007986 */ /* 0x0009e8000c10190c */
[----:B------:R4:W-:Y:S04]  /*2b20*/  STG.E desc[UR12][R12.64+0x8], R15 ;  /* 0x0000080f0c007986 */ /* 0x0009e8000c10190c */
[----:B------:R4:W-:Y:S02]  /*2b30*/  STG.E desc[UR12][R12.64+0xc], R15 ;  /* 0x00000c0f0c007986 */ /* 0x0009e4000c10190c */
.L_x_96:
[----:B------:R-:W-:Y:S05]  /*2b40*/  BRA.U !UP2, `(.L_x_94) ;  /* 0x000000010a207547 */ /* 0x000fea000b800000 */
[----:B--234-:R-:W-:Y:S01]  /*2b50*/  IMAD.MOV.U32 R15, RZ, RZ, -0x1 ;  /* 0xffffffffff0f7424 */ /* 0x01cfe200078e00ff */
[----:B------:R-:W-:-:S06]  /*2b60*/  UMOV UR4, URZ ;  /* 0x000000ff00047c82 */ /* 0x000fcc0008000000 */
.L_x_97:
[----:B--2---:R-:W-:Y:S01]  /*2b70*/  IMAD.WIDE.U32 R12, R9, 0x4, R10 ;  /* 0x00000004090c7825 */ /* 0x004fe200078e000a */
[----:B------:R-:W-:-:S03]  /*2b80*/  UIADD3 UR4, UPT, UPT, UR4, 0x1, URZ ;  /* 0x0000000104047890 */ /* 0x000fc6000fffe0ff */
[----:B------:R-:W-:Y:S01]  /*2b90*/  VIADD R9, R9, 0x1 ;  /* 0x0000000109097836 */ /* 0x000fe20000000000 */
[----:B------:R2:W-:Y:S01]  /*2ba0*/  STG.E desc[UR12][R12.64], R15 ;  /* 0x0000000f0c007986 */ /* 0x0005e2000c10190c */
[----:B------:R-:W-:-:S09]  /*2bb0*/  UISETP.NE.AND UP1, UPT, UR4, UR5, UPT ;  /* 0x000000050400728c */ /* 0x000fd2000bf25270 */
[----:B------:R-:W-:Y:S05]  /*2bc0*/  BRA.U UP1, `(.L_x_97) ;  /* 0xfffffffd01e87547 */ /* 0x000fea000b83ffff */
.L_x_94:
[----:B--234-:R-:W2:Y:S02]  /*2bd0*/  LDC R12, c[0x0][0x3ac] ;  /* 0x0000eb00ff0c7b82 */ /* 0x01cea40000000800 */
[----:B--2---:R-:W-:-:S05]  /*2be0*/  VIADD R9, R12, 0x1800000 ;  /* 0x018000000c097836 */ /* 0x004fca0000000000 */
[----:B------:R-:W-:-:S04]  /*2bf0*/  LOP3.LUT R9, R9, 0x7f800000, RZ, 0xc0, !PT ;  /* 0x7f80000009097812 */ /* 0x000fc800078ec0ff */
[----:B------:R-:W-:-:S13]  /*2c00*/  ISETP.GT.U32.AND P0, PT, R9, 0x1ffffff, PT ;  /* 0x01ffffff0900780c */ /* 0x000fda0003f04070 */
[----:B------:R-:W-:Y:S05]  /*2c10*/  @P0 BRA `(.L_x_98) ;  /* 0x00000000000c0947 */ /* 0x000fea0003800000 */
[----:B------:R-:W-:-:S07]  /*2c20*/  MOV R10, 0x2c40 ;  /* 0x00002c40000a7802 */ /* 0x000fce0000000f00 */
[----:B01----:R-:W-:Y:S05]  /*2c30*/  CALL.REL.NOINC `($__internal_1_$__cuda_sm20_rcp_rn_f32_slowpath) ;  /* 0x0000003000947944 */ /* 0x003fea0003c00000 */
[----:B------:R-:W-:Y:S05]  /*2c40*/  BRA `(.L_x_99) ;  /* 0x0000000000107947 */ /* 0x000fea0003800000 */
.L_x_98:
[----:B------:R-:W2:Y:S02]  /*2c50*/  MUFU.RCP R21, R12 ;  /* 0x0000000c00157308 */ /* 0x000ea40000001000 */
[----:B--2---:R-:W-:-:S04]  /*2c60*/  FFMA R9, R21, R12, -1 ;  /* 0xbf80000015097423 */ /* 0x004fc8000000000c */
[----:B------:R-:W-:-:S04]  /*2c70*/  FADD.FTZ R10, -R9, -RZ ;  /* 0x800000ff090a7221 */ /* 0x000fc80000010100 */
[----:B------:R-:W-:-:S07]  /*2c80*/  FFMA R21, R21, R10, R21 ;  /* 0x0000000a15157223 */ /* 0x000fce0000000015 */
.L_x_99:
[----:B------:R-:W-:Y:S01]  /*2c90*/  FMUL R9, R21, 0.5 ;  /* 0x3f00000015097820 */ /* 0x000fe20000400000 */
[----:B------:R-:W2:Y:S01]  /*2ca0*/  LDC R13, c[0x0][0x3a0] ;  /* 0x0000e800ff0d7b82 */ /* 0x000ea20000000800 */
[----:B------:R-:W-:-:S04]  /*2cb0*/  IMAD.MOV.U32 R20, RZ, RZ, RZ ;  /* 0x000000ffff147224 */ /* 0x000fc800078e00ff */
[----:B------:R-:W3:Y:S02]  /*2cc0*/  FRND.TRUNC R9, R9 ;  /* 0x0000000900097307 */ /* 0x000ee4000020d000 */
[----:B---3--:R-:W-:-:S04]  /*2cd0*/  FADD R10, R9, R9 ;  /* 0x00000009090a7221 */ /* 0x008fc80000000000 */
[----:B------:R-:W-:Y:S01]  /*2ce0*/  FADD R10, -R10, R21 ;  /* 0x000000150a0a7221 */ /* 0x000fe20000000100 */
[C---:B--2---:R-:W-:Y:S02]  /*2cf0*/  LOP3.LUT R15, R13.reuse, 0x7, RZ, 0xc0, !PT ;  /* 0x000000070d0f7812 */ /* 0x044fe400078ec0ff */
[C---:B------:R-:W-:Y:S02]  /*2d00*/  LOP3.LUT R14, R13.reuse, 0x7ffffff0, RZ, 0xc0, !PT ;  /* 0x7ffffff00d0e7812 */ /* 0x040fe400078ec0ff */
[----:B------:R-:W-:Y:S02]  /*2d10*/  FSETP.NEU.AND P1, PT, |R10|, 1, PT ;  /* 0x3f8000000a00780b */ /* 0x000fe40003f2d200 */
[----:B------:R-:W-:-:S11]  /*2d20*/  LOP3.LUT R13, R13, 0x3, RZ, 0xc0, !PT ;  /* 0x000000030d0d7812 */ /* 0x000fd600078ec0ff */
.L_x_112:
[----:B------:R-:W2:Y:S01]  /*2d30*/  LDCU UR8, c[0x0][0x3a0] ;  /* 0x00007400ff0877ac */ /* 0x000ea20008000800 */
[----:B------:R-:W-:Y:S02]  /*2d40*/  IMAD.MOV.U32 R12, RZ, RZ, R5 ;  /* 0x000000ffff0c7224 */ /* 0x000fe400078e0005 */
[----:B01----:R-:W-:Y:S01]  /*2d50*/  IMAD.MOV.U32 R5, RZ, RZ, R6 ;  /* 0x000000ffff057224 */ /* 0x003fe200078e0006 */
[----:B------:R-:W-:Y:S01]  /*2d60*/  UISETP.GE.U32.AND UP2, UPT, UR7, 0xf, UPT ;  /* 0x0000000f0700788c */ /* 0x000fe2000bf46070 */
[----:B------:R-:W-:Y:S02]  /*2d70*/  IMAD.MOV.U32 R6, RZ, RZ, R7 ;  /* 0x000000ffff067224 */ /* 0x000fe400078e0007 */
[----:B------:R-:W-:Y:S02]  /*2d80*/  IMAD.MOV.U32 R7, RZ, RZ, R2 ;  /* 0x000000ffff077224 */ /* 0x000fe400078e0002 */
[----:B------:R-:W-:Y:S02]  /*2d90*/  IMAD.MOV.U32 R9, RZ, RZ, RZ ;  /* 0x000000ffff097224 */ /* 0x000fe400078e00ff */
[----:B------:R-:W-:-:S02]  /*2da0*/  IMAD.MOV.U32 R11, RZ, RZ, RZ ;  /* 0x000000ffff0b7224 */ /* 0x000fc400078e00ff */
[----:B------:R-:W-:Y:S02]  /*2db0*/  IMAD.MOV.U32 R2, RZ, RZ, R3 ;  /* 0x000000ffff027224 */ /* 0x000fe400078e0003 */
[----:B--2---:R-:W-:Y:S01]  /*2dc0*/  IMAD R10, R20, UR8, RZ ;  /* 0x00000008140a7c24 */ /* 0x004fe2000f8e02ff */
[----:B------:R-:W-:Y:S06]  /*2dd0*/  BRA.U !UP2, `(.L_x_100) ;  /* 0x000000050a647547 */ /* 0x000fec000b800000 */
[----:B------:R-:W0:Y:S01]  /*2de0*/  LDC.64 R16, c[0x0][0x380] ;  /* 0x0000e000ff107b82 */ /* 0x000e220000000a00 */
[----:B------:R-:W-:Y:S01]  /*2df0*/  IMAD.MOV.U32 R11, RZ, RZ, RZ ;  /* 0x000000ffff0b7224 */ /* 0x000fe200078e00ff */
[----:B------:R-:W-:-:S06]  /*2e00*/  UMOV UR4, URZ ;  /* 0x000000ff00047c82 */ /* 0x000fcc0008000000 */
.L_x_101:
[----:B------:R-:W-:-:S04]  /*2e10*/  VIADD R19, R10, UR4 ;  /* 0x000000040a137c36 */ /* 0x000fc80008000000 */
[----:B0-----:R-:W-:-:S05]  /*2e20*/  IMAD.WIDE.U32 R18, R19, 0x2, R16 ;  /* 0x0000000213127825 */ /* 0x001fca00078e0010 */
[----:B------:R-:W2:Y:S04]  /*2e30*/  LDG.E.U16.CONSTANT R3, desc[UR12][R18.64] ;  /* 0x0000000c12037981 */ /* 0x000ea8000c1e9500 */
[----:B------:R-:W3:Y:S04]  /*2e40*/  LDG.E.U16.CONSTANT R26, desc[UR12][R18.64+0x2] ;  /* 0x0000020c121a7981 */ /* 0x000ee8000c1e9500 */
[----:B------:R-:W4:Y:S04]  /*2e50*/  LDG.E.U16.CONSTANT R25, desc[UR12][R18.64+0x4] ;  /* 0x0000040c12197981 */ /* 0x000f28000c1e9500 */
[----:B------:R-:W5:Y:S04]  /*2e60*/  LDG.E.U16.CONSTANT R9, desc[UR12][R18.64+0x6] ;  /* 0x0000060c12097981 */ /* 0x000f68000c1e9500 */
[----:B------:R-:W5:Y:S04]  /*2e70*/  LDG.E.U16.CONSTANT R24, desc[UR12][R18.64+0x8] ;  /* 0x0000080c12187981 */ /* 0x000f68000c1e9500 */
[----:B------:R-:W5:Y:S04]  /*2e80*/  LDG.E.U16.CONSTANT R23, desc[UR12][R18.64+0xa] ;  /* 0x00000a0c12177981 */ /* 0x000f68000c1e9500 */
[----:B------:R-:W5:Y:S04]  /*2e90*/  LDG.E.U16.CONSTANT R22, desc[UR12][R18.64+0xc] ;  /* 0x00000c0c12167981 */ /* 0x000f68000c1e9500 */
[----:B------:R-:W5:Y:S01]  /*2ea0*/  LDG.E.U16.CONSTANT R27, desc[UR12][R18.64+0x1e] ;  /* 0x00001e0c121b7981 */ /* 0x000f62000c1e9500 */
[----:B--2---:R-:W-:-:S05]  /*2eb0*/  HADD2.F32 R3, -RZ, R3.H0_H0 ;  /* 0x20000003ff037230 */ /* 0x004fca0000004100 */
[----:B------:R-:W-:Y:S02]  /*2ec0*/  FSETP.GT.AND P0, PT, R3, 0.5, PT ;  /* 0x3f0000000300780b */ /* 0x000fe40003f04000 */
[----:B------:R-:W2:Y:S01]  /*2ed0*/  LDG.E.U16.CONSTANT R3, desc[UR12][R18.64+0xe] ;  /* 0x00000e0c12037981 */ /* 0x000ea2000c1e9500 */
[----:B---3--:R-:W-:Y:S02]  /*2ee0*/  HADD2.F32 R26, -RZ, R26.H0_H0 ;  /* 0x2000001aff1a7230 */ /* 0x008fe40000004100 */
[----:B----4-:R-:W-:-:S03]  /*2ef0*/  HADD2.F32 R25, -RZ, R25.H0_H0 ;  /* 0x20000019ff197230 */ /* 0x010fc60000004100 */
[----:B------:R-:W-:Y:S01]  /*2f00*/  FSETP.GT.AND P2, PT, R26, 0.5, PT ;  /* 0x3f0000001a00780b */ /* 0x000fe20003f44000 */
[----:B------:R-:W-:-:S04]  /*2f10*/  VIADD R26, R11, 0x1 ;  /* 0x000000010b1a7836 */ /* 0x000fc80000000000 */
[----:B------:R-:W-:Y:S01]  /*2f20*/  @!P0 IMAD.MOV R26, RZ, RZ, R11 ;  /* 0x000000ffff1a8224 */ /* 0x000fe200078e020b */
[----:B------:R-:W-:Y:S01]  /*2f30*/  FSETP.GT.AND P0, PT, R25, 0.5, PT ;  /* 0x3f0000001900780b */ /* 0x000fe20003f04000 */
[----:B-----5:R-:W-:Y:S02]  /*2f40*/  HADD2.F32 R25, -RZ, R9.H0_H0 ;  /* 0x20000009ff197230 */ /* 0x020fe40000004100 */
[----:B------:R-:W3:Y:S01]  /*2f50*/  LDG.E.U16.CONSTANT R9, desc[UR12][R18.64+0x10] ;  /* 0x0000100c12097981 */ /* 0x000ee2000c1e9500 */
[----:B------:R-:W-:-:S03]  /*2f60*/  VIADD R11, R26, 0x1 ;  /* 0x000000011a0b7836 */ /* 0x000fc60000000000 */
[----:B------:R-:W-:Y:S01]  /*2f70*/  @!P2 IMAD.MOV R11, RZ, RZ, R26 ;  /* 0x000000ffff0ba224 */ /* 0x000fe200078e021a */
[----:B------:R-:W-:Y:S01]  /*2f80*/  FSETP.GT.AND P2, PT, R25, 0.5, PT ;  /* 0x3f0000001900780b */ /* 0x000fe20003f44000 */
[----:B------:R-:W-:Y:S02]  /*2f90*/  HADD2.F32 R24, -RZ, R24.H0_H0 ;  /* 0x20000018ff187230 */ /* 0x000fe40000004100 */
[----:B------:R-:W-:Y:S02]  /*2fa0*/  VIADD R25, R11, 0x1 ;  /* 0x000000010b197836 */ /* 0x000fe40000000000 */
[----:B------:R-:W-:Y:S01]  /*2fb0*/  @!P0 IMAD.MOV R25, RZ, RZ, R11 ;  /* 0x000000ffff198224 */ /* 0x000fe200078e020b */
[----:B------:R-:W-:Y:S01]  /*2fc0*/  FSETP.GT.AND P0, PT, R24, 0.5, PT ;  /* 0x3f0000001800780b */ /* 0x000fe20003f04000 */
[----:B------:R-:W4:Y:S01]  /*2fd0*/  LDG.E.U16.CONSTANT R11, desc[UR12][R18.64+0x12] ;  /* 0x0000120c120b7981 */ /* 0x000f22000c1e9500 */
[----:B------:R-:W-:Y:S02]  /*2fe0*/  HADD2.F32 R26, -RZ, R23.H0_H0 ;  /* 0x20000017ff1a7230 */ /* 0x000fe40000004100 */
[----:B------:R-:W-:Y:S01]  /*2ff0*/  VIADD R24, R25, 0x1 ;  /* 0x0000000119187836 */ /* 0x000fe20000000000 */
[----:B------:R-:W5:Y:S02]  /*3000*/  LDG.E.U16.CONSTANT R23, desc[UR12][R18.64+0x14] ;  /* 0x0000140c12177981 */ /* 0x000f64000c1e9500 */
[----:B------:R-:W-:Y:S01]  /*3010*/  @!P2 IMAD.MOV R24, RZ, RZ, R25 ;  /* 0x000000ffff18a224 */ /* 0x000fe200078e0219 */
[----:B------:R-:W-:Y:S01]  /*3020*/  FSETP.GT.AND P2, PT, R26, 0.5, PT ;  /* 0x3f0000001a00780b */ /* 0x000fe20003f44000 */
[----:B------:R-:W-:-:S02]  /*3030*/  HADD2.F32 R26, -RZ, R22.H0_H0 ;  /* 0x20000016ff1a7230 */ /* 0x000fc40000004100 */
[----:B------:R-:W-:Y:S01]  /*3040*/  VIADD R25, R24, 0x1 ;  /* 0x0000000118197836 */ /* 0x000fe20000000000 */
[----:B------:R-:W5:Y:S01]  /*3050*/  LDG.E.U16.CONSTANT R22, desc[UR12][R18.64+0x16] ;  /* 0x0000160c12167981 */ /* 0x000f62000c1e9500 */
[----:B------:R-:W-:Y:S01]  /*3060*/  @!P0 IMAD.MOV R25, RZ, RZ, R24 ;  /* 0x000000ffff198224 */ /* 0x000fe200078e0218 */
[----:B------:R-:W-:Y:S02]  /*3070*/  FSETP.GT.AND P0, PT, R26, 0.5, PT ;  /* 0x3f0000001a00780b */ /* 0x000fe40003f04000 */
[----:B------:R-:W5:Y:S01]  /*3080*/  LDG.E.U16.CONSTANT R24, desc[UR12][R18.64+0x18] ;  /* 0x0000180c12187981 */ /* 0x000f62000c1e9500 */
[----:B------:R-:W-:-:S04]  /*3090*/  VIADD R26, R25, 0x1 ;  /* 0x00000001191a7836 */ /* 0x000fc80000000000 */
[----:B------:R-:W-:-:S04]  /*30a0*/  @!P2 IMAD.MOV R26, RZ, RZ, R25 ;  /* 0x000000ffff1aa224 */ /* 0x000fc800078e0219 */
[----:B------:R-:W-:Y:S02]  /*30b0*/  VIADD R25, R26, 0x1 ;  /* 0x000000011a197836 */ /* 0x000fe40000000000 */
[----:B------:R-:W-:Y:S02]  /*30c0*/  @!P0 IMAD.MOV R25, RZ, RZ, R26 ;  /* 0x000000ffff198224 */ /* 0x000fe400078e021a */
[----:B------:R-:W5:Y:S01]  /*30d0*/  LDG.E.U16.CONSTANT R26, desc[UR12][R18.64+0x1a] ;  /* 0x00001a0c121a7981 */ /* 0x000f62000c1e9500 */
[----:B--2---:R-:W-:-:S05]  /*30e0*/  HADD2.F32 R3, -RZ, R3.H0_H0 ;  /* 0x20000003ff037230 */ /* 0x004fca0000004100 */
[----:B------:R-:W-:Y:S02]  /*30f0*/  FSETP.GT.AND P0, PT, R3, 0.5, PT ;  /* 0x3f0000000300780b */ /* 0x000fe40003f04000 */
[----:B------:R-:W2:Y:S01]  /*3100*/  LDG.E.U16.CONSTANT R3, desc[UR12][R18.64+0x1c] ;  /* 0x00001c0c12037981 */ /* 0x000ea2000c1e9500 */
[----:B---3--:R-:W-:-:S05]  /*3110*/  HADD2.F32 R9, -RZ, R9.H0_H0 ;  /* 0x20000009ff097230 */ /* 0x008fca0000004100 */
[----:B------:R-:W-:Y:S01]  /*3120*/  FSETP.GT.AND P2, PT, R9, 0.5, PT ;  /* 0x3f0000000900780b */ /* 0x000fe20003f44000 */
[----:B------:R-:W-:-:S04]  /*3130*/  VIADD R9, R25, 0x1 ;  /* 0x0000000119097836 */ /* 0x000fc80000000000 */
[----:B------:R-:W-:Y:S02]  /*3140*/  @!P0 IMAD.MOV R9, RZ, RZ, R25 ;  /* 0x000000ffff098224 */ /* 0x000fe400078e0219 */
[----:B----4-:R-:W-:Y:S02]  /*3150*/  HADD2.F32 R11, -RZ, R11.H0_H0 ;  /* 0x2000000bff0b7230 */ /* 0x010fe40000004100 */
[----:B-----5:R-:W-:-:S03]  /*3160*/  HADD2.F32 R23, -RZ, R23.H0_H0 ;  /* 0x20000017ff177230 */ /* 0x020fc60000004100 */
[----:B------:R-:W-:Y:S01]  /*3170*/  FSETP.GT.AND P0, PT, R11, 0.5, PT ;  /* 0x3f0000000b00780b */ /* 0x000fe20003f04000 */
[----:B------:R-:W-:Y:S02]  /*3180*/  VIADD R11, R9, 0x1 ;  /* 0x00000001090b7836 */ /* 0x000fe40000000000 */
[----:B------:R-:W-:Y:S01]  /*3190*/  @!P2 IMAD.MOV R11, RZ, RZ, R9 ;  /* 0x000000ffff0ba224 */ /* 0x000fe200078e0209 */
[----:B------:R-:W-:Y:S01]  /*31a0*/  FSETP.GT.AND P2, PT, R23, 0.5, PT ;  /* 0x3f0000001700780b */ /* 0x000fe20003f44000 */
[----:B------:R-:W-:Y:S02]  /*31b0*/  HADD2.F32 R22, -RZ, R22.H0_H0 ;  /* 0x20000016ff167230 */ /* 0x000fe40000004100 */
[----:B------:R-:W-:Y:S02]  /*31c0*/  VIADD R9, R11, 0x1 ;  /* 0x000000010b097836 */ /* 0x000fe40000000000 */
[----:B------:R-:W-:-:S04]  /*31d0*/  HADD2.F32 R24, -RZ, R24.H0_H0 ;  /* 0x20000018ff187230 */ /* 0x000fc80000004100 */
[----:B------:R-:W-:Y:S01]  /*31e0*/  @!P0 IMAD.MOV R9, RZ, RZ, R11 ;  /* 0x000000ffff098224 */ /* 0x000fe200078e020b */
[----:B------:R-:W-:-:S03]  /*31f0*/  FSETP.GT.AND P0, PT, R22, 0.5, PT ;  /* 0x3f0000001600780b */ /* 0x000fc60003f04000 */
[----:B------:R-:W-:Y:S02]  /*3200*/  VIADD R11, R9, 0x1 ;  /* 0x00000001090b7836 */ /* 0x000fe40000000000 */
[----:B------:R-:W-:Y:S01]  /*3210*/  @!P2 IMAD.MOV R11, RZ, RZ, R9 ;  /* 0x000000ffff0ba224 */ /* 0x000fe200078e0209 */
[----:B------:R-:W-:Y:S01]  /*3220*/  FSETP.GT.AND P2, PT, R24, 0.5, PT ;  /* 0x3f0000001800780b */ /* 0x000fe20003f44000 */
[----:B------:R-:W-:Y:S02]  /*3230*/  HADD2.F32 R26, -RZ, R26.H0_H0 ;  /* 0x2000001aff1a7230 */ /* 0x000fe40000004100 */
[----:B------:R-:W-:-:S04]  /*3240*/  VIADD R9, R11, 0x1 ;  /* 0x000000010b097836 */ /* 0x000fc80000000000 */
[----:B------:R-:W-:Y:S01]  /*3250*/  @!P0 IMAD.MOV R9, RZ, RZ, R11 ;  /* 0x000000ffff098224 */ /* 0x000fe200078e020b */
[----:B------:R-:W-:-:S03]  /*3260*/  FSETP.GT.AND P0, PT, R26, 0.5, PT ;  /* 0x3f0000001a00780b */ /* 0x000fc60003f04000 */
[----:B------:R-:W-:Y:S02]  /*3270*/  VIADD R11, R9, 0x1 ;  /* 0x00000001090b7836 */ /* 0x000fe40000000000 */
[----:B------:R-:W-:Y:S01]  /*3280*/  @!P2 IMAD.MOV R11, RZ, RZ, R9 ;  /* 0x000000ffff0ba224 */ /* 0x000fe200078e0209 */
[----:B------:R-:W-:Y:S01]  /*3290*/  UIADD3 UR4, UPT, UPT, UR4, 0x10, URZ ;  /* 0x0000001004047890 */ /* 0x000fe2000fffe0ff */
[----:B------:R-:W-:Y:S02]  /*32a0*/  HADD2.F32 R27, -RZ, R27.H0_H0 ;  /* 0x2000001bff1b7230 */ /* 0x000fe40000004100 */
[----:B--2---:R-:W-:-:S05]  /*32b0*/  HADD2.F32 R3, -RZ, R3.H0_H0 ;  /* 0x20000003ff037230 */ /* 0x004fca0000004100 */
[----:B------:R-:W-:Y:S01]  /*32c0*/  FSETP.GT.AND P2, PT, R3, 0.5, PT ;  /* 0x3f0000000300780b */ /* 0x000fe20003f44000 */
[----:B------:R-:W-:Y:S02]  /*32d0*/  VIADD R3, R11, 0x1 ;  /* 0x000000010b037836 */ /* 0x000fe40000000000 */
[----:B------:R-:W-:-:S04]  /*32e0*/  @!P0 IMAD.MOV R3, RZ, RZ, R11 ;  /* 0x000000ffff038224 */ /* 0x000fc800078e020b */
[----:B------:R-:W-:Y:S01]  /*32f0*/  VIADD R9, R3, 0x1 ;  /* 0x0000000103097836 */ /* 0x000fe20000000000 */
[----:B------:R-:W-:-:S05]  /*3300*/  FSETP.GT.AND P0, PT, R27, 0.5, PT ;  /* 0x3f0000001b00780b */ /* 0x000fca0003f04000 */
[----:B------:R-:W-:Y:S01]  /*3310*/  @!P2 IMAD.MOV R9, RZ, RZ, R3 ;  /* 0x000000ffff09a224 */ /* 0x000fe200078e0203 */
[----:B------:R-:W-:-:S03]  /*3320*/  ISETP.NE.AND P2, PT, R14, UR4, PT ;  /* 0x000000040e007c0c */ /* 0x000fc6000bf45270 */
[----:B------:R-:W-:-:S04]  /*3330*/  VIADD R11, R9, 0x1 ;  /* 0x00000001090b7836 */ /* 0x000fc80000000000 */
[----:B------:R-:W-:-:S06]  /*3340*/  @!P0 IMAD.MOV R11, RZ, RZ, R9 ;  /* 0x000000ffff0b8224 */ /* 0x000fcc00078e0209 */
[----:B------:R-:W-:Y:S05]  /*3350*/  @P2 BRA `(.L_x_101) ;  /* 0xfffffff800ac2947 */ /* 0x000fea000383ffff */
[----:B------:R-:W-:-:S07]  /*3360*/  IMAD.MOV.U32 R9, RZ, RZ, R14 ;  /* 0x000000ffff097224 */ /* 0x000fce00078e000e */
.L_x_100:
[----:B------:R-:W-:Y:S05]  /*3370*/  BRA.U !UP0, `(.L_x_102) ;  /* 0x0000000508d47547 */ /* 0x000fea000b800000 */
[----:B------:R-:W-:Y:S01]  /*3380*/  UIADD3 UR4, UPT, UPT, UR9, -0x1, URZ ;  /* 0xffffffff09047890 */ /* 0x000fe2000fffe0ff */
[----:B------:R-:W-:-:S03]  /*3390*/  ISETP.NE.AND P0, PT, R15, RZ, PT ;  /* 0x000000ff0f00720c */ /* 0x000fc60003f05270 */
[----:B------:R-:W-:-:S09]  /*33a0*/  UISETP.GE.U32.AND UP1, UPT, UR4, 0x7, UPT ;  /* 0x000000070400788c */ /* 0x000fd2000bf26070 */
[----:B------:R-:W-:Y:S05]  /*33b0*/  BRA.U !UP1, `(.L_x_103) ;  /* 0x0000000109c47547 */ /* 0x000fea000b800000 */
[----:B------:R-:W0:Y:S01]  /*33c0*/  LDC.64 R18, c[0x0][0x380] ;  /* 0x0000e000ff127b82 */ /* 0x000e220000000a00 */
[C---:B------:R-:W-:Y:S01]  /*33d0*/  IMAD.IADD R3, R10.reuse, 0x1, R9 ;  /* 0x000000010a037824 */ /* 0x040fe200078e0209 */
[----:B------:R-:W-:-:S06]  /*33e0*/  IADD3 R22, P2, PT, R10, R9, RZ ;  /* 0x000000090a167210 */ /* 0x000fcc0007f5e0ff */
[----:B------:R-:W1:Y:S01]  /*33f0*/  LDC.64 R16, c[0x0][0x380] ;  /* 0x0000e000ff107b82 */ /* 0x000e620000000a00 */
[----:B0-----:R-:W-:-:S04]  /*3400*/  IMAD.WIDE.U32 R18, R3, 0x2, R18 ;  /* 0x0000000203127825 */ /* 0x001fc800078e0012 */
[----:B------:R-:W-:Y:S02]  /*3410*/  IMAD.X R3, RZ, RZ, RZ, P2 ;  /* 0x000000ffff037224 */ /* 0x000fe400010e06ff */
[----:B------:R-:W2:Y:S01]  /*3420*/  LDG.E.U16.CONSTANT R18, desc[UR12][R18.64] ;  /* 0x0000000c12127981 */ /* 0x000ea2000c1e9500 */
[----:B-1----:R-:W-:-:S04]  /*3430*/  LEA R16, P2, R22, R16, 0x1 ;  /* 0x0000001016107211 */ /* 0x002fc800078408ff */
[----:B------:R-:W-:-:S05]  /*3440*/  LEA.HI.X R17, R22, R17, R3, 0x1, P2 ;  /* 0x0000001116117211 */ /* 0x000fca00010f0c03 */
[----:B------:R-:W3:Y:S04]  /*3450*/  LDG.E.U16.CONSTANT R27, desc[UR12][R16.64+0x2] ;  /* 0x0000020c101b7981 */ /* 0x000ee8000c1e9500 */
[----:B------:R-:W4:Y:S04]  /*3460*/  LDG.E.U16.CONSTANT R28, desc[UR12][R16.64+0x4] ;  /* 0x0000040c101c7981 */ /* 0x000f28000c1e9500 */
[----:B------:R-:W5:Y:S04]  /*3470*/  LDG.E.U16.CONSTANT R3, desc[UR12][R16.64+0x6] ;  /* 0x0000060c10037981 */ /* 0x000f68000c1e9500 */
[----:B------:R-:W5:Y:S04]  /*3480*/  LDG.E.U16.CONSTANT R22, desc[UR12][R16.64+0x8] ;  /* 0x0000080c10167981 */ /* 0x000f68000c1e9500 */
[----:B------:R-:W5:Y:S04]  /*3490*/  LDG.E.U16.CONSTANT R23, desc[UR12][R16.64+0xa] ;  /* 0x00000a0c10177981 */ /* 0x000f68000c1e9500 */
[----:B------:R-:W5:Y:S04]  /*34a0*/  LDG.E.U16.CONSTANT R24, desc[UR12][R16.64+0xc] ;  /* 0x00000c0c10187981 */ /* 0x000f68000c1e9500 */
[----:B------:R-:W5:Y:S01]  /*34b0*/  LDG.E.U16.CONSTANT R25, desc[UR12][R16.64+0xe] ;  /* 0x00000e0c10197981 */ /* 0x000f62000c1e9500 */
[----:B------:R-:W-:-:S02]  /*34c0*/  VIADD R9, R9, 0x8 ;  /* 0x0000000809097836 */ /* 0x000fc40000000000 */
[----:B--2---:R-:W-:-:S05]  /*34d0*/  HADD2.F32 R26, -RZ, R18.H0_H0 ;  /* 0x20000012ff1a7230 */ /* 0x004fca0000004100 */
[----:B------:R-:W-:Y:S01]  /*34e0*/  FSETP.GT.AND P2, PT, R26, 0.5, PT ;  /* 0x3f0000001a00780b */ /* 0x000fe20003f44000 */
[----:B---3--:R-:W-:-:S05]  /*34f0*/  HADD2.F32 R27, -RZ, R27.H0_H0 ;  /* 0x2000001bff1b7230 */ /* 0x008fca0000004100 */
[----:B------:R-:W-:Y:S01]  /*3500*/  FSETP.GT.AND P3, PT, R27, 0.5, PT ;  /* 0x3f0000001b00780b */ /* 0x000fe20003f64000 */
[----:B----4-:R-:W-:Y:S02]  /*3510*/  HADD2.F32 R28, -RZ, R28.H0_H0 ;  /* 0x2000001cff1c7230 */ /* 0x010fe40000004100 */
[----:B------:R-:W-:-:S04]  /*3520*/  VIADD R18, R11, 0x1 ;  /* 0x000000010b127836 */ /* 0x000fc80000000000 */
[----:B------:R-:W-:Y:S01]  /*3530*/  @!P2 IMAD.MOV R18, RZ, RZ, R11 ;  /* 0x000000ffff12a224 */ /* 0x000fe200078e020b */
[----:B------:R-:W-:Y:S01]  /*3540*/  FSETP.GT.AND P2, PT, R28, 0.5, PT ;  /* 0x3f0000001c00780b */ /* 0x000fe20003f44000 */
[----:B-----5:R-:W-:Y:S02]  /*3550*/  HADD2.F32 R3, -RZ, R3.H0_H0 ;  /* 0x20000003ff037230 */ /* 0x020fe40000004100 */
[----:B------:R-:W-:Y:S02]  /*3560*/  VIADD R11, R18, 0x1 ;  /* 0x00000001120b7836 */ /* 0x000fe40000000000 */
[----:B------:R-:W-:Y:S01]  /*3570*/  @!P3 IMAD.MOV R11, RZ, RZ, R18 ;  /* 0x000000ffff0bb224 */ /* 0x000fe200078e0212 */
[----:B------:R-:W-:Y:S01]  /*3580*/  FSETP.GT.AND P3, PT, R3, 0.5, PT ;  /* 0x3f0000000300780b */ /* 0x000fe20003f64000 */
[----:B------:R-:W-:Y:S02]  /*3590*/  HADD2.F32 R22, -RZ, R22.H0_H0 ;  /* 0x20000016ff167230 */ /* 0x000fe40000004100 */
[----:B------:R-:W-:-:S04]  /*35a0*/  VIADD R3, R11, 0x1 ;  /* 0x000000010b037836 */ /* 0x000fc80000000000 */
[----:B------:R-:W-:Y:S01]  /*35b0*/  @!P2 IMAD.MOV R3, RZ, RZ, R11 ;  /* 0x000000ffff03a224 */ /* 0x000fe200078e020b */
[----:B------:R-:W-:Y:S01]  /*35c0*/  FSETP.GT.AND P2, PT, R22, 0.5, PT ;  /* 0x3f0000001600780b */ /* 0x000fe20003f44000 */
[----:B------:R-:W-:Y:S02]  /*35d0*/  HADD2.F32 R23, -RZ, R23.H0_H0 ;  /* 0x20000017ff177230 */ /* 0x000fe40000004100 */
        /* <DEDUP_REMOVED lines=10> */
[----:B------:R-:W-:-:S03]  /*3680*/  FSETP.GT.AND P3, PT, R25, 0.5, PT ;  /* 0x3f0000001900780b */ /* 0x000fc60003f64000 */
[----:B------:R-:W-:-:S04]  /*3690*/  VIADD R3, R11, 0x1 ;  /* 0x000000010b037836 */ /* 0x000fc80000000000 */
[----:B------:R-:W-:-:S04]  /*36a0*/  @!P2 IMAD.MOV R3, RZ, RZ, R11 ;  /* 0x000000ffff03a224 */ /* 0x000fc800078e020b */
[----:B------:R-:W-:Y:S02]  /*36b0*/  VIADD R11, R3, 0x1 ;  /* 0x00000001030b7836 */ /* 0x000fe40000000000 */
[----:B------:R-:W-:-:S07]  /*36c0*/  @!P3 IMAD.MOV R11, RZ, RZ, R3 ;  /* 0x000000ffff0bb224 */ /* 0x000fce00078e0203 */
.L_x_103:
[----:B------:R-:W-:Y:S05]  /*36d0*/  @!P0 BRA `(.L_x_102) ;  /* 0x0000000000fc8947 */ /* 0x000fea0003800000 */
[----:B------:R-:W-:Y:S01]  /*36e0*/  VIADD R3, R15, 0xffffffff ;  /* 0xffffffff0f037836 */ /* 0x000fe20000000000 */
[----:B------:R-:W-:-:S04]  /*36f0*/  ISETP.NE.AND P0, PT, R13, RZ, PT ;  /* 0x000000ff0d00720c */ /* 0x000fc80003f05270 */
[----:B------:R-:W-:-:S13]  /*3700*/  ISETP.GE.U32.AND P2, PT, R3, 0x3, PT ;  /* 0x000000030300780c */ /* 0x000fda0003f46070 */
[----:B------:R-:W-:Y:S05]  /*3710*/  @!P2 BRA `(.L_x_104) ;  /* 0x000000000074a947 */ /* 0x000fea0003800000 */
        /* <DEDUP_REMOVED lines=11> */
[----:B------:R-:W5:Y:S01]  /*37d0*/  LDG.E.U16.CONSTANT R24, desc[UR12][R16.64+0x6] ;  /* 0x0000060c10187981 */ /* 0x000f62000c1e9500 */
[----:B------:R-:W-:Y:S02]  /*37e0*/  VIADD R9, R9, 0x4 ;  /* 0x0000000409097836 */ /* 0x000fe40000000000 */
        /* <DEDUP_REMOVED lines=11> */
[----:B------:R-:W-:-:S03]  /*38a0*/  FSETP.GT.AND P3, PT, R24, 0.5, PT ;  /* 0x3f0000001800780b */ /* 0x000fc60003f64000 */
[----:B------:R-:W-:-:S04]  /*38b0*/  VIADD R3, R11, 0x1 ;  /* 0x000000010b037836 */ /* 0x000fc80000000000 */
[----:B------:R-:W-:-:S04]  /*38c0*/  @!P2 IMAD.MOV R3, RZ, RZ, R11 ;  /* 0x000000ffff03a224 */ /* 0x000fc800078e020b */
[----:B------:R-:W-:Y:S02]  /*38d0*/  VIADD R11, R3, 0x1 ;  /* 0x00000001030b7836 */ /* 0x000fe40000000000 */
[----:B------:R-:W-:-:S07]  /*38e0*/  @!P3 IMAD.MOV R11, RZ, RZ, R3 ;  /* 0x000000ffff0bb224 */ /* 0x000fce00078e0203 */
.L_x_104:
[----:B------:R-:W-:Y:S05]  /*38f0*/  @!P0 BRA `(.L_x_102) ;  /* 0x0000000000748947 */ /* 0x000fea0003800000 */
[----:B------:R-:W0:Y:S01]  /*3900*/  LDC.64 R16, c[0x0][0x380] ;  /* 0x0000e000ff107b82 */ /* 0x000e220000000a00 */
[----:B------:R-:W-:-:S04]  /*3910*/  IMAD.IADD R3, R10, 0x1, R9 ;  /* 0x000000010a037824 */ /* 0x000fc800078e0209 */
[----:B0-----:R-:W-:-:S06]  /*3920*/  IMAD.WIDE.U32 R16, R3, 0x2, R16 ;  /* 0x0000000203107825 */ /* 0x001fcc00078e0010 */
[----:B------:R-:W2:Y:S01]  /*3930*/  LDG.E.U16.CONSTANT R16, desc[UR12][R16.64] ;  /* 0x0000000c10107981 */ /* 0x000ea2000c1e9500 */
[----:B------:R-:W-:Y:S01]  /*3940*/  ISETP.NE.AND P2, PT, R13, 0x1, PT ;  /* 0x000000010d00780c */ /* 0x000fe20003f45270 */
[----:B--2---:R-:W-:-:S05]  /*3950*/  HADD2.F32 R3, -RZ, R16.H0_H0 ;  /* 0x20000010ff037230 */ /* 0x004fca0000004100 */
[----:B------:R-:W-:Y:S01]  /*3960*/  FSETP.GT.AND P0, PT, R3, 0.5, PT ;  /* 0x3f0000000300780b */ /* 0x000fe20003f04000 */
[----:B------:R-:W-:-:S12]  /*3970*/  VIADD R3, R11, 0x1 ;  /* 0x000000010b037836 */ /* 0x000fd80000000000 */
[----:B------:R-:W-:-:S04]  /*3980*/  @!P0 IMAD.MOV R3, RZ, RZ, R11 ;  /* 0x000000ffff038224 */ /* 0x000fc800078e020b */
[----:B------:R-:W-:Y:S01]  /*3990*/  IMAD.MOV.U32 R11, RZ, RZ, R3 ;  /* 0x000000ffff0b7224 */ /* 0x000fe200078e0003 */
[----:B------:R-:W-:Y:S06]  /*39a0*/  @!P2 BRA `(.L_x_102) ;  /* 0x000000000048a947 */ /* 0x000fec0003800000 */
[----:B------:R-:W0:Y:S01]  /*39b0*/  LDC.64 R16, c[0x0][0x380] ;  /* 0x0000e000ff107b82 */ /* 0x000e220000000a00 */
[----:B------:R-:W-:Y:S02]  /*39c0*/  IADD3 R3, P0, PT, R10, R9, RZ ;  /* 0x000000090a037210 */ /* 0x000fe40007f1e0ff */
[----:B------:R-:W-:-:S03]  /*39d0*/  ISETP.NE.AND P2, PT, R13, 0x2, PT ;  /* 0x000000020d00780c */ /* 0x000fc60003f45270 */
[----:B------:R-:W-:Y:S01]  /*39e0*/  IMAD.X R18, RZ, RZ, RZ, P0 ;  /* 0x000000ffff127224 */ /* 0x000fe200000e06ff */
[----:B0-----:R-:W-:-:S04]  /*39f0*/  LEA R16, P0, R3, R16, 0x1 ;  /* 0x0000001003107211 */ /* 0x001fc800078008ff */
[----:B------:R-:W-:-:S05]  /*3a00*/  LEA.HI.X R17, R3, R17, R18, 0x1, P0 ;  /* 0x0000001103117211 */ /* 0x000fca00000f0c12 */
[----:B------:R-:W2:Y:S04]  /*3a10*/  LDG.E.U16.CONSTANT R3, desc[UR12][R16.64+0x2] ;  /* 0x0000020c10037981 */ /* 0x000ea8000c1e9500 */
[----:B------:R-:W3:Y:S01]  /*3a20*/  @P2 LDG.E.U16.CONSTANT R9, desc[UR12][R16.64+0x4] ;  /* 0x0000040c10092981 */ /* 0x000ee2000c1e9500 */
[----:B--2---:R-:W-:Y:S02]  /*3a30*/  HADD2.F32 R3, -RZ, R3.H0_H0 ;  /* 0x20000003ff037230 */ /* 0x004fe40000004100 */
[----:B---3--:R-:W-:-:S03]  /*3a40*/  @P2 HADD2.F32 R9, -RZ, R9.H0_H0 ;  /* 0x20000009ff092230 */ /* 0x008fc60000004100 */
[----:B------:R-:W-:Y:S01]  /*3a50*/  FSETP.GT.AND P0, PT, R3, 0.5, PT ;  /* 0x3f0000000300780b */ /* 0x000fe20003f04000 */
[----:B------:R-:W-:Y:S01]  /*3a60*/  VIADD R3, R11, 0x1 ;  /* 0x000000010b037836 */ /* 0x000fe20000000000 */
[----:B------:R-:W-:-:S11]  /*3a70*/  FSETP.GT.OR P3, PT, R9, 0.5, !P2 ;  /* 0x3f0000000900780b */ /* 0x000fd60005764400 */
[----:B------:R-:W-:-:S04]  /*3a80*/  @!P0 IMAD.MOV R3, RZ, RZ, R11 ;  /* 0x000000ffff038224 */ /* 0x000fc800078e020b */
[----:B------:R-:W-:-:S04]  /*3a90*/  IMAD.MOV.U32 R11, RZ, RZ, R3 ;  /* 0x000000ffff0b7224 */ /* 0x000fc800078e0003 */
[----:B------:R-:W-:Y:S02]  /*3aa0*/  @P2 VIADD R3, R11, 0x1 ;  /* 0x000000010b032836 */ /* 0x000fe40000000000 */
[----:B------:R-:W-:-:S04]  /*3ab0*/  @!P3 IMAD.MOV R3, RZ, RZ, R11 ;  /* 0x000000ffff03b224 */ /* 0x000fc800078e020b */
[----:B------:R-:W-:-:S07]  /*3ac0*/  @P2 IMAD.MOV.U32 R11, RZ, RZ, R3 ;  /* 0x000000ffff0b2224 */ /* 0x000fce00078e0003 */
.L_x_102:
[----:B------:R-:W-:Y:S02]  /*3ad0*/  IMAD.MOV.U32 R9, RZ, RZ, RZ ;  /* 0x000000ffff097224 */ /* 0x000fe400078e00ff */
[----:B------:R-:W-:Y:S01]  /*3ae0*/  IMAD.MOV.U32 R3, RZ, RZ, RZ ;  /* 0x000000ffff037224 */ /* 0x000fe200078e00ff */
[----:B------:R-:W-:Y:S06]  /*3af0*/  BRA.U !UP2, `(.L_x_105) ;  /* 0x000000010ae47547 */ /* 0x000fec000b800000 */
[----:B------:R-:W-:Y:S01]  /*3b00*/  IMAD.MOV.U32 R9, RZ, RZ, RZ ;  /* 0x000000ffff097224 */ /* 0x000fe200078e00ff */
[----:B------:R-:W-:-:S06]  /*3b10*/  UMOV UR4, URZ ;  /* 0x000000ff00047c82 */ /* 0x000fcc0008000000 */
.L_x_106:
[----:B------:R-:W0:Y:S01]  /*3b20*/  LDC.64 R16, c[0x0][0x388] ;  /* 0x0000e200ff107b82 */ /* 0x000e220000000a00 */
        /* <DEDUP_REMOVED lines=8> */
[----:B------:R-:W5:Y:S01]  /*3bb0*/  LDG.E.U16.CONSTANT R18, desc[UR12][R16.64+0xc] ;  /* 0x00000c0c10127981 */ /* 0x000f62000c1e9500 */
[----:B--2---:R-:W-:-:S03]  /*3bc0*/  HADD2.F32 R26, -RZ, R3.H0_H0 ;  /* 0x20000003ff1a7230 */ /* 0x004fc60000004100 */
[----:B------:R-:W2:Y:S01]  /*3bd0*/  LDG.E.U16.CONSTANT R3, desc[UR12][R16.64+0xe] ;  /* 0x00000e0c10037981 */ /* 0x000ea2000c1e9500 */
[----:B---3--:R-:W-:Y:S02]  /*3be0*/  HADD2.F32 R25, -RZ, R25.H0_H0 ;  /* 0x20000019ff197230 */ /* 0x008fe40000004100 */
[----:B------:R-:W-:Y:S02]  /*3bf0*/  FADD R26, R26, R9 ;  /* 0x000000091a1a7221 */ /* 0x000fe40000000000 */
[----:B------:R-:W3:Y:S02]  /*3c00*/  LDG.E.U16.CONSTANT R9, desc[UR12][R16.64+0x10] ;  /* 0x0000100c10097981 */ /* 0x000ee4000c1e9500 */
[----:B------:R-:W-:Y:S01]  /*3c10*/  FADD R25, R26, R25 ;  /* 0x000000191a197221 */ /* 0x000fe20000000000 */
[----:B----4-:R-:W-:Y:S02]  /*3c20*/  HADD2.F32 R26, -RZ, R23.H0_H0 ;  /* 0x20000017ff1a7230 */ /* 0x010fe40000004100 */
[----:B-----5:R-:W-:-:S03]  /*3c30*/  HADD2.F32 R24, -RZ, R24.H0_H0 ;  /* 0x20000018ff187230 */ /* 0x020fc60000004100 */
[----:B------:R-:W-:Y:S01]  /*3c40*/  FADD R25, R25, R26 ;  /* 0x0000001a19197221 */ /* 0x000fe20000000000 */
[----:B------:R-:W-:Y:S01]  /*3c50*/  HADD2.F32 R23, -RZ, R22.H0_H0 ;  /* 0x20000016ff177230 */ /* 0x000fe20000004100 */
[----:B------:R-:W4:Y:S02]  /*3c60*/  LDG.E.U16.CONSTANT R26, desc[UR12][R16.64+0x1e] ;  /* 0x00001e0c101a7981 */ /* 0x000f24000c1e9500 */
[----:B------:R-:W-:Y:S02]  /*3c70*/  FADD R24, R25, R24 ;  /* 0x0000001819187221 */ /* 0x000fe40000000000 */
[----:B------:R-:W5:Y:S01]  /*3c80*/  LDG.E.U16.CONSTANT R22, desc[UR12][R16.64+0x12] ;  /* 0x0000120c10167981 */ /* 0x000f62000c1e9500 */
[----:B------:R-:W-:Y:S02]  /*3c90*/  HADD2.F32 R25, -RZ, R19.H0_H0 ;  /* 0x20000013ff197230 */ /* 0x000fe40000004100 */
[----:B------:R-:W-:Y:S02]  /*3ca0*/  FADD R24, R24, R23 ;  /* 0x0000001718187221 */ /* 0x000fe40000000000 */
[----:B------:R-:W4:Y:S02]  /*3cb0*/  LDG.E.U16.CONSTANT R23, desc[UR12][R16.64+0x14] ;  /* 0x0000140c10177981 */ /* 0x000f24000c1e9500 */
[----:B------:R-:W-:-:S02]  /*3cc0*/  FADD R24, R24, R25 ;  /* 0x0000001918187221 */ /* 0x000fc40000000000 */
[----:B------:R-:W4:Y:S01]  /*3cd0*/  LDG.E.U16.CONSTANT R19, desc[UR12][R16.64+0x16] ;  /* 0x0000160c10137981 */ /* 0x000f22000c1e9500 */
[----:B------:R-:W-:-:S03]  /*3ce0*/  HADD2.F32 R25, -RZ, R18.H0_H0 ;  /* 0x20000012ff197230 */ /* 0x000fc60000004100 */
[----:B------:R-:W4:Y:S02]  /*3cf0*/  LDG.E.U16.CONSTANT R18, desc[UR12][R16.64+0x18] ;  /* 0x0000180c10127981 */ /* 0x000f24000c1e9500 */
[----:B------:R-:W-:Y:S02]  /*3d00*/  FADD R27, R24, R25 ;  /* 0x00000019181b7221 */ /* 0x000fe40000000000 */
[----:B------:R-:W4:Y:S04]  /*3d10*/  LDG.E.U16.CONSTANT R25, desc[UR12][R16.64+0x1a] ;  /* 0x00001a0c10197981 */ /* 0x000f28000c1e9500 */
[----:B------:R-:W4:Y:S01]  /*3d20*/  LDG.E.U16.CONSTANT R24, desc[UR12][R16.64+0x1c] ;  /* 0x00001c0c10187981 */ /* 0x000f22000c1e9500 */
[----:B------:R-:W-:-:S06]  /*3d30*/  UIADD3 UR4, UPT, UPT, UR4, 0x10, URZ ;  /* 0x0000001004047890 */ /* 0x000fcc000fffe0ff */
[----:B------:R-:W-:Y:S01]  /*3d40*/  ISETP.NE.AND P0, PT, R14, UR4, PT ;  /* 0x000000040e007c0c */ /* 0x000fe2000bf05270 */
[----:B--2---:R-:W-:-:S05]  /*3d50*/  HADD2.F32 R28, -RZ, R3.H0_H0 ;  /* 0x20000003ff1c7230 */ /* 0x004fca0000004100 */
[----:B------:R-:W-:Y:S01]  /*3d60*/  FADD R27, R27, R28 ;  /* 0x0000001c1b1b7221 */ /* 0x000fe20000000000 */
[----:B---3--:R-:W-:-:S05]  /*3d70*/  HADD2.F32 R28, -RZ, R9.H0_H0 ;  /* 0x20000009ff1c7230 */ /* 0x008fca0000004100 */
[----:B------:R-:W-:Y:S01]  /*3d80*/  FADD R27, R27, R28 ;  /* 0x0000001c1b1b7221 */ /* 0x000fe20000000000 */
[----:B-----5:R-:W-:Y:S02]  /*3d90*/  HADD2.F32 R22, -RZ, R22.H0_H0 ;  /* 0x20000016ff167230 */ /* 0x020fe40000004100 */
[----:B----4-:R-:W-:-:S03]  /*3da0*/  HADD2.F32 R23, -RZ, R23.H0_H0 ;  /* 0x20000017ff177230 */ /* 0x010fc60000004100 */
[----:B------:R-:W-:Y:S01]  /*3db0*/  FADD R22, R27, R22 ;  /* 0x000000161b167221 */ /* 0x000fe20000000000 */
[----:B------:R-:W-:-:S03]  /*3dc0*/  HADD2.F32 R19, -RZ, R19.H0_H0 ;  /* 0x20000013ff137230 */ /* 0x000fc60000004100 */
        /* <DEDUP_REMOVED lines=8> */
[----:B------:R-:W-:-:S04]  /*3e50*/  FADD R3, R18, R3 ;  /* 0x0000000312037221 */ /* 0x000fc80000000000 */
[----:B------:R-:W-:Y:S01]  /*3e60*/  FADD R9, R3, R26 ;  /* 0x0000001a03097221 */ /* 0x000fe20000000000 */
[----:B------:R-:W-:Y:S06]  /*3e70*/  @P0 BRA `(.L_x_106) ;  /* 0xfffffffc00280947 */ /* 0x000fec000383ffff */
[----:B------:R-:W-:-:S07]  /*3e80*/  IMAD.MOV.U32 R3, RZ, RZ, R14 ;  /* 0x000000ffff037224 */ /* 0x000fce00078e000e */
.L_x_105:
        /* <DEDUP_REMOVED lines=23> */
[----:B------:R-:W-:Y:S01]  /*4000*/  FADD R28, R9, R28 ;  /* 0x0000001c091c7221 */ /* 0x000fe20000000000 */
[----:B---3--:R-:W-:Y:S02]  /*4010*/  HADD2.F32 R29, -RZ, R29.H0_H0 ;  /* 0x2000001dff1d7230 */ /* 0x008fe40000004100 */
[----:B----4-:R-:W-:-:S03]  /*4020*/  HADD2.F32 R9, -RZ, R26.H0_H0 ;  /* 0x2000001aff097230 */ /* 0x010fc60000004100 */
[----:B------:R-:W-:Y:S01]  /*4030*/  FADD R28, R28, R29 ;  /* 0x0000001d1c1c7221 */ /* 0x000fe20000000000 */
[----:B-----5:R-:W-:-:S03]  /*4040*/  HADD2.F32 R18, -RZ, R25.H0_H0 ;  /* 0x20000019ff127230 */ /* 0x020fc60000004100 */
        /* <DEDUP_REMOVED lines=9> */
[----:B------:R-:W-:-:S07]  /*40e0*/  FADD R9, R9, R16 ;  /* 0x0000001009097221 */ /* 0x000fce0000000000 */
.L_x_108:
[----:B------:R-:W-:Y:S05]  /*40f0*/  @!P2 BRA `(.L_x_107) ;  /* 0x0000000000b8a947 */ /* 0x000fea0003800000 */
[----:B------:R-:W-:Y:S01]  /*4100*/  VIADD R16, R15, 0xffffffff ;  /* 0xffffffff0f107836 */ /* 0x000fe20000000000 */
[----:B------:R-:W-:-:S04]  /*4110*/  ISETP.NE.AND P2, PT, R13, RZ, PT ;  /* 0x000000ff0d00720c */ /* 0x000fc80003f45270 */
[----:B------:R-:W-:-:S13]  /*4120*/  ISETP.GE.U32.AND P0, PT, R16, 0x3, PT ;  /* 0x000000031000780c */ /* 0x000fda0003f06070 */
[----:B------:R-:W-:Y:S05]  /*4130*/  @!P0 BRA `(.L_x_109) ;  /* 0x0000000000548947 */ /* 0x000fea0003800000 */
[----:B------:R-:W0:Y:S01]  /*4140*/  LDC.64 R18, c[0x0][0x388] ;  /* 0x0000e200ff127b82 */ /* 0x000e220000000a00 */
[C---:B------:R-:W-:Y:S01]  /*4150*/  IADD3 R22, P0, PT, R10.reuse, R3, RZ ;  /* 0x000000030a167210 */ /* 0x040fe20007f1e0ff */
[----:B------:R-:W-:-:S04]  /*4160*/  IMAD.IADD R23, R10, 0x1, R3 ;  /* 0x000000010a177824 */ /* 0x000fc800078e0203 */
[----:B------:R-:W-:Y:S02]  /*4170*/  IMAD.X R24, RZ, RZ, RZ, P0 ;  /* 0x000000ffff187224 */ /* 0x000fe400000e06ff */
[----:B------:R-:W1:Y:S01]  /*4180*/  LDC.64 R16, c[0x0][0x388] ;  /* 0x0000e200ff107b82 */ /* 0x000e620000000a00 */
[----:B0-----:R-:W-:-:S06]  /*4190*/  IMAD.WIDE.U32 R18, R23, 0x2, R18 ;  /* 0x0000000217127825 */ /* 0x001fcc00078e0012 */
        /* <DEDUP_REMOVED lines=8> */
[----:B------:R-:W-:Y:S01]  /*4220*/  FADD R22, R9, R22 ;  /* 0x0000001609167221 */ /* 0x000fe20000000000 */
[----:B---3--:R-:W-:Y:S02]  /*4230*/  HADD2.F32 R23, -RZ, R23.H0_H0 ;  /* 0x20000017ff177230 */ /* 0x008fe40000004100 */
[----:B----4-:R-:W-:-:S03]  /*4240*/  HADD2.F32 R9, -RZ, R24.H0_H0 ;  /* 0x20000018ff097230 */ /* 0x010fc60000004100 */
[----:B------:R-:W-:Y:S01]  /*4250*/  FADD R22, R22, R23 ;  /* 0x0000001716167221 */ /* 0x000fe20000000000 */
[----:B-----5:R-:W-:-:S03]  /*4260*/  HADD2.F32 R24, -RZ, R25.H0_H0 ;  /* 0x20000019ff187230 */ /* 0x020fc60000004100 */
[----:B------:R-:W-:-:S04]  /*4270*/  FADD R9, R22, R9 ;  /* 0x0000000916097221 */ /* 0x000fc80000000000 */
[----:B------:R-:W-:-:S07]  /*4280*/  FADD R9, R9, R24 ;  /* 0x0000001809097221 */ /* 0x000fce0000000000 */
.L_x_109:
[----:B------:R-:W-:Y:S05]  /*4290*/  @!P2 BRA `(.L_x_107) ;  /* 0x000000000050a947 */ /* 0x000fea0003800000 */
[----:B------:R-:W0:Y:S01]  /*42a0*/  LDC.64 R16, c[0x0][0x388] ;  /* 0x0000e200ff107b82 */ /* 0x000e220000000a00 */
[----:B------:R-:W-:-:S04]  /*42b0*/  IMAD.IADD R19, R10, 0x1, R3 ;  /* 0x000000010a137824 */ /* 0x000fc800078e0203 */
[----:B0-----:R-:W-:-:S06]  /*42c0*/  IMAD.WIDE.U32 R16, R19, 0x2, R16 ;  /* 0x0000000213107825 */ /* 0x001fcc00078e0010 */
[----:B------:R-:W2:Y:S01]  /*42d0*/  LDG.E.U16.CONSTANT R16, desc[UR12][R16.64] ;  /* 0x0000000c10107981 */ /* 0x000ea2000c1e9500 */
[----:B------:R-:W-:Y:S01]  /*42e0*/  ISETP.NE.AND P0, PT, R13, 0x1, PT ;  /* 0x000000010d00780c */ /* 0x000fe20003f05270 */
[----:B--2---:R-:W-:-:S05]  /*42f0*/  HADD2.F32 R18, -RZ, R16.H0_H0 ;  /* 0x20000010ff127230 */ /* 0x004fca0000004100 */
[----:B------:R-:W-:-:S07]  /*4300*/  FADD R9, R9, R18 ;  /* 0x0000001209097221 */ /* 0x000fce0000000000 */
[----:B------:R-:W-:Y:S05]  /*4310*/  @!P0 BRA `(.L_x_107) ;  /* 0x0000000000308947 */ /* 0x000fea0003800000 */
        /* <DEDUP_REMOVED lines=10> */
[----:B------:R-:W-:-:S04]  /*43c0*/  FADD R9, R9, R10 ;  /* 0x0000000a09097221 */ /* 0x000fc80000000000 */
[----:B------:R-:W-:-:S07]  /*43d0*/  @P2 FADD R9, R9, R18 ;  /* 0x0000001209092221 */ /* 0x000fce0000000000 */
.L_x_107:
[----:B------:R-:W-:Y:S01]  /*43e0*/  SHF.R.U32.HI R3, RZ, 0x2, R12 ;  /* 0x00000002ff037819 */ /* 0x000fe2000001160c */
[----:B------:R-:W-:Y:S01]  /*43f0*/  IMAD.SHL.U32 R10, R2, 0x10, RZ ;  /* 0x00000010020a7824 */ /* 0x000fe200078e00ff */
[----:B------:R-:W-:Y:S01]  /*4400*/  BSSY.RECONVERGENT B0, `(.L_x_110) ;  /* 0x0000058000007945 */ /* 0x000fe20003800200 */
[----:B------:R-:W-:Y:S01]  /*4410*/  VIADD R4, R4, 0x587c5 ;  /* 0x000587c504047836 */ /* 0x000fe20000000000 */
[----:B------:R-:W-:Y:S01]  /*4420*/  LOP3.LUT R3, R3, R12, RZ, 0x3c, !PT ;  /* 0x0000000c03037212 */ /* 0x000fe200078e3cff */
[----:B------:R-:W-:-:S04]  /*4430*/  IMAD.MOV.U32 R17, RZ, RZ, 0x2f800000 ;  /* 0x2f800000ff117424 */ /* 0x000fc800078e00ff */
[----:B------:R-:W-:-:S05]  /*4440*/  IMAD.SHL.U32 R12, R3, 0x2, RZ ;  /* 0x00000002030c7824 */ /* 0x000fca00078e00ff */
[----:B------:R-:W-:Y:S01]  /*4450*/  LOP3.LUT R3, R3, R12, R10, 0x96, !PT ;  /* 0x0000000c03037212 */ /* 0x000fe200078e960a */
[----:B------:R-:W-:-:S03]  /*4460*/  IMAD.MOV.U32 R12, RZ, RZ, 0x3f800000 ;  /* 0x3f800000ff0c7424 */ /* 0x000fc600078e00ff */
[----:B------:R-:W-:-:S05]  /*4470*/  LOP3.LUT R3, R3, R2, RZ, 0x3c, !PT ;  /* 0x0000000203037212 */ /* 0x000fca00078e3cff */
[----:B------:R-:W-:-:S05]  /*4480*/  IMAD.IADD R10, R3, 0x1, R4 ;  /* 0x00000001030a7824 */ /* 0x000fca00078e0204 */
[----:B------:R-:W-:-:S05]  /*4490*/  I2FP.F32.U32 R10, R10 ;  /* 0x0000000a000a7245 */ /* 0x000fca0000201000 */
[----:B------:R-:W-:-:S05]  /*44a0*/  FFMA R10, R10, R17, 1.1641532182693481445e-10 ;  /* 0x2f0000000a0a7423 */ /* 0x000fca0000000011 */
[----:B------:R-:W-:-:S04]  /*44b0*/  FSETP.NEU.AND P0, PT, R10, 1, PT ;  /* 0x3f8000000a00780b */ /* 0x000fc80003f0d000 */
[----:B------:R-:W-:-:S13]  /*44c0*/  FSETP.EQ.OR P0, PT, R21, RZ, !P0 ;  /* 0x000000ff1500720b */ /* 0x000fda0004702400 */
[----:B------:R-:W-:Y:S05]  /*44d0*/  @P0 BRA `(.L_x_111) ;  /* 0x0000000400280947 */ /* 0x000fea0003800000 */
[----:B------:R-:W-:-:S04]  /*44e0*/  FSETP.NAN.AND P0, PT, |R21|, |R21|, PT ;  /* 0x400000151500720b */ /* 0x000fc80003f08200 */
[----:B------:R-:W-:-:S13]  /*44f0*/  FSETP.NUM.AND P0, PT, |R10|, |R10|, !P0 ;  /* 0x4000000a0a00720b */ /* 0x000fda0004707200 */
[----:B------:R-:W-:Y:S01]  /*4500*/  @!P0 FADD R12, R10, R21 ;  /* 0x000000150a0c8221 */ /* 0x000fe20000000000 */
[----:B------:R-:W-:Y:S06]  /*4510*/  @!P0 BRA `(.L_x_111) ;  /* 0x0000000400188947 */ /* 0x000fec0003800000 */
[C---:B------:R-:W-:Y:S02]  /*4520*/  FSETP.NEU.AND P0, PT, |R10|.reuse, +INF , PT ;  /* 0x7f8000000a00780b */ /* 0x040fe40003f0d200 */
[----:B------:R-:W-:Y:S02]  /*4530*/  PLOP3.LUT P3, PT, PT, PT, PT, 0x8, 0x80 ;  /* 0x000000000080781c */ /* 0x000fe40003f6e170 */
[----:B------:R-:W-:-:S04]  /*4540*/  FSETP.NEU.AND P0, PT, R10, RZ, P0 ;  /* 0x000000ff0a00720b */ /* 0x000fc8000070d000 */
[----:B------:R-:W-:-:S09]  /*4550*/  FSETP.GEU.OR P2, PT, R21, RZ, P0 ;  /* 0x000000ff1500720b */ /* 0x000fd2000074e400 */
[----:B------:R-:W-:Y:S01]  /*4560*/  @!P0 PLOP3.LUT P3, PT, P1, PT, PT, 0x80, 0x8 ;  /* 0x000000000008881c */ /* 0x000fe20000f6f070 */
[----:B------:R-:W-:-:S05]  /*4570*/  @!P0 FADD R12, R10, R10 ;  /* 0x0000000a0a0c8221 */ /* 0x000fca0000000000 */
[----:B------:R-:W-:-:S07]  /*4580*/  @!P2 LOP3.LUT R12, R12, 0x7f800000, RZ, 0x3c, !PT ;  /* 0x7f8000000c0ca812 */ /* 0x000fce00078e3cff */
[----:B------:R-:W-:Y:S01]  /*4590*/  @P3 LOP3.LUT R12, R12, 0x7fffffff, RZ, 0xc0, !PT ;  /* 0x7fffffff0c0c3812 */ /* 0x000fe200078ec0ff */
[----:B------:R-:W-:Y:S06]  /*45a0*/  @!P0 BRA `(.L_x_111) ;  /* 0x0000000000f48947 */ /* 0x000fec0003800000 */
[C---:B------:R-:W-:Y:S01]  /*45b0*/  FMUL R17, |R10|.reuse, 16777216 ;  /* 0x4b8000000a117820 */ /* 0x040fe20000400200 */
[C---:B------:R-:W-:Y:S01]  /*45c0*/  FSETP.GEU.AND P0, PT, |R10|.reuse, 1.175494350822287508e-38, PT ;  /* 0x008000000a00780b */ /* 0x040fe20003f0e200 */
[----:B------:R-:W-:Y:S01]  /*45d0*/  IMAD.MOV.U32 R23, RZ, RZ, 0x3a2c32e4 ;  /* 0x3a2c32e4ff177424 */ /* 0x000fe200078e00ff */
[----:B------:R-:W-:Y:S02]  /*45e0*/  FSETP.NEU.AND P3, PT, R10, -1, PT ;  /* 0xbf8000000a00780b */ /* 0x000fe40003f6d000 */
[----:B------:R-:W-:Y:S02]  /*45f0*/  FSEL R17, R17, |R10|, !P0 ;  /* 0x4000000a11117208 */ /* 0x000fe40004000000 */
[----:B------:R-:W-:-:S03]  /*4600*/  FSEL R19, RZ, -24, P0 ;  /* 0xc1c00000ff137808 */ /* 0x000fc60000000000 */
[----:B------:R-:W-:-:S05]  /*4610*/  VIADD R12, R17, 0xc0cafb0d ;  /* 0xc0cafb0d110c7836 */ /* 0x000fca0000000000 */
[----:B------:R-:W-:-:S05]  /*4620*/  LOP3.LUT R16, R12, 0xff800000, RZ, 0xc0, !PT ;  /* 0xff8000000c107812 */ /* 0x000fca00078ec0ff */
[----:B------:R-:W-:Y:S01]  /*4630*/  IMAD.IADD R17, R17, 0x1, -R16 ;  /* 0x0000000111117824 */ /* 0x000fe200078e0a10 */
[----:B------:R-:W-:-:S03]  /*4640*/  I2FP.F32.S32 R16, R16 ;  /* 0x0000001000107245 */ /* 0x000fc60000201400 */
[C---:B------:R-:W-:Y:S01]  /*4650*/  FADD R12, R17.reuse, 1 ;  /* 0x3f800000110c7421 */ /* 0x040fe20000000000 */
[----:B------:R-:W-:Y:S01]  /*4660*/  FADD R22, R17, -1 ;  /* 0xbf80000011167421 */ /* 0x000fe20000000000 */
[----:B------:R-:W-:-:S03]  /*4670*/  FFMA R24, R16, 1.1920928955078125e-07, R19 ;  /* 0x3400000010187823 */ /* 0x000fc60000000013 */
[----:B------:R-:W-:Y:S01]  /*4680*/  FADD R17, R22, R22 ;  /* 0x0000001616117221 */ /* 0x000fe20000000000 */
[----:B------:R-:W0:Y:S03]  /*4690*/  MUFU.RCP R12, R12 ;  /* 0x0000000c000c7308 */ /* 0x000e260000001000 */
[----:B0-----:R-:W-:-:S04]  /*46a0*/  FMUL R17, R12, R17 ;  /* 0x000000110c117220 */ /* 0x001fc80000400000 */
[----:B------:R-:W-:Y:S01]  /*46b0*/  FADD R19, R22, -R17 ;  /* 0x8000001116137221 */ /* 0x000fe20000000000 */
[C---:B------:R-:W-:Y:S01]  /*46c0*/  FMUL R18, R17.reuse, R17 ;  /* 0x0000001111127220 */ /* 0x040fe20000400000 */
[----:B------:R-:W-:Y:S02]  /*46d0*/  FFMA R16, R17, 1.4426950216293334961, R24 ;  /* 0x3fb8aa3b11107823 */ /* 0x000fe40000000018 */
[----:B------:R-:W-:Y:S01]  /*46e0*/  FADD R19, R19, R19 ;  /* 0x0000001313137221 */ /* 0x000fe20000000000 */
[----:B------:R-:W-:Y:S01]  /*46f0*/  FFMA R23, R18, R23, 0.0032181653659790754318 ;  /* 0x3b52e7db12177423 */ /* 0x000fe20000000017 */
[----:B------:R-:W-:Y:S02]  /*4700*/  FADD R24, R24, -R16 ;  /* 0x8000001018187221 */ /* 0x000fe40000000000 */
[----:B------:R-:W-:Y:S01]  /*4710*/  FFMA R19, R22, -R17, R19 ;  /* 0x8000001116137223 */ /* 0x000fe20000000013 */
[----:B------:R-:W-:Y:S01]  /*4720*/  FFMA R23, R18, R23, 0.018033718690276145935 ;  /* 0x3c93bb7312177423 */ /* 0x000fe20000000017 */
[----:B------:R-:W-:-:S02]  /*4730*/  FFMA R24, R17, 1.4426950216293334961, R24 ;  /* 0x3fb8aa3b11187823 */ /* 0x000fc40000000018 */
[----:B------:R-:W-:Y:S01]  /*4740*/  FMUL R19, R12, R19 ;  /* 0x000000130c137220 */ /* 0x000fe20000400000 */
[----:B------:R-:W-:-:S03]  /*4750*/  FFMA R23, R18, R23, 0.12022458761930465698 ;  /* 0x3df6384f12177423 */ /* 0x000fc60000000017 */
[----:B------:R-:W-:Y:S01]  /*4760*/  FFMA R24, R19, 1.4426950216293334961, R24 ;  /* 0x3fb8aa3b13187823 */ /* 0x000fe20000000018 */
[----:B------:R-:W-:-:S03]  /*4770*/  FMUL R18, R18, R23 ;  /* 0x0000001712127220 */ /* 0x000fc60000400000 */
[----:B------:R-:W-:Y:S01]  /*4780*/  FFMA R24, R17, 1.9251366722983220825e-08, R24 ;  /* 0x32a55e3411187823 */ /* 0x000fe20000000018 */
[----:B------:R-:W-:-:S04]  /*4790*/  FMUL R12, R18, 3 ;  /* 0x40400000120c7820 */ /* 0x000fc80000400000 */
[----:B------:R-:W-:-:S04]  /*47a0*/  FFMA R19, R19, R12, R24 ;  /* 0x0000000c13137223 */ /* 0x000fc80000000018 */
[----:B------:R-:W-:-:S04]  /*47b0*/  FFMA R19, R17, R18, R19 ;  /* 0x0000001211137223 */ /* 0x000fc80000000013 */
[----:B------:R-:W-:-:S04]  /*47c0*/  FADD R23, R16, R19 ;  /* 0x0000001310177221 */ /* 0x000fc80000000000 */
[----:B------:R-:W-:Y:S01]  /*47d0*/  FMUL R12, R23, R21 ;  /* 0x00000015170c7220 */ /* 0x000fe20000400000 */
[----:B------:R-:W-:-:S03]  /*47e0*/  FADD R16, -R16, R23 ;  /* 0x0000001710107221 */ /* 0x000fc60000000100 */
[----:B------:R-:W0:Y:S01]  /*47f0*/  FRND R17, R12 ;  /* 0x0000000c00117307 */ /* 0x000e220000201000 */
[----:B------:R-:W-:Y:S01]  /*4800*/  FADD R19, R19, -R16 ;  /* 0x8000001013137221 */ /* 0x000fe20000000000 */
[-C--:B------:R-:W-:Y:S01]  /*4810*/  FFMA R16, R23, R21.reuse, -R12 ;  /* 0x0000001517107223 */ /* 0x080fe2000000080c */
[----:B------:R-:W-:Y:S01]  /*4820*/  IMAD.MOV.U32 R23, RZ, RZ, 0x391fcb8e ;  /* 0x391fcb8eff177424 */ /* 0x000fe200078e00ff */
[C---:B------:R-:W-:Y:S02]  /*4830*/  FSETP.GT.AND P2, PT, |R12|.reuse, 152, PT ;  /* 0x431800000c00780b */ /* 0x040fe40003f44200 */
[----:B------:R-:W-:Y:S02]  /*4840*/  FFMA R19, R19, R21, R16 ;  /* 0x0000001513137223 */ /* 0x000fe40000000010 */
[----:B------:R1:W2:Y:S01]  /*4850*/  F2I.NTZ R18, R12 ;  /* 0x0000000c00127305 */ /* 0x0002a20000203100 */
[----:B0-----:R-:W-:Y:S01]  /*4860*/  FADD R16, R12, -R17 ;  /* 0x800000110c107221 */ /* 0x001fe20000000000 */
[----:B------:R-:W-:-:S03]  /*4870*/  FSETP.GT.AND P0, PT, R17, RZ, PT ;  /* 0x000000ff1100720b */ /* 0x000fc60003f04000 */
[----:B------:R-:W-:Y:S01]  /*4880*/  FADD R16, R16, R19 ;  /* 0x0000001310107221 */ /* 0x000fe20000000000 */
[----:B------:R-:W-:Y:S02]  /*4890*/  SEL R17, RZ, 0x83000000, P0 ;  /* 0x83000000ff117807 */ /* 0x000fe40000000000 */
[----:B------:R-:W-:Y:S01]  /*48a0*/  FSETP.GEU.AND P0, PT, R12, RZ, PT ;  /* 0x000000ff0c00720b */ /* 0x000fe20003f0e000 */
[C---:B------:R-:W-:Y:S02]  /*48b0*/  FFMA R19, R16.reuse, R23, 0.0013391353422775864601 ;  /* 0x3aaf85ed10137423 */ /* 0x040fe40000000017 */
[----:B------:R-:W-:Y:S01]  /*48c0*/  VIADD R10, R17, 0x7f000000 ;  /* 0x7f000000110a7836 */ /* 0x000fe20000000000 */
[----:B-1----:R-:W-:Y:S01]  /*48d0*/  FSEL R12, RZ, +INF , !P0 ;  /* 0x7f800000ff0c7808 */ /* 0x002fe20004000000 */
[----:B------:R-:W-:Y:S01]  /*48e0*/  FFMA R19, R16, R19, 0.0096188392490148544312 ;  /* 0x3c1d985610137423 */ /* 0x000fe20000000013 */
[----:B--2---:R-:W-:Y:S01]  /*48f0*/  IMAD R18, R18, 0x800000, -R17 ;  /* 0x0080000012127824 */ /* 0x004fe200078e0a11 */
[----:B------:R-:W-:-:S02]  /*4900*/  FSETP.NEU.AND P0, PT, |R21|, +INF , PT ;  /* 0x7f8000001500780b */ /* 0x000fc40003f0d200 */
[----:B------:R-:W-:-:S04]  /*4910*/  FFMA R19, R16, R19, 0.055503588169813156128 ;  /* 0x3d6357bb10137423 */ /* 0x000fc80000000013 */
[----:B------:R-:W-:-:S04]  /*4920*/  FFMA R19, R16, R19, 0.24022644758224487305 ;  /* 0x3e75fdec10137423 */ /* 0x000fc80000000013 */
[----:B------:R-:W-:-:S04]  /*4930*/  FFMA R19, R16, R19, 0.69314718246459960938 ;  /* 0x3f31721810137423 */ /* 0x000fc80000000013 */
[----:B------:R-:W-:-:S04]  /*4940*/  FFMA R19, R16, R19, 1 ;  /* 0x3f80000010137423 */ /* 0x000fc80000000013 */
[----:B------:R-:W-:-:S04]  /*4950*/  FMUL R19, R10, R19 ;  /* 0x000000130a137220 */ /* 0x000fc80000400000 */
[----:B------:R-:W-:-:S05]  /*4960*/  @!P2 FMUL R12, R18, R19 ;  /* 0x00000013120ca220 */ /* 0x000fca0000400000 */
[----:B------:R-:W-:-:S07]  /*4970*/  @!P3 FSEL R12, R12, 1, P0 ;  /* 0x3f8000000c0cb808 */ /* 0x000fce0000000000 */
.L_x_111:
[----:B------:R-:W-:Y:S05]  /*4980*/  BSYNC.RECONVERGENT B0 ;  /* 0x0000000000007941 */ /* 0x000fea0003800200 */
.L_x_110:
[----:B------:R-:W-:Y:S01]  /*4990*/  I2FP.F32.U32 R11, R11 ;  /* 0x0000000b000b7245 */ /* 0x000fe20000201000 */
[----:B------:R-:W-:Y:S01]  /*49a0*/  FADD R10, R9, 1 ;  /* 0x3f800000090a7421 */ /* 0x000fe20000000000 */
[----:B------:R-:W-:Y:S01]  /*49b0*/  UISETP.LT.U32.AND UP1, UPT, UR7, 0x3ff, UPT ;  /* 0x000003ff0700788c */ /* 0x000fe2000bf21070 */
[----:B------:R-:W-:Y:S02]  /*49c0*/  IMAD R9, R20, 0x4, R1 ;  /* 0x0000000414097824 */ /* 0x000fe400078e0201 */
[----:B------:R-:W-:Y:S01]  /*49d0*/  FMUL R11, R11, R10 ;  /* 0x0000000a0b0b7220 */ /* 0x000fe20000400000 */
[----:B------:R-:W-:Y:S02]  /*49e0*/  USEL UR4, UR7, 0x3ff, UP1 ;  /* 0x000003ff07047887 */ /* 0x000fe40008800000 */
[----:B------:R0:W-:Y:S01]  /*49f0*/  STL [R9+0x1030], R20 ;  /* 0x0010301409007387 */ /* 0x0001e20000100800 */
[----:B------:R-:W-:Y:S01]  /*4a00*/  FMUL R11, R11, R12 ;  /* 0x0000000c0b0b7220 */ /* 0x000fe20000400000 */
[----:B------:R-:W-:-:S04]  /*4a10*/  UIADD3 UR4, UPT, UPT, UR4, 0x1, URZ ;  /* 0x0000000104047890 */ /* 0x000fc8000fffe0ff */
[----:B------:R2:W-:Y:S01]  /*4a20*/  STL [R9+0x30], R11 ;  /* 0x0000300b09007387 */ /* 0x0005e20000100800 */
[----:B0-----:R-:W-:-:S05]  /*4a30*/  VIADD R20, R20, 0x1 ;  /* 0x0000000114147836 */ /* 0x001fca0000000000 */
[----:B------:R-:W-:-:S13]  /*4a40*/  ISETP.NE.AND P0, PT, R20, UR4, PT ;  /* 0x0000000414007c0c */ /* 0x000fda000bf05270 */
[----:B--2---:R-:W-:Y:S05]  /*4a50*/  @P0 BRA `(.L_x_112) ;  /* 0xffffffe000b40947 */ /* 0x004fea000383ffff */
[----:B------:R2:W-:Y:S04]  /*4a60*/  STL.64 [R1+0x8], R6 ;  /* 0x0000080601007387 */ /* 0x0005e80000100a00 */
[----:B------:R2:W-:Y:S04]  /*4a70*/  STL.64 [R1+0x10], R2 ;  /* 0x0000100201007387 */ /* 0x0005e80000100a00 */
[----:B------:R2:W-:Y:S02]  /*4a80*/  STL.64 [R1], R4 ;  /* 0x0000000401007387 */ /* 0x0005e40000100a00 */
.L_x_91:
[----:B------:R-:W-:-:S09]  /*4a90*/  UISETP.GE.AND UP0, UPT, UR8, 0x2, UPT ;  /* 0x000000020800788c */ /* 0x000fd2000bf06270 */
[----:B------:R-:W-:Y:S05]  /*4aa0*/  BRA.U !UP0, `(.L_x_113) ;  /* 0x0000000108647547 */ /* 0x000fea000b800000 */
[----:B012---:R-:W-:Y:S02]  /*4ab0*/  IMAD.MOV.U32 R2, RZ, RZ, -0x2 ;  /* 0xfffffffeff027424 */ /* 0x007fe400078e00ff */
[----:B------:R-:W-:Y:S02]  /*4ac0*/  IMAD.U32 R5, RZ, RZ, UR8 ;  /* 0x00000008ff057e24 */ /* 0x000fe4000f8e00ff */
[----:B------:R-:W-:-:S03]  /*4ad0*/  IMAD.MOV.U32 R3, RZ, RZ, RZ ;  /* 0x000000ffff037224 */ /* 0x000fc600078e00ff */
[----:B------:R-:W-:-:S07]  /*4ae0*/  VIADDMNMX.U32 R2, R2, R5, 0x3fe, PT ;  /* 0x000003fe02027446 */ /* 0x000fce0003800005 */
.L_x_115:
[C---:B------:R-:W-:Y:S01]  /*4af0*/  VIADD R5, R3.reuse, 0x1 ;  /* 0x0000000103057836 */ /* 0x040fe20000000000 */
[C---:B------:R-:W-:Y:S01]  /*4b00*/  ISETP.NE.AND P1, PT, R3.reuse, R2, PT ;  /* 0x000000020300720c */ /* 0x040fe20003f25270 */
[----:B------:R-:W0:Y:S01]  /*4b10*/  LDCU UR8, c[0x0][0x3a0] ;  /* 0x00007400ff0877ac */ /* 0x000e220008000800 */
[----:B------:R-:W-:Y:S01]  /*4b20*/  LEA R4, R3, UR14, 0x2 ;  /* 0x0000000e03047c11 */ /* 0x000fe2000f8e10ff */
[----:B------:R-:W-:-:S10]  /*4b30*/  IMAD.MOV.U32 R3, RZ, RZ, R5 ;  /* 0x000000ffff037224 */ /* 0x000fd400078e0005 */
.L_x_114:
[----:B------:R-:W-:Y:S01]  /*4b40*/  LEA R6, R5, UR14, 0x2 ;  /* 0x0000000e05067c11 */ /* 0x000fe2000f8e10ff */
[----:B------:R-:W2:Y:S04]  /*4b50*/  LDL R13, [R4] ;  /* 0x00000000040d7983 */ /* 0x000ea80000100800 */
[----:B------:R-:W3:Y:S01]  /*4b60*/  LDL R11, [R6] ;  /* 0x00000000060b7983 */ /* 0x000ee20000100800 */
[----:B--2---:R-:W-:Y:S02]  /*4b70*/  LEA R9, R13, UR6, 0x2 ;  /* 0x000000060d097c11 */ /* 0x004fe4000f8e10ff */
[----:B---3--:R-:W-:-:S03]  /*4b80*/  LEA R7, R11, UR6, 0x2 ;  /* 0x000000060b077c11 */ /* 0x008fc6000f8e10ff */
[----:B------:R-:W2:Y:S04]  /*4b90*/  LDL R10, [R9] ;  /* 0x00000000090a7983 */ /* 0x000ea80000100800 */
[----:B------:R-:W2:Y:S02]  /*4ba0*/  LDL R7, [R7] ;  /* 0x0000000007077983 */ /* 0x000ea40000100800 */
[----:B--2---:R-:W-:Y:S01]  /*4bb0*/  FSETP.GT.AND P0, PT, R7, R10, PT ;  /* 0x0000000a0700720b */ /* 0x004fe20003f04000 */
[----:B------:R-:W-:Y:S02]  /*4bc0*/  IMAD.MOV.U32 R10, RZ, RZ, R5 ;  /* 0x000000ffff0a7224 */ /* 0x000fe400078e0005 */
[----:B------:R-:W-:-:S03]  /*4bd0*/  VIADD R5, R5, 0x1 ;  /* 0x0000000105057836 */ /* 0x000fc60000000000 */
[----:B------:R-:W-:-:S07]  /*4be0*/  ISETP.LT.U32.AND P2, PT, R10, 0x3ff, PT ;  /* 0x000003ff0a00780c */ /* 0x000fce0003f41070 */
[----:B------:R1:W-:Y:S04]  /*4bf0*/  @P0 STL [R4], R11 ;  /* 0x0000000b04000387 */ /* 0x0003e80000100800 */
[----:B------:R1:W-:Y:S01]  /*4c00*/  @P0 STL [R6], R13 ;  /* 0x0000000d06000387 */ /* 0x0003e20000100800 */
[----:B0-----:R-:W-:-:S13]  /*4c10*/  ISETP.GE.AND P0, PT, R5, UR8, PT ;  /* 0x0000000805007c0c */ /* 0x001fda000bf06270 */
[----:B-1----:R-:W-:Y:S05]  /*4c20*/  @!P0 BRA P2, `(.L_x_114) ;  /* 0xfffffffc00c48947 */ /* 0x002fea000103ffff */
[----:B------:R-:W-:Y:S05]  /*4c30*/  @P1 BRA `(.L_x_115) ;  /* 0xfffffffc00ac1947 */ /* 0x000fea000383ffff */
.L_x_113:
[----:B------:R-:W-:Y:S01]  /*4c40*/  UISETP.GE.AND UP0, UPT, UR8, 0x1, UPT ;  /* 0x000000010800788c */ /* 0x000fe2000bf06270 */
[----:B012---:R-:W-:-:S08]  /*4c50*/  IMAD.MOV.U32 R7, RZ, RZ, 0x1 ;  /* 0x00000001ff077424 */ /* 0x007fd000078e00ff */
[----:B------:R-:W-:Y:S05]  /*4c60*/  BRA.U !UP0, `(.L_x_116) ;  /* 0x0000001108707547 */ /* 0x000fea000b800000 */
[----:B------:R-:W0:Y:S02]  /*4c70*/  LDCU UR4, c[0x0][0x3a8] ;  /* 0x00007500ff0477ac */ /* 0x000e240008000800 */
[----:B0-----:R-:W-:-:S09]  /*4c80*/  UISETP.GE.AND UP0, UPT, UR4, 0x1, UPT ;  /* 0x000000010400788c */ /* 0x001fd2000bf06270 */
[----:B------:R-:W-:Y:S05]  /*4c90*/  BRA.U !UP0, `(.L_x_117) ;  /* 0x0000000908707547 */ /* 0x000fea000b800000 */
[----:B------:R-:W0:Y:S01]  /*4ca0*/  LDC.64 R4, c[0x0][0x390] ;  /* 0x0000e400ff047b82 */ /* 0x000e220000000a00 */
[----:B------:R-:W1:Y:S01]  /*4cb0*/  LDCU.64 UR6, c[0x0][0x380] ;  /* 0x00007000ff0677ac */ /* 0x000e620008000a00 */
[----:B------:R-:W-:Y:S01]  /*4cc0*/  IMAD.MOV.U32 R7, RZ, RZ, RZ ;  /* 0x000000ffff077224 */ /* 0x000fe200078e00ff */
[----:B------:R-:W-:Y:S02]  /*4cd0*/  UIADD3 UR15, UPT, UPT, UR8, -0x1, URZ ;  /* 0xffffffff080f7890 */ /* 0x000fe4000fffe0ff */
[----:B------:R-:W-:Y:S02]  /*4ce0*/  ULOP3.LUT UR11, UR8, 0x7ffffffc, URZ, 0xc0, !UPT ;  /* 0x7ffffffc080b7892 */ /* 0x000fe4000f8ec0ff */
[----:B------:R-:W-:Y:S02]  /*4cf0*/  ULOP3.LUT UR16, UR8, 0x3, URZ, 0xc0, !UPT ;  /* 0x0000000308107892 */ /* 0x000fe4000f8ec0ff */
[----:B------:R-:W-:Y:S02]  /*4d00*/  UIADD3 UR9, UPT, UPT, -UR11, URZ, URZ ;  /* 0x000000ff0b097290 */ /* 0x000fe4000fffe1ff */
[----:B-1----:R-:W-:-:S04]  /*4d10*/  UIADD3 UR6, UP0, UPT, UR6, 0x4, URZ ;  /* 0x0000000406067890 */ /* 0x002fc8000ff1e0ff */
[----:B------:R-:W-:Y:S01]  /*4d20*/  UIADD3.X UR7, UPT, UPT, URZ, UR7, URZ, UP0, !UPT ;  /* 0x00000007ff077290 */ /* 0x000fe200087fe4ff */
[----:B0-----:R-:W-:Y:S01]  /*4d30*/  IMAD.WIDE R4, R0, 0x4, R4 ;  /* 0x0000000400047825 */ /* 0x001fe200078e0204 */
[----:B------:R-:W-:Y:S02]  /*4d40*/  UISETP.LT.U32.AND UP0, UPT, UR15, 0x3ff, UPT ;  /* 0x000003ff0f00788c */ /* 0x000fe4000bf01070 */
[----:B------:R-:W-:Y:S02]  /*4d50*/  IADD3 R6, P0, PT, R4, 0x8, RZ ;  /* 0x0000000804067810 */ /* 0x000fe40007f1e0ff */
[----:B------:R-:W-:-:S03]  /*4d60*/  USEL UR4, UR15, 0x3ff, UP0 ;  /* 0x000003ff0f047887 */ /* 0x000fc60008000000 */
[----:B------:R-:W-:Y:S01]  /*4d70*/  IMAD.X R9, RZ, RZ, R5, P0 ;  /* 0x000000ffff097224 */ /* 0x000fe200000e0605 */
[----:B------:R-:W-:-:S03]  /*4d80*/  UIADD3 UR10, UPT, UPT, UR4, 0x1, URZ ;  /* 0x00000001040a7890 */ /* 0x000fc6000fffe0ff */
[----:B------:R-:W-:-:S09]  /*4d90*/  UMOV UR4, URZ ;  /* 0x000000ff00047c82 */ /* 0x000fd20008000000 */
.L_x_137:
[----:B------:R-:W-:-:S09]  /*4da0*/  ULEA UR5, UR4, UR14, 0x2 ;  /* 0x0000000e04057291 */ /* 0x000fd2000f8e10ff */
[----:B------:R-:W2:Y:S01]  /*4db0*/  LDL R11, [UR5] ;  /* 0x00000005ff0b7983 */ /* 0x000ea20008100800 */
[----:B------:R-:W-:Y:S01]  /*4dc0*/  UISETP.GE.U32.AND UP1, UPT, UR15, 0x3, UPT ;  /* 0x000000030f00788c */ /* 0x000fe2000bf26070 */
[----:B0-----:R-:W-:Y:S01]  /*4dd0*/  IMAD.MOV.U32 R3, RZ, RZ, RZ ;  /* 0x000000ffff037224 */ /* 0x001fe200078e00ff */
[----:B------:R-:W2:Y:S01]  /*4de0*/  LDCU UR5, c[0x0][0x3a0] ;  /* 0x00007400ff0577ac */ /* 0x000ea20008000800 */
[----:B------:R0:W-:Y:S01]  /*4df0*/  STL.128 [R1+0x2030], RZ ;  /* 0x002030ff01007387 */ /* 0x0001e20000100c00 */
[----:B------:R-:W-:-:S03]  /*4e00*/  UIADD3 UR4, UPT, UPT, UR4, 0x1, URZ ;  /* 0x0000000104047890 */ /* 0x000fc6000fffe0ff */
[----:B------:R0:W-:Y:S01]  /*4e10*/  STL.128 [R1+0x2040], RZ ;  /* 0x002040ff01007387 */ /* 0x0001e20000100c00 */
[----:B------:R-:W-:-:S03]  /*4e20*/  UISETP.NE.AND UP0, UPT, UR4, UR10, UPT ;  /* 0x0000000a0400728c */ /* 0x000fc6000bf05270 */
[----:B------:R0:W-:Y:S04]  /*4e30*/  STL.128 [R1+0x2050], RZ ;  /* 0x002050ff01007387 */ /* 0x0001e80000100c00 */
[----:B------:R0:W-:Y:S04]  /*4e40*/  STL.128 [R1+0x2060], RZ ;  /* 0x002060ff01007387 */ /* 0x0001e80000100c00 */
[----:B------:R0:W-:Y:S04]  /*4e50*/  STL.128 [R1+0x2070], RZ ;  /* 0x002070ff01007387 */ /* 0x0001e80000100c00 */
[----:B------:R0:W-:Y:S04]  /*4e60*/  STL.128 [R1+0x2080], RZ ;  /* 0x002080ff01007387 */ /* 0x0001e80000100c00 */
[----:B------:R0:W-:Y:S04]  /*4e70*/  STL.128 [R1+0x2090], RZ ;  /* 0x002090ff01007387 */ /* 0x0001e80000100c00 */
[----:B------:R0:W-:Y:S01]  /*4e80*/  STL.128 [R1+0x20a0], RZ ;  /* 0x0020a0ff01007387 */ /* 0x0001e20000100c00 */
[----:B--2---:R-:W-:Y:S01]  /*4e90*/  IMAD R0, R11, UR5, RZ ;  /* 0x000000050b007c24 */ /* 0x004fe2000f8e02ff */
[----:B0-----:R-:W-:Y:S06]  /*4ea0*/  BRA.U !UP1, `(.L_x_118) ;  /* 0x0000000109f07547 */ /* 0x001fec000b800000 */
[----:B------:R-:W-:Y:S01]  /*4eb0*/  IMAD.MOV.U32 R16, RZ, RZ, R6 ;  /* 0x000000ffff107224 */ /* 0x000fe200078e0006 */
[----:B------:R-:W-:Y:S01]  /*4ec0*/  UMOV UR5, UR9 ;  /* 0x0000000900057c82 */ /* 0x000fe20008000000 */
[----:B------:R-:W-:Y:S02]  /*4ed0*/  IMAD.MOV.U32 R17, RZ, RZ, R9 ;  /* 0x000000ffff117224 */ /* 0x000fe400078e0009 */
[----:B------:R-:W-:-:S07]  /*4ee0*/  IMAD.MOV.U32 R3, RZ, RZ, R0 ;  /* 0x000000ffff037224 */ /* 0x000fce00078e0000 */
.L_x_127:
[----:B------:R-:W-:Y:S02]  /*4ef0*/  IMAD.U32 R12, RZ, RZ, UR6 ;  /* 0x00000006ff0c7e24 */ /* 0x000fe4000f8e00ff */
[----:B------:R-:W-:Y:S02]  /*4f00*/  IMAD.U32 R13, RZ, RZ, UR7 ;  /* 0x00000007ff0d7e24 */ /* 0x000fe4000f8e00ff */
[----:B------:R-:W-:-:S05]  /*4f10*/  IMAD.WIDE R12, R3, 0x2, R12 ;  /* 0x00000002030c7825 */ /* 0x000fca00078e020c */
[----:B0123--:R-:W2:Y:S04]  /*4f20*/  LDG.E.U16.CONSTANT R2, desc[UR12][R12.64+-0x4] ;  /* 0xfffffc0c0c027981 */ /* 0x00fea8000c1e9500 */
[----:B------:R-:W3:Y:S04]  /*4f30*/  LDG.E.U16.CONSTANT R10, desc[UR12][R12.64+-0x2] ;  /* 0xfffffe0c0c0a7981 */ /* 0x000ee8000c1e9500 */
[----:B------:R-:W4:Y:S04]  /*4f40*/  LDG.E.U16.CONSTANT R14, desc[UR12][R12.64] ;  /* 0x0000000c0c0e7981 */ /* 0x000f28000c1e9500 */
[----:B------:R0:W5:Y:S01]  /*4f50*/  LDG.E.U16.CONSTANT R15, desc[UR12][R12.64+0x2] ;  /* 0x0000020c0c0f7981 */ /* 0x000162000c1e9500 */
[----:B------:R-:W-:Y:S01]  /*4f60*/  UIADD3 UR5, UPT, UPT, UR5, 0x4, URZ ;  /* 0x0000000405057890 */ /* 0x000fe2000fffe0ff */
[----:B------:R-:W-:Y:S03]  /*4f70*/  BSSY.RECONVERGENT B0, `(.L_x_119) ;  /* 0x0000012000007945 */ /* 0x000fe60003800200 */
[----:B------:R-:W-:Y:S01]  /*4f80*/  UISETP.NE.AND UP1, UPT, UR5, URZ, UPT ;  /* 0x000000ff0500728c */ /* 0x000fe2000bf25270 */
[----:B0-----:R-:W-:-:S02]  /*4f90*/  IMAD.MOV.U32 R12, RZ, RZ, R16 ;  /* 0x000000ffff0c7224 */ /* 0x001fc400078e0010 */
[----:B------:R-:W-:Y:S02]  /*4fa0*/  IMAD.MOV.U32 R13, RZ, RZ, R17 ;  /* 0x000000ffff0d7224 */ /* 0x000fe400078e0011 */
[----:B--2---:R-:W-:Y:S02]  /*4fb0*/  HADD2.F32 R2, -RZ, R2.H0_H0 ;  /* 0x20000002ff027230 */ /* 0x004fe40000004100 */
[----:B---3--:R-:W-:-:S03]  /*4fc0*/  HADD2.F32 R10, -RZ, R10.H0_H0 ;  /* 0x2000000aff0a7230 */ /* 0x008fc60000004100 */
[----:B------:R-:W-:Y:S01]  /*4fd0*/  FSETP.GT.AND P0, PT, R2, 0.5, PT ;  /* 0x3f0000000200780b */ /* 0x000fe20003f04000 */
[----:B----4-:R-:W-:Y:S01]  /*4fe0*/  HADD2.F32 R14, -RZ, R14.H0_H0 ;  /* 0x2000000eff0e7230 */ /* 0x010fe20000004100 */
[----:B------:R-:W-:Y:S01]  /*4ff0*/  FSETP.GT.AND P1, PT, R10, 0.5, PT ;  /* 0x3f0000000a00780b */ /* 0x000fe20003f24000 */
[----:B-----5:R-:W-:-:S03]  /*5000*/  HADD2.F32 R15, -RZ, R15.H0_H0 ;  /* 0x2000000fff0f7230 */ /* 0x020fc60000004100 */
[----:B------:R-:W-:Y:S02]  /*5010*/  FSETP.GT.AND P2, PT, R14, 0.5, PT ;  /* 0x3f0000000e00780b */ /* 0x000fe40003f44000 */
[----:B------:R-:W-:-:S05]  /*5020*/  FSETP.GT.AND P3, PT, R15, 0.5, PT ;  /* 0x3f0000000f00780b */ /* 0x000fca0003f64000 */
[----:B------:R-:W-:Y:S08]  /*5030*/  @!P0 BRA `(.L_x_120) ;  /* 0x0000000000148947 */ /* 0x000ff00003800000 */
[----:B------:R-:W2:Y:S01]  /*5040*/  LDG.E R2, desc[UR12][R12.64+-0x8] ;  /* 0xfffff80c0c027981 */ /* 0x000ea2000c1e1900 */
[----:B------:R-:W-:Y:S01]  /*5050*/  IMAD.MOV.U32 R10, RZ, RZ, 0x1 ;  /* 0x00000001ff0a7424 */ /* 0x000fe200078e00ff */
[----:B--2---:R-:W-:-:S13]  /*5060*/  ISETP.GT.U32.AND P0, PT, R2, 0x7f, PT ;  /* 0x0000007f0200780c */ /* 0x004fda0003f04070 */
[----:B------:R-:W-:-:S05]  /*5070*/  @!P0 IMAD.IADD R2, R1, 0x1, R2 ;  /* 0x0000000101028824 */ /* 0x000fca00078e0202 */
[----:B------:R0:W-:Y:S02]  /*5080*/  @!P0 STL.U8 [R2+0x2030], R10 ;  /* 0x0020300a02008387 */ /* 0x0001e40000100000 */
.L_x_120:
[----:B------:R-:W-:Y:S05]  /*5090*/  BSYNC.RECONVERGENT B0 ;  /* 0x0000000000007941 */ /* 0x000fea0003800200 */
.L_x_119:
[----:B------:R-:W-:Y:S04]  /*50a0*/  BSSY.RECONVERGENT B0, `(.L_x_121) ;  /* 0x0000007000007945 */ /* 0x000fe80003800200 */
[----:B------:R-:W-:Y:S05]  /*50b0*/  @!P1 BRA `(.L_x_122) ;  /* 0x0000000000149947 */ /* 0x000fea0003800000 */
[----:B0-----:R-:W2:Y:S01]  /*50c0*/  LDG.E R2, desc[UR12][R12.64+-0x4] ;  /* 0xfffffc0c0c027981 */ /* 0x001ea2000c1e1900 */
[----:B------:R-:W-:Y:S01]  /*50d0*/  IMAD.MOV.U32 R10, RZ, RZ, 0x1 ;  /* 0x00000001ff0a7424 */ /* 0x000fe200078e00ff */
[----:B--2---:R-:W-:-:S13]  /*50e0*/  ISETP.GT.U32.AND P0, PT, R2, 0x7f, PT ;  /* 0x0000007f0200780c */ /* 0x004fda0003f04070 */
[----:B------:R-:W-:-:S05]  /*50f0*/  @!P0 IMAD.IADD R2, R1, 0x1, R2 ;  /* 0x0000000101028824 */ /* 0x000fca00078e0202 */
[----:B------:R1:W-:Y:S02]  /*5100*/  @!P0 STL.U8 [R2+0x2030], R10 ;  /* 0x0020300a02008387 */ /* 0x0003e40000100000 */
.L_x_122:
[----:B------:R-:W-:Y:S05]  /*5110*/  BSYNC.RECONVERGENT B0 ;  /* 0x0000000000007941 */ /* 0x000fea0003800200 */
.L_x_121:
[----:B------:R-:W-:Y:S04]  /*5120*/  BSSY.RECONVERGENT B0, `(.L_x_123) ;  /* 0x0000007000007945 */ /* 0x000fe80003800200 */
[----:B------:R-:W-:Y:S05]  /*5130*/  @!P2 BRA `(.L_x_124) ;  /* 0x000000000014a947 */ /* 0x000fea0003800000 */
[----:B01----:R-:W2:Y:S01]  /*5140*/  LDG.E R2, desc[UR12][R12.64] ;  /* 0x0000000c0c027981 */ /* 0x003ea2000c1e1900 */
[----:B------:R-:W-:Y:S01]  /*5150*/  IMAD.MOV.U32 R10, RZ, RZ, 0x1 ;  /* 0x00000001ff0a7424 */ /* 0x000fe200078e00ff */
[----:B--2---:R-:W-:-:S13]  /*5160*/  ISETP.GT.U32.AND P0, PT, R2, 0x7f, PT ;  /* 0x0000007f0200780c */ /* 0x004fda0003f04070 */
[----:B------:R-:W-:-:S05]  /*5170*/  @!P0 IMAD.IADD R2, R1, 0x1, R2 ;  /* 0x0000000101028824 */ /* 0x000fca00078e0202 */
[----:B------:R2:W-:Y:S02]  /*5180*/  @!P0 STL.U8 [R2+0x2030], R10 ;  /* 0x0020300a02008387 */ /* 0x0005e40000100000 */
.L_x_124:
[----:B------:R-:W-:Y:S05]  /*5190*/  BSYNC.RECONVERGENT B0 ;  /* 0x0000000000007941 */ /* 0x000fea0003800200 */
.L_x_123:
[----:B------:R-:W-:Y:S04]  /*51a0*/  BSSY.RECONVERGENT B0, `(.L_x_125) ;  /* 0x0000007000007945 */ /* 0x000fe80003800200 */
[----:B------:R-:W-:Y:S05]  /*51b0*/  @!P3 BRA `(.L_x_126) ;  /* 0x000000000014b947 */ /* 0x000fea0003800000 */
[----:B012---:R-:W2:Y:S01]  /*51c0*/  LDG.E R2, desc[UR12][R12.64+0x4] ;  /* 0x0000040c0c027981 */ /* 0x007ea2000c1e1900 */
[----:B------:R-:W-:Y:S01]  /*51d0*/  IMAD.MOV.U32 R10, RZ, RZ, 0x1 ;  /* 0x00000001ff0a7424 */ /* 0x000fe200078e00ff */
[----:B--2---:R-:W-:-:S13]  /*51e0*/  ISETP.GT.U32.AND P0, PT, R2, 0x7f, PT ;  /* 0x0000007f0200780c */ /* 0x004fda0003f04070 */
[----:B------:R-:W-:-:S05]  /*51f0*/  @!P0 IMAD.IADD R2, R1, 0x1, R2 ;  /* 0x0000000101028824 */ /* 0x000fca00078e0202 */
[----:B------:R3:W-:Y:S02]  /*5200*/  @!P0 STL.U8 [R2+0x2030], R10 ;  /* 0x0020300a02008387 */ /* 0x0007e40000100000 */
.L_x_126:
[----:B------:R-:W-:Y:S05]  /*5210*/  BSYNC.RECONVERGENT B0 ;  /* 0x0000000000007941 */ /* 0x000fea0003800200 */
.L_x_125:
[----:B------:R-:W-:Y:S01]  /*5220*/  IADD3 R16, P0, PT, R12, 0x10, RZ ;  /* 0x000000100c107810 */ /* 0x000fe20007f1e0ff */
[----:B------:R-:W-:-:S04]  /*5230*/  VIADD R3, R3, 0x4 ;  /* 0x0000000403037836 */ /* 0x000fc80000000000 */
[----:B------:R-:W-:Y:S01]  /*5240*/  IMAD.X R17, RZ, RZ, R13, P0 ;  /* 0x000000ffff117224 */ /* 0x000fe200000e060d */
[----:B------:R-:W-:Y:S07]  /*5250*/  BRA.U UP1, `(.L_x_127) ;  /* 0xfffffffd01247547 */ /* 0x000fee000b83ffff */
[----:B------:R-:W-:-:S07]  /*5260*/  IMAD.U32 R3, RZ, RZ, UR11 ;  /* 0x0000000bff037e24 */ /* 0x000fce000f8e00ff */
.L_x_118:
[----:B------:R-:W-:-:S09]  /*5270*/  UISETP.NE.AND UP1, UPT, UR16, URZ, UPT ;  /* 0x000000ff1000728c */ /* 0x000fd2000bf25270 */
[----:B------:R-:W-:Y:S05]  /*5280*/  BRA.U !UP1, `(.L_x_128) ;  /* 0x0000000109a87547 */ /* 0x000fea000b800000 */
[----:B------:R-:W4:Y:S01]  /*5290*/  LDC.64 R12, c[0x0][0x380] ;  /* 0x0000e000ff0c7b82 */ /* 0x000f220000000a00 */
[----:B------:R-:W-:-:S04]  /*52a0*/  IMAD.IADD R15, R0, 0x1, R3 ;  /* 0x00000001000f7824 */ /* 0x000fc800078e0203 */
[----:B----4-:R-:W-:-:S05]  /*52b0*/  IMAD.WIDE R12, R15, 0x2, R12 ;  /* 0x000000020f0c7825 */ /* 0x010fca00078e020c */
[----:B------:R-:W4:Y:S01]  /*52c0*/  LDG.E.U16.CONSTANT R0, desc[UR12][R12.64] ;  /* 0x0000000c0c007981 */ /* 0x000f22000c1e9500 */
[----:B------:R-:W-:Y:S01]  /*52d0*/  BSSY.RECONVERGENT B0, `(.L_x_129) ;  /* 0x000000a000007945 */ /* 0x000fe20003800200 */
[----:B0123--:R-:W-:-:S04]  /*52e0*/  IMAD.WIDE.U32 R2, R3, 0x4, R4 ;  /* 0x0000000403027825 */ /* 0x00ffc800078e0004 */
[----:B----4-:R-:W-:-:S05]  /*52f0*/  HADD2.F32 R0, -RZ, R0.H0_H0 ;  /* 0x20000000ff007230 */ /* 0x010fca0000004100 */
[----:B------:R-:W-:-:S13]  /*5300*/  FSETP.GT.AND P0, PT, R0, 0.5, PT ;  /* 0x3f0000000000780b */ /* 0x000fda0003f04000 */
[----:B------:R-:W-:Y:S05]  /*5310*/  @!P0 BRA `(.L_x_130) ;  /* 0x0000000000148947 */ /* 0x000fea0003800000 */
[----:B------:R-:W2:Y:S01]  /*5320*/  LDG.E R0, desc[UR12][R2.64] ;  /* 0x0000000c02007981 */ /* 0x000ea2000c1e1900 */
[----:B------:R-:W-:Y:S01]  /*5330*/  IMAD.MOV.U32 R10, RZ, RZ, 0x1 ;  /* 0x00000001ff0a7424 */ /* 0x000fe200078e00ff */
[----:B--2---:R-:W-:-:S13]  /*5340*/  ISETP.GT.U32.AND P0, PT, R0, 0x7f, PT ;  /* 0x0000007f0000780c */ /* 0x004fda0003f04070 */
[----:B------:R-:W-:-:S05]  /*5350*/  @!P0 IMAD.IADD R0, R1, 0x1, R0 ;  /* 0x0000000101008824 */ /* 0x000fca00078e0200 */
[----:B------:R0:W-:Y:S02]  /*5360*/  @!P0 STL.U8 [R0+0x2030], R10 ;  /* 0x0020300a00008387 */ /* 0x0001e40000100000 */
.L_x_130:
[----:B------:R-:W-:Y:S05]  /*5370*/  BSYNC.RECONVERGENT B0 ;  /* 0x0000000000007941 */ /* 0x000fea0003800200 */
.L_x_129:
[----:B------:R-:W-:-:S09]  /*5380*/  UISETP.NE.AND UP1, UPT, UR16, 0x1, UPT ;  /* 0x000000011000788c */ /* 0x000fd2000bf25270 */
[----:B------:R-:W-:Y:S05]  /*5390*/  BRA.U !UP1, `(.L_x_128) ;  /* 0x0000000109647547 */ /* 0x000fea000b800000 */
[----:B0-----:R-:W2:Y:S01]  /*53a0*/  LDG.E.U16.CONSTANT R0, desc[UR12][R12.64+0x2] ;  /* 0x0000020c0c007981 */ /* 0x001ea2000c1e9500 */
[----:B------:R-:W-:Y:S01]  /*53b0*/  BSSY.RECONVERGENT B0, `(.L_x_131) ;  /* 0x0000009000007945 */ /* 0x000fe20003800200 */
[----:B--2---:R-:W-:-:S05]  /*53c0*/  HADD2.F32 R0, -RZ, R0.H0_H0 ;  /* 0x20000000ff007230 */ /* 0x004fca0000004100 */
[----:B------:R-:W-:-:S13]  /*53d0*/  FSETP.GT.AND P0, PT, R0, 0.5, PT ;  /* 0x3f0000000000780b */ /* 0x000fda0003f04000 */
[----:B------:R-:W-:Y:S05]  /*53e0*/  @!P0 BRA `(.L_x_132) ;  /* 0x0000000000148947 */ /* 0x000fea0003800000 */
[----:B------:R-:W2:Y:S01]  /*53f0*/  LDG.E R0, desc[UR12][R2.64+0x4] ;  /* 0x0000040c02007981 */ /* 0x000ea2000c1e1900 */
[----:B------:R-:W-:Y:S01]  /*5400*/  IMAD.MOV.U32 R10, RZ, RZ, 0x1 ;  /* 0x00000001ff0a7424 */ /* 0x000fe200078e00ff */
[----:B--2---:R-:W-:-:S13]  /*5410*/  ISETP.GT.U32.AND P0, PT, R0, 0x7f, PT ;  /* 0x0000007f0000780c */ /* 0x004fda0003f04070 */
[----:B------:R-:W-:-:S05]  /*5420*/  @!P0 IMAD.IADD R0, R1, 0x1, R0 ;  /* 0x0000000101008824 */ /* 0x000fca00078e0200 */
[----:B------:R0:W-:Y:S02]  /*5430*/  @!P0 STL.U8 [R0+0x2030], R10 ;  /* 0x0020300a00008387 */ /* 0x0001e40000100000 */
.L_x_132:
[----:B------:R-:W-:Y:S05]  /*5440*/  BSYNC.RECONVERGENT B0 ;  /* 0x0000000000007941 */ /* 0x000fea0003800200 */
.L_x_131:
[----:B------:R-:W-:-:S09]  /*5450*/  UISETP.NE.AND UP1, UPT, UR16, 0x2, UPT ;  /* 0x000000021000788c */ /* 0x000fd2000bf25270 */
[----:B------:R-:W-:Y:S05]  /*5460*/  BRA.U !UP1, `(.L_x_128) ;  /* 0x0000000109307547 */ /* 0x000fea000b800000 */
[----:B------:R-:W0:Y:S01]  /*5470*/  LDG.E.U16.CONSTANT R12, desc[UR12][R12.64+0x4] ;  /* 0x0000040c0c0c7981 */ /* 0x000e22000c1e9500 */
[----:B------:R-:W-:Y:S01]  /*5480*/  BSSY.RECONVERGENT B0, `(.L_x_128) ;  /* 0x000000a000007945 */ /* 0x000fe20003800200 */
[----:B0-----:R-:W-:-:S05]  /*5490*/  HADD2.F32 R0, -RZ, R12.H0_H0 ;  /* 0x2000000cff007230 */ /* 0x001fca0000004100 */
[----:B------:R-:W-:-:S13]  /*54a0*/  FSETP.GT.AND P0, PT, R0, 0.5, PT ;  /* 0x3f0000000000780b */ /* 0x000fda0003f04000 */
[----:B------:R-:W-:Y:S05]  /*54b0*/  @!P0 BRA `(.L_x_133) ;  /* 0x0000000000188947 */ /* 0x000fea0003800000 */
[----:B------:R-:W2:Y:S01]  /*54c0*/  LDG.E R0, desc[UR12][R2.64+0x8] ;  /* 0x0000080c02007981 */ /* 0x000ea2000c1e1900 */
[----:B------:R-:W-:Y:S01]  /*54d0*/  IMAD.MOV.U32 R10, RZ, RZ, 0x1 ;  /* 0x00000001ff0a7424 */ /* 0x000fe200078e00ff */
[----:B--2---:R-:W-:-:S13]  /*54e0*/  ISETP.GT.U32.AND P0, PT, R0, 0x7f, PT ;  /* 0x0000007f0000780c */ /* 0x004fda0003f04070 */
[----:B------:R-:W-:Y:S01]  /*54f0*/  @!P0 PRMT R3, R10, 0x7610, R3 ;  /* 0x000076100a038816 */ /* 0x000fe20000000003 */
[----:B------:R-:W-:-:S05]  /*5500*/  @!P0 IMAD.IADD R0, R1, 0x1, R0 ;  /* 0x0000000101008824 */ /* 0x000fca00078e0200 */
[----:B------:R0:W-:Y:S02]  /*5510*/  @!P0 STL.U8 [R0+0x2030], R3 ;  /* 0x0020300300008387 */ /* 0x0001e40000100000 */
.L_x_133:
[----:B------:R-:W-:Y:S05]  /*5520*/  BSYNC.RECONVERGENT B0 ;  /* 0x0000000000007941 */ /* 0x000fea0003800200 */
.L_x_128:
[----:B------:R-:W-:Y:S01]  /*5530*/  BSSY.RECONVERGENT B0, `(.L_x_134) ;  /* 0x000000c000007945 */ /* 0x000fe20003800200 */
[----:B0-----:R-:W-:Y:S01]  /*5540*/  IMAD.MOV.U32 R0, RZ, RZ, RZ ;  /* 0x000000ffff007224 */ /* 0x001fe200078e00ff */
[----:B------:R-:W0:Y:S01]  /*5550*/  LDCU UR5, c[0x0][0x3a8] ;  /* 0x00007500ff0577ac */ /* 0x000e220008000800 */
[----:B------:R-:W4:Y:S05]  /*5560*/  LDCU UR17, c[0x0][0x3a8] ;  /* 0x00007500ff1177ac */ /* 0x000f2a0008000800 */
.L_x_136:
[----:B-123--:R-:W-:-:S06]  /*5570*/  IMAD.IADD R2, R1, 0x1, R0 ;  /* 0x0000000101027824 */ /* 0x00efcc00078e0200 */
[----:B------:R-:W2:Y:S02]  /*5580*/  LDL.U8 R2, [R2+0x2030] ;  /* 0x0020300002027983 */ /* 0x000ea40000100000 */
[----:B--2---:R-:W-:-:S13]  /*5590*/  ISETP.NE.AND P0, PT, R2, RZ, PT ;  /* 0x000000ff0200720c */ /* 0x004fda0003f05270 */
[----:B------:R-:W-:Y:S05]  /*55a0*/  @!P0 BRA `(.L_x_135) ;  /* 0x0000000000108947 */ /* 0x000fea0003800000 */
[----:B------:R-:W-:-:S05]  /*55b0*/  VIADD R0, R0, 0x1 ;  /* 0x0000000100007836 */ /* 0x000fca0000000000 */
[----:B----4-:R-:W-:-:S13]  /*55c0*/  ISETP.NE.AND P0, PT, R0, UR17, PT ;  /* 0x0000001100007c0c */ /* 0x010fda000bf05270 */
[----:B------:R-:W-:Y:S05]  /*55d0*/  @P0 BRA `(.L_x_136) ;  /* 0xfffffffc00e40947 */ /* 0x000fea000383ffff */
[----:B0-----:R-:W-:-:S07]  /*55e0*/  IMAD.U32 R0, RZ, RZ, UR5 ;  /* 0x00000005ff007e24 */ /* 0x001fce000f8e00ff */
.L_x_135:
[----:B0---4-:R-:W-:Y:S05]  /*55f0*/  BSYNC.RECONVERGENT B0 ;  /* 0x0000000000007941 */ /* 0x011fea0003800200 */
.L_x_134:
[----:B------:R-:W-:Y:S01]  /*5600*/  IMAD.WIDE R2, R11, 0x4, R4 ;  /* 0x000000040b027825 */ /* 0x000fe200078e0204 */
[----:B------:R-:W-:-:S04]  /*5610*/  VIMNMX R7, PT, PT, R0, R7, !PT ;  /* 0x0000000700077248 */ /* 0x000fc80007fe0100 */
[----:B------:R0:W-:Y:S01]  /*5620*/  STG.E desc[UR12][R2.64], R0 ;  /* 0x0000000002007986 */ /* 0x0001e2000c10190c */
[----:B------:R-:W-:Y:S05]  /*5630*/  BRA.U UP0, `(.L_x_137) ;  /* 0xfffffff500d87547 */ /* 0x000fea000b83ffff */
[----:B------:R-:W-:Y:S01]  /*5640*/  VIADD R7, R7, 0x1 ;  /* 0x0000000107077836 */ /* 0x000fe20000000000 */
[----:B------:R-:W-:Y:S06]  /*5650*/  BRA `(.L_x_116) ;  /* 0x0000000400f47947 */ /* 0x000fec0003800000 */
.L_x_117:
[----:B------:R-:W-:Y:S02]  /*5660*/  UIADD3 UR9, UPT, UPT, UR8, -0x1, URZ ;  /* 0xffffffff08097890 */ /* 0x000fe4000fffe0ff */
[----:B------:R-:W-:Y:S02]  /*5670*/  ULOP3.LUT UR10, UR8, 0x3, URZ, 0xc0, !UPT ;  /* 0x00000003080a7892 */ /* 0x000fe4000f8ec0ff */
[----:B------:R-:W-:Y:S02]  /*5680*/  UISETP.LT.U32.AND UP0, UPT, UR9, 0x3ff, UPT ;  /* 0x000003ff0900788c */ /* 0x000fe4000bf01070 */
[----:B------:R-:W-:Y:S02]  /*5690*/  ULOP3.LUT UR11, UR8, 0x7ffffffc, URZ, 0xc0, !UPT ;  /* 0x7ffffffc080b7892 */ /* 0x000fe4000f8ec0ff */
[----:B------:R-:W-:-:S04]  /*56a0*/  USEL UR4, UR9, 0x3ff, UP0 ;  /* 0x000003ff09047887 */ /* 0x000fc80008000000 */
[----:B------:R-:W-:-:S03]  /*56b0*/  UIADD3 UR5, UPT, UPT, UR4, 0x1, URZ ;  /* 0x0000000104057890 */ /* 0x000fc6000fffe0ff */
[----:B------:R-:W-:-:S09]  /*56c0*/  UMOV UR4, URZ ;  /* 0x000000ff00047c82 */ /* 0x000fd20008000000 */
.L_x_154:
[----:B------:R-:W-:Y:S01]  /*56d0*/  ULEA UR6, UR4, UR14, 0x2 ;  /* 0x0000000e04067291 */ /* 0x000fe2000f8e10ff */
[----:B0-----:R-:W0:Y:S08]  /*56e0*/  LDC.64 R2, c[0x0][0x390] ;  /* 0x0000e400ff027b82 */ /* 0x001e300000000a00 */
[----:B------:R-:W5:Y:S01]  /*56f0*/  LDL R6, [UR6] ;  /* 0x00000006ff067983 */ /* 0x000f620008100800 */
[----:B------:R-:W-:Y:S01]  /*5700*/  UISETP.GE.U32.AND UP1, UPT, UR9, 0x3, UPT ;  /* 0x000000030900788c */ /* 0x000fe2000bf26070 */
[----:B------:R-:W-:Y:S01]  /*5710*/  IMAD.MOV.U32 R5, RZ, RZ, RZ ;  /* 0x000000ffff057224 */ /* 0x000fe200078e00ff */
[----:B------:R-:W-:Y:S01]  /*5720*/  UIADD3 UR4, UPT, UPT, UR4, 0x1, URZ ;  /* 0x0000000104047890 */ /* 0x000fe2000fffe0ff */
[----:B-1----:R1:W-:Y:S03]  /*5730*/  STL.128 [R1+0x2030], RZ ;  /* 0x002030ff01007387 */ /* 0x0023e60000100c00 */
[----:B------:R-:W-:Y:S01]  /*5740*/  UISETP.NE.AND UP0, UPT, UR4, UR5, UPT ;  /* 0x000000050400728c */ /* 0x000fe2000bf05270 */
[----:B------:R1:W-:Y:S04]  /*5750*/  STL.128 [R1+0x2040], RZ ;  /* 0x002040ff01007387 */ /* 0x0003e80000100c00 */
[----:B------:R1:W-:Y:S04]  /*5760*/  STL.128 [R1+0x2050], RZ ;  /* 0x002050ff01007387 */ /* 0x0003e80000100c00 */
[----:B------:R1:W-:Y:S01]  /*5770*/  STL.128 [R1+0x2060], RZ ;  /* 0x002060ff01007387 */ /* 0x0003e20000100c00 */
[----:B0-----:R-:W-:-:S03]  /*5780*/  IMAD.WIDE R2, R0, 0x4, R2 ;  /* 0x0000000400027825 */ /* 0x001fc600078e0202 */
[----:B------:R1:W-:Y:S04]  /*5790*/  STL.128 [R1+0x2070], RZ ;  /* 0x002070ff01007387 */ /* 0x0003e80000100c00 */
[----:B------:R1:W-:Y:S04]  /*57a0*/  STL.128 [R1+0x2080], RZ ;  /* 0x002080ff01007387 */ /* 0x0003e80000100c00 */
[----:B------:R1:W-:Y:S04]  /*57b0*/  STL.128 [R1+0x2090], RZ ;  /* 0x002090ff01007387 */ /* 0x0003e80000100c00 */
[----:B------:R1:W-:Y:S01]  /*57c0*/  STL.128 [R1+0x20a0], RZ ;  /* 0x0020a0ff01007387 */ /* 0x0003e20000100c00 */
[----:B--234-:R-:W-:Y:S05]  /*57d0*/  BRA.U !UP1, `(.L_x_138) ;  /* 0x0000000109d87547 */ /* 0x01cfea000b800000 */
[----:B------:R-:W0:Y:S01]  /*57e0*/  LDC.64 R10, c[0x0][0x380] ;  /* 0x0000e000ff0a7b82 */ /* 0x000e220000000a00 */
[----:B------:R-:W-:Y:S01]  /*57f0*/  IMAD.MOV.U32 R5, RZ, RZ, RZ ;  /* 0x000000ffff057224 */ /* 0x000fe200078e00ff */
[----:B------:R-:W2:Y:S06]  /*5800*/  LDCU UR6, c[0x0][0x3a0] ;  /* 0x00007400ff0677ac */ /* 0x000eac0008000800 */
.L_x_147:
[----:B--2--5:R-:W-:-:S04]  /*5810*/  IMAD R15, R6, UR6, R5 ;  /* 0x00000006060f7c24 */ /* 0x024fc8000f8e0205 */
[----:B0-----:R-:W-:-:S05]  /*5820*/  IMAD.WIDE R14, R15, 0x2, R10 ;  /* 0x000000020f0e7825 */ /* 0x001fca00078e020a */
[----:B---34-:R-:W2:Y:S04]  /*5830*/  LDG.E.U16.CONSTANT R4, desc[UR12][R14.64] ;  /* 0x0000000c0e047981 */ /* 0x018ea8000c1e9500 */
[----:B------:R-:W3:Y:S04]  /*5840*/  LDG.E.U16.CONSTANT R12, desc[UR12][R14.64+0x4] ;  /* 0x0000040c0e0c7981 */ /* 0x000ee8000c1e9500 */
[----:B------:R-:W4:Y:S04]  /*5850*/  LDG.E.U16.CONSTANT R13, desc[UR12][R14.64+0x6] ;  /* 0x0000060c0e0d7981 */ /* 0x000f28000c1e9500 */
[----:B------:R-:W4:Y:S01]  /*5860*/  LDG.E.U16.CONSTANT R9, desc[UR12][R14.64+0x2] ;  /* 0x0000020c0e097981 */ /* 0x000f22000c1e9500 */
[----:B------:R-:W-:Y:S01]  /*5870*/  BSSY.RECONVERGENT B0, `(.L_x_139) ;  /* 0x0000012000007945 */ /* 0x000fe20003800200 */
[----:B--2---:R-:W-:-:S05]  /*5880*/  HADD2.F32 R4, -RZ, R4.H0_H0 ;  /* 0x20000004ff047230 */ /* 0x004fca0000004100 */
[----:B------:R-:W-:Y:S01]  /*5890*/  FSETP.GT.AND P2, PT, R4, 0.5, PT ;  /* 0x3f0000000400780b */ /* 0x000fe20003f44000 */
[----:B---3--:R-:W-:Y:S02]  /*58a0*/  HADD2.F32 R4, -RZ, R12.H0_H0 ;  /* 0x2000000cff047230 */ /* 0x008fe40000004100 */
[----:B----4-:R-:W-:Y:S02]  /*58b0*/  HADD2.F32 R16, -RZ, R13.H0_H0 ;  /* 0x2000000dff107230 */ /* 0x010fe40000004100 */
[----:B------:R-:W-:-:S04]  /*58c0*/  IMAD.WIDE.U32 R12, R5, 0x4, R2 ;  /* 0x00000004050c7825 */ /* 0x000fc800078e0002 */
[----:B------:R-:W-:Y:S02]  /*58d0*/  HADD2.F32 R9, -RZ, R9.H0_H0 ;  /* 0x20000009ff097230 */ /* 0x000fe40000004100 */
[----:B------:R-:W-:Y:S01]  /*58e0*/  VIADD R5, R5, 0x4 ;  /* 0x0000000405057836 */ /* 0x000fe20000000000 */
[----:B------:R-:W-:Y:S02]  /*58f0*/  FSETP.GT.AND P4, PT, R4, 0.5, PT ;  /* 0x3f0000000400780b */ /* 0x000fe40003f84000 */
[----:B------:R-:W-:Y:S02]  /*5900*/  FSETP.GT.AND P3, PT, R9, 0.5, PT ;  /* 0x3f0000000900780b */ /* 0x000fe40003f64000 */
[----:B------:R-:W-:Y:S02]  /*5910*/  FSETP.GT.AND P0, PT, R16, 0.5, PT ;  /* 0x3f0000001000780b */ /* 0x000fe40003f04000 */
[----:B------:R-:W-:Y:S01]  /*5920*/  ISETP.NE.AND P1, PT, R5, UR11, PT ;  /* 0x0000000b05007c0c */ /* 0x000fe2000bf25270 */
[----:B------:R-:W-:-:S12]  /*5930*/  @!P2 BRA `(.L_x_140) ;  /* 0x000000000014a947 */ /* 0x000fd80003800000 */
[----:B------:R-:W2:Y:S01]  /*5940*/  LDG.E R4, desc[UR12][R12.64] ;  /* 0x0000000c0c047981 */ /* 0x000ea2000c1e1900 */
[----:B------:R-:W-:Y:S01]  /*5950*/  IMAD.MOV.U32 R9, RZ, RZ, 0x1 ;  /* 0x00000001ff097424 */ /* 0x000fe200078e00ff */
[----:B--2---:R-:W-:-:S13]  /*5960*/  ISETP.GT.U32.AND P2, PT, R4, 0x7f, PT ;  /* 0x0000007f0400780c */ /* 0x004fda0003f44070 */
[----:B------:R-:W-:-:S05]  /*5970*/  @!P2 IMAD.IADD R4, R1, 0x1, R4 ;  /* 0x000000010104a824 */ /* 0x000fca00078e0204 */
[----:B------:R0:W-:Y:S02]  /*5980*/  @!P2 STL.U8 [R4+0x2030], R9 ;  /* 0x002030090400a387 */ /* 0x0001e40000100000 */
.L_x_140:
[----:B------:R-:W-:Y:S05]  /*5990*/  BSYNC.RECONVERGENT B0 ;  /* 0x0000000000007941 */ /* 0x000fea0003800200 */
.L_x_139:
[----:B------:R-:W-:Y:S04]  /*59a0*/  BSSY.RECONVERGENT B0, `(.L_x_141) ;  /* 0x0000007000007945 */ /* 0x000fe80003800200 */
[----:B------:R-:W-:Y:S05]  /*59b0*/  @!P3 BRA `(.L_x_142) ;  /* 0x000000000014b947 */ /* 0x000fea0003800000 */
[----:B0-----:R-:W2:Y:S01]  /*59c0*/  LDG.E R4, desc[UR12][R12.64+0x4] ;  /* 0x0000040c0c047981 */ /* 0x001ea2000c1e1900 */
[----:B------:R-:W-:Y:S01]  /*59d0*/  IMAD.MOV.U32 R9, RZ, RZ, 0x1 ;  /* 0x00000001ff097424 */ /* 0x000fe200078e00ff */
[----:B--2---:R-:W-:-:S13]  /*59e0*/  ISETP.GT.U32.AND P2, PT, R4, 0x7f, PT ;  /* 0x0000007f0400780c */ /* 0x004fda0003f44070 */
[----:B------:R-:W-:-:S05]  /*59f0*/  @!P2 IMAD.IADD R4, R1, 0x1, R4 ;  /* 0x000000010104a824 */ /* 0x000fca00078e0204 */
[----:B------:R2:W-:Y:S02]  /*5a00*/  @!P2 STL.U8 [R4+0x2030], R9 ;  /* 0x002030090400a387 */ /* 0x0005e40000100000 */
.L_x_142:
[----:B------:R-:W-:Y:S05]  /*5a10*/  BSYNC.RECONVERGENT B0 ;  /* 0x0000000000007941 */ /* 0x000fea0003800200 */
.L_x_141:
[----:B------:R-:W-:Y:S04]  /*5a20*/  BSSY.RECONVERGENT B0, `(.L_x_143) ;  /* 0x0000007000007945 */ /* 0x000fe80003800200 */
[----:B------:R-:W-:Y:S05]  /*5a30*/  @!P4 BRA `(.L_x_144) ;  /* 0x000000000014c947 */ /* 0x000fea0003800000 */
[----:B0-2---:R-:W2:Y:S01]  /*5a40*/  LDG.E R4, desc[UR12][R12.64+0x8] ;  /* 0x0000080c0c047981 */ /* 0x005ea2000c1e1900 */
[----:B------:R-:W-:Y:S01]  /*5a50*/  IMAD.MOV.U32 R9, RZ, RZ, 0x1 ;  /* 0x00000001ff097424 */ /* 0x000fe200078e00ff */
[----:B--2---:R-:W-:-:S13]  /*5a60*/  ISETP.GT.U32.AND P2, PT, R4, 0x7f, PT ;  /* 0x0000007f0400780c */ /* 0x004fda0003f44070 */
[----:B------:R-:W-:-:S05]  /*5a70*/  @!P2 IMAD.IADD R4, R1, 0x1, R4 ;  /* 0x000000010104a824 */ /* 0x000fca00078e0204 */
[----:B------:R3:W-:Y:S02]  /*5a80*/  @!P2 STL.U8 [R4+0x2030], R9 ;  /* 0x002030090400a387 */ /* 0x0007e40000100000 */
.L_x_144:
[----:B------:R-:W-:Y:S05]  /*5a90*/  BSYNC.RECONVERGENT B0 ;  /* 0x0000000000007941 */ /* 0x000fea0003800200 */
.L_x_143:
[----:B------:R-:W-:Y:S04]  /*5aa0*/  BSSY.RECONVERGENT B0, `(.L_x_145) ;  /* 0x0000007000007945 */ /* 0x000fe80003800200 */
[----:B------:R-:W-:Y:S05]  /*5ab0*/  @!P0 BRA `(.L_x_146) ;  /* 0x0000000000148947 */ /* 0x000fea0003800000 */
[----:B0-23--:R-:W2:Y:S01]  /*5ac0*/  LDG.E R4, desc[UR12][R12.64+0xc] ;  /* 0x00000c0c0c047981 */ /* 0x00dea2000c1e1900 */
[----:B------:R-:W-:Y:S01]  /*5ad0*/  IMAD.MOV.U32 R9, RZ, RZ, 0x1 ;  /* 0x00000001ff097424 */ /* 0x000fe200078e00ff */
[----:B--2---:R-:W-:-:S13]  /*5ae0*/  ISETP.GT.U32.AND P0, PT, R4, 0x7f, PT ;  /* 0x0000007f0400780c */ /* 0x004fda0003f04070 */
[----:B------:R-:W-:-:S05]  /*5af0*/  @!P0 IMAD.IADD R4, R1, 0x1, R4 ;  /* 0x0000000101048824 */ /* 0x000fca00078e0204 */
[----:B------:R4:W-:Y:S02]  /*5b00*/  @!P0 STL.U8 [R4+0x2030], R9 ;  /* 0x0020300904008387 */ /* 0x0009e40000100000 */
.L_x_146:
[----:B------:R-:W-:Y:S05]  /*5b10*/  BSYNC.RECONVERGENT B0 ;  /* 0x0000000000007941 */ /* 0x000fea0003800200 */
.L_x_145:
[----:B------:R-:W-:Y:S05]  /*5b20*/  @P1 BRA `(.L_x_147) ;  /* 0xfffffffc00381947 */ /* 0x000fea000383ffff */
[----:B------:R-:W-:-:S07]  /*5b30*/  IMAD.U32 R5, RZ, RZ, UR11 ;  /* 0x0000000bff057e24 */ /* 0x000fce000f8e00ff */
.L_x_138:
[----:B------:R-:W-:-:S09]  /*5b40*/  UISETP.NE.AND UP1, UPT, UR10, URZ, UPT ;  /* 0x000000ff0a00728c */ /* 0x000fd2000bf25270 */
[----:B------:R-:W-:Y:S05]  /*5b50*/  BRA.U !UP1, `(.L_x_148) ;  /* 0x0000000109a87547 */ /* 0x000fea000b800000 */
[----:B------:R-:W1:Y:S01]  /*5b60*/  LDC.64 R10, c[0x0][0x380] ;  /* 0x0000e000ff0a7b82 */ /* 0x000e620000000a00 */
[----:B------:R-:W0:Y:S02]  /*5b70*/  LDCU UR6, c[0x0][0x3a0] ;  /* 0x00007400ff0677ac */ /* 0x000e240008000800 */
[----:B0-2345:R-:W-:-:S04]  /*5b80*/  IMAD R9, R6, UR6, R5 ;  /* 0x0000000606097c24 */ /* 0x03dfc8000f8e0205 */
[----:B-1----:R-:W-:-:S05]  /*5b90*/  IMAD.WIDE R10, R9, 0x2, R10 ;  /* 0x00000002090a7825 */ /* 0x002fca00078e020a */
[----:B------:R-:W2:Y:S01]  /*5ba0*/  LDG.E.U16.CONSTANT R4, desc[UR12][R10.64] ;  /* 0x0000000c0a047981 */ /* 0x000ea2000c1e9500 */
[----:B------:R-:W-:Y:S01]  /*5bb0*/  BSSY.RECONVERGENT B0, `(.L_x_149) ;  /* 0x000000a000007945 */ /* 0x000fe20003800200 */
[----:B------:R-:W-:-:S04]  /*5bc0*/  IMAD.WIDE.U32 R12, R5, 0x4, R2 ;  /* 0x00000004050c7825 */ /* 0x000fc800078e0002 */
        /* <DEDUP_REMOVED lines=8> */
.L_x_150:
[----:B------:R-:W-:Y:S05]  /*5c50*/  BSYNC.RECONVERGENT B0 ;  /* 0x0000000000007941 */ /* 0x000fea0003800200 */
.L_x_149:
        /* <DEDUP_REMOVED lines=12> */
.L_x_152:
[----:B------:R-:W-:Y:S05]  /*5d20*/  BSYNC.RECONVERGENT B0 ;  /* 0x0000000000007941 */ /* 0x000fea0003800200 */
.L_x_151:
        /* <DEDUP_REMOVED lines=10> */
[----:B------:R-:W-:-:S05]  /*5dd0*/  @!P0 IMAD.IADD R4, R1, 0x1, R4 ;  /* 0x0000000101048824 */ /* 0x000fca00078e0204 */
[----:B------:R0:W-:Y:S02]  /*5de0*/  @!P0 STL.U8 [R4+0x2030], R5 ;  /* 0x0020300504008387 */ /* 0x0001e40000100000 */
.L_x_153:
[----:B------:R-:W-:Y:S05]  /*5df0*/  BSYNC.RECONVERGENT B0 ;  /* 0x0000000000007941 */ /* 0x000fea0003800200 */
.L_x_148:
[----:B-----5:R-:W-:-:S05]  /*5e00*/  IMAD.WIDE R2, R6, 0x4, R2 ;  /* 0x0000000406027825 */ /* 0x020fca00078e0202 */
[----:B------:R0:W-:Y:S01]  /*5e10*/  STG.E desc[UR12][R2.64], RZ ;  /* 0x000000ff02007986 */ /* 0x0001e2000c10190c */
[----:B------:R-:W-:Y:S05]  /*5e20*/  BRA.U UP0, `(.L_x_154) ;  /* 0xfffffff900287547 */ /* 0x000fea000b83ffff */
.L_x_116:
[----:B------:R-:W5:Y:S01]  /*5e30*/  LDCU.64 UR6, c[0x0][0x398] ;  /* 0x00007300ff0677ac */ /* 0x000f620008000a00 */
[----:B0-----:R-:W-:Y:S02]  /*5e40*/  SHF.R.S32.HI R3, RZ, 0x1f, R8 ;  /* 0x0000001fff037819 */ /* 0x001fe40000011408 */
[----:B-----5:R-:W-:-:S04]  /*5e50*/  LEA R2, P0, R8, UR6, 0x2 ;  /* 0x0000000608027c11 */ /* 0x020fc8000f8010ff */
[----:B------:R-:W-:-:S05]  /*5e60*/  LEA.HI.X R3, R8, UR7, R3, 0x2, P0 ;  /* 0x0000000708037c11 */ /* 0x000fca00080f1403 */
[----:B------:R-:W-:Y:S01]  /*5e70*/  STG.E desc[UR12][R2.64], R7 ;  /* 0x0000000702007986 */ /* 0x000fe2000c10190c */
[----:B------:R-:W-:Y:S05]  /*5e80*/  EXIT ;  /* 0x000000000000794d */ /* 0x000fea0003800000 */
        .weak           $__internal_1_$__cuda_sm20_rcp_rn_f32_slowpath
        .type           $__internal_1_$__cuda_sm20_rcp_rn_f32_slowpath,@function
        .size           $__internal_1_$__cuda_sm20_rcp_rn_f32_slowpath,(.L_x_228 - $__internal_1_$__cuda_sm20_rcp_rn_f32_slowpath)
$__internal_1_$__cuda_sm20_rcp_rn_f32_slowpath:
[----:B------:R-:W0:Y:S02]  /*5e90*/  LDC R9, c[0x0][0x3ac] ;  /* 0x0000eb00ff097b82 */ /* 0x000e240000000800 */
[----:B0-----:R-:W-:-:S05]  /*5ea0*/  IMAD.SHL.U32 R12, R9, 0x2, RZ ;  /* 0x00000002090c7824 */ /* 0x001fca00078e00ff */
[----:B------:R-:W-:-:S04]  /*5eb0*/  SHF.R.U32.HI R11, RZ, 0x18, R12 ;  /* 0x00000018ff0b7819 */ /* 0x000fc8000001160c */
[----:B------:R-:W-:-:S13]  /*5ec0*/  ISETP.NE.U32.AND P0, PT, R11, RZ, PT ;  /* 0x000000ff0b00720c */ /* 0x000fda0003f05070 */
[----:B------:R-:W-:Y:S05]  /*5ed0*/  @P0 BRA `(.L_x_155) ;  /* 0x0000000000280947 */ /* 0x000fea0003800000 */
[----:B------:R-:W-:-:S13]  /*5ee0*/  ISETP.NE.AND P0, PT, R12, RZ, PT ;  /* 0x000000ff0c00720c */ /* 0x000fda0003f05270 */
[----:B------:R2:W3:Y:S01]  /*5ef0*/  @!P0 MUFU.RCP R11, R9 ;  /* 0x00000009000b8308 */ /* 0x0004e20000001000 */
[----:B------:R-:W-:Y:S05]  /*5f00*/  @!P0 BRA `(.L_x_156) ;  /* 0x0000000000a48947 */ /* 0x000fea0003800000 */
[----:B------:R-:W-:-:S04]  /*5f10*/  FFMA R12, R9, 1.84467440737095516160e+19, RZ ;  /* 0x5f800000090c7823 */ /* 0x000fc800000000ff */
[----:B--2---:R-:W3:Y:S02]  /*5f20*/  MUFU.RCP R9, R12 ;  /* 0x0000000c00097308 */ /* 0x004ee40000001000 */
[----:B---3--:R-:W-:-:S04]  /*5f30*/  FFMA R11, R12, R9, -1 ;  /* 0xbf8000000c0b7423 */ /* 0x008fc80000000009 */
[----:B------:R-:W-:-:S04]  /*5f40*/  FADD.FTZ R14, -R11, -RZ ;  /* 0x800000ff0b0e7221 */ /* 0x000fc80000010100 */
[----:B------:R-:W-:-:S04]  /*5f50*/  FFMA R9, R9, R14, R9 ;  /* 0x0000000e09097223 */ /* 0x000fc80000000009 */
[----:B------:R-:W-:Y:S01]  /*5f60*/  FFMA R11, R9, 1.84467440737095516160e+19, RZ ;  /* 0x5f800000090b7823 */ /* 0x000fe200000000ff */
[----:B------:R-:W-:Y:S06]  /*5f70*/  BRA `(.L_x_156) ;  /* 0x0000000000887947 */ /* 0x000fec0003800000 */
.L_x_155:
[----:B------:R-:W-:-:S05]  /*5f80*/  VIADD R12, R11, 0xffffff03 ;  /* 0xffffff030b0c7836 */ /* 0x000fca0000000000 */
[----:B------:R-:W-:-:S13]  /*5f90*/  ISETP.GT.U32.AND P0, PT, R12, 0x1, PT ;  /* 0x000000010c00780c */ /* 0x000fda0003f04070 */
[----:B------:R-:W-:Y:S05]  /*5fa0*/  @P0 BRA `(.L_x_157) ;  /* 0x0000000000780947 */ /* 0x000fea0003800000 */
[----:B------:R-:W-:Y:S01]  /*5fb0*/  LOP3.LUT R13, R9, 0x7fffff, RZ, 0xc0, !PT ;  /* 0x007fffff090d7812 */ /* 0x000fe200078ec0ff */
[----:B------:R-:W-:-:S03]  /*5fc0*/  IMAD.MOV.U32 R17, RZ, RZ, 0x3 ;  /* 0x00000003ff117424 */ /* 0x000fc600078e00ff */
[----:B------:R-:W-:Y:S02]  /*5fd0*/  LOP3.LUT R13, R13, 0x3f800000, RZ, 0xfc, !PT ;  /* 0x3f8000000d0d7812 */ /* 0x000fe400078efcff */
[----:B------:R-:W-:Y:S02]  /*5fe0*/  SHF.L.U32 R18, R17, R12, RZ ;  /* 0x0000000c11127219 */ /* 0x000fe400000006ff */
[----:B------:R-:W0:Y:S02]  /*5ff0*/  MUFU.RCP R14, R13 ;  /* 0x0000000d000e7308 */ /* 0x000e240000001000 */
[----:B0-----:R-:W-:-:S04]  /*6000*/  FFMA R15, R13, R14, -1 ;  /* 0xbf8000000d0f7423 */ /* 0x001fc8000000000e */
[----:B------:R-:W-:-:S04]  /*6010*/  FADD.FTZ R15, -R15, -RZ ;  /* 0x800000ff0f0f7221 */ /* 0x000fc80000010100 */
[CCC-:B------:R-:W-:Y:S01]  /*6020*/  FFMA.RM R16, R14.reuse, R15.reuse, R14.reuse ;  /* 0x0000000f0e107223 */ /* 0x1c0fe2000000400e */
[----:B------:R-:W-:-:S04]  /*6030*/  FFMA.RP R15, R14, R15, R14 ;  /* 0x0000000f0e0f7223 */ /* 0x000fc8000000800e */
[C---:B------:R-:W-:Y:S02]  /*6040*/  LOP3.LUT R14, R16.reuse, 0x7fffff, RZ, 0xc0, !PT ;  /* 0x007fffff100e7812 */ /* 0x040fe400078ec0ff */
[----:B------:R-:W-:Y:S02]  /*6050*/  FSETP.NEU.FTZ.AND P0, PT, R16, R15, PT ;  /* 0x0000000f1000720b */ /* 0x000fe40003f1d000 */
[----:B------:R-:W-:Y:S02]  /*6060*/  LOP3.LUT R15, R14, 0x800000, RZ, 0xfc, !PT ;  /* 0x008000000e0f7812 */ /* 0x000fe400078efcff */
[----:B------:R-:W-:Y:S02]  /*6070*/  SEL R14, RZ, 0xffffffff, !P0 ;  /* 0xffffffffff0e7807 */ /* 0x000fe40004000000 */
[----:B------:R-:W-:-:S03]  /*6080*/  LOP3.LUT R13, R18, R15, RZ, 0xc0, !PT ;  /* 0x0000000f120d7212 */ /* 0x000fc600078ec0ff */
[----:B------:R-:W-:Y:S01]  /*6090*/  IMAD.MOV R14, RZ, RZ, -R14 ;  /* 0x000000ffff0e7224 */ /* 0x000fe200078e0a0e */
[----:B------:R-:W-:-:S04]  /*60a0*/  SHF.R.U32.HI R13, RZ, R12, R13 ;  /* 0x0000000cff0d7219 */ /* 0x000fc8000001160d */
[----:B------:R-:W-:Y:S02]  /*60b0*/  LOP3.LUT P1, RZ, R14, R12, R15, 0xf8, !PT ;  /* 0x0000000c0eff7212 */ /* 0x000fe4000782f80f */
[C---:B------:R-:W-:Y:S02]  /*60c0*/  LOP3.LUT P0, RZ, R13.reuse, 0x1, RZ, 0xc0, !PT ;  /* 0x000000010dff7812 */ /* 0x040fe4000780c0ff */
[----:B------:R-:W-:-:S04]  /*60d0*/  LOP3.LUT P2, RZ, R13, 0x2, RZ, 0xc0, !PT ;  /* 0x000000020dff7812 */ /* 0x000fc8000784c0ff */
[----:B------:R-:W-:Y:S02]  /*60e0*/  PLOP3.LUT P0, PT, P0, P1, P2, 0xe0, 0x0 ;  /* 0x000000000000781c */ /* 0x000fe40000703c20 */
[----:B------:R-:W-:Y:S02]  /*60f0*/  LOP3.LUT P1, RZ, R9, 0x7fffff, RZ, 0xc0, !PT ;  /* 0x007fffff09ff7812 */ /* 0x000fe4000782c0ff */
[----:B------:R-:W-:-:S05]  /*6100*/  SEL R12, RZ, 0x1, !P0 ;  /* 0x00000001ff0c7807 */ /* 0x000fca0004000000 */
[----:B------:R-:W-:-:S05]  /*6110*/  IMAD.MOV R12, RZ, RZ, -R12 ;  /* 0x000000ffff0c7224 */ /* 0x000fca00078e0a0c */
[----:B------:R-:W-:Y:S01]  /*6120*/  ISETP.GE.AND P0, PT, R12, RZ, PT ;  /* 0x000000ff0c00720c */ /* 0x000fe20003f06270 */
[----:B------:R-:W-:-:S05]  /*6130*/  VIADD R12, R11, 0xffffff04 ;  /* 0xffffff040b0c7836 */ /* 0x000fca0000000000 */
[----:B------:R-:W-:-:S07]  /*6140*/  SHF.R.U32.HI R12, RZ, R12, R15 ;  /* 0x0000000cff0c7219 */ /* 0x000fce000001160f */
[----:B------:R-:W-:-:S04]  /*6150*/  @!P0 VIADD R12, R12, 0x1 ;  /* 0x000000010c0c8836 */ /* 0x000fc80000000000 */
[----:B------:R-:W-:-:S05]  /*6160*/  @!P1 IMAD.SHL.U32 R12, R12, 0x2, RZ ;  /* 0x000000020c0c9824 */ /* 0x000fca00078e00ff */
[----:B------:R-:W-:Y:S01]  /*6170*/  LOP3.LUT R11, R12, 0x80000000, R9, 0xf8, !PT ;  /* 0x800000000c0b7812 */ /* 0x000fe200078ef809 */
[----:B------:R-:W-:Y:S06]  /*6180*/  BRA `(.L_x_156) ;  /* 0x0000000000047947 */ /* 0x000fec0003800000 */
.L_x_157:
[----:B------:R0:W1:Y:S02]  /*6190*/  MUFU.RCP R11, R9 ;  /* 0x00000009000b7308 */ /* 0x0000640000001000 */
.L_x_156:
[----:B-1-3--:R-:W-:Y:S02]  /*61a0*/  IMAD.MOV.U32 R21, RZ, RZ, R11 ;  /* 0x000000ffff157224 */ /* 0x00afe400078e000b */
[----:B------:R-:W-:-:S04]  /*61b0*/  IMAD.MOV.U32 R11, RZ, RZ, 0x0 ;  /* 0x00000000ff0b7424 */ /* 0x000fc800078e00ff */
[----:B0-2---:R-:W-:Y:S05]  /*61c0*/  RET.REL.NODEC R10 `(_Z30dense_parallel_coloring_tensorPK6__halfS1_PiS2_iiify) ;  /* 0xffffff9c0a8c7950 */ /* 0x005fea0003c3ffff */
.L_x_158:
        /* <DEDUP_REMOVED lines=11> */
.L_x_228:


//--------------------- .text._Z28sparse_parallel_coloring_csrPKiS0_PKfPiS3_iiify --------------------------
	.section	.text._Z28sparse_parallel_coloring_csrPKiS0_PKfPiS3_iiify,"ax",@progbits
	.align	128
        .global         _Z28sparse_parallel_coloring_csrPKiS0_PKfPiS3_iiify
        .type           _Z28sparse_parallel_coloring_csrPKiS0_PKfPiS3_iiify,@function
        .size           _Z28sparse_parallel_coloring_csrPKiS0_PKfPiS3_iiify,(.L_x_229 - _Z28sparse_parallel_coloring_csrPKiS0_PKfPiS3_iiify)
        .other          _Z28sparse_parallel_coloring_csrPKiS0_PKfPiS3_iiify,@"STO_CUDA_ENTRY STV_DEFAULT"
_Z28sparse_parallel_coloring_csrPKiS0_PKfPiS3_iiify:
.text._Z28sparse_parallel_coloring_csrPKiS0_PKfPiS3_iiify:
[----:B------:R-:W0:Y:S01]  /*0000*/  LDC R1, c[0x0][0x37c] ;  /* 0x0000df00ff017b82 */ /* 0x000e220000000800 */
[----:B------:R-:W1:Y:S07]  /*0010*/  S2R R3, SR_TID.X ;  /* 0x0000000000037919 */ /* 0x000e6e0000002100 */
[----:B------:R-:W1:Y:S01]  /*0020*/  S2UR UR4, SR_CTAID.X ;  /* 0x00000000000479c3 */ /* 0x000e620000002500 */
[----:B------:R-:W2:Y:S01]  /*0030*/  LDCU UR5, c[0x0][0x3ac] ;  /* 0x00007580ff0577ac */ /* 0x000ea20008000800 */
[----:B0-----:R-:W-:-:S05]  /*0040*/  VIADD R1, R1, 0xffffdfd0 ;  /* 0xffffdfd001017836 */ /* 0x001fca0000000000 */
[C---:B------:R-:W-:Y:S01]  /*0050*/  R2UR UR14, R1.reuse ;  /* 0x00000000010e72ca */ /* 0x040fe200000e0000 */
[----:B------:R-:W1:Y:S01]  /*0060*/  LDC R0, c[0x0][0x360] ;  /* 0x0000d800ff007b82 */ /* 0x000e620000000800 */
[----:B------:R-:W-:Y:S01]  /*0070*/  R2UR UR8, R1 ;  /* 0x00000000010872ca */ /* 0x000fe200000e0000 */
        /* <DEDUP_REMOVED lines=14> */
[----:B------:R-:W-:Y:S01]  /*0160*/  LOP3.LUT R8, R3, 0x5491333, RZ, 0x3c, !PT ;  /* 0x0549133303087812 */ /* 0x000fe200078e3cff */
[C---:B------:R-:W-:Y:S01]  /*0170*/  VIADD R5, R2.reuse, 0x75bcd15 ;  /* 0x075bcd1502057836 */ /* 0x040fe20000000000 */
[----:B------:R-:W-:Y:S02]  /*0180*/  IADD3 R4, PT, PT, R2, 0x64f0c9, R3 ;  /* 0x0064f0c902047810 */ /* 0x000fe40007ffe003 */
[----:B------:R-:W-:Y:S01]  /*0190*/  SHF.R.S32.HI R2, RZ, 0x1f, R0 ;  /* 0x0000001fff027819 */ /* 0x000fe20000011400 */
[----:B------:R0:W-:Y:S04]  /*01a0*/  STL.64 [R1+0x10], R8 ;  /* 0x0000100801007387 */ /* 0x0001e80000100a00 */
[----:B------:R0:W-:Y:S01]  /*01b0*/  STL.128 [R1], R4 ;  /* 0x0000000401007387 */ /* 0x0001e20000100c00 */
[----:B-1----:R-:W-:Y:S05]  /*01c0*/  @!P0 BRA `(.L_x_160) ;  /* 0x0000002400488947 */ /* 0x002fea0003800000 */
[----:B------:R-:W-:Y:S02]  /*01d0*/  IMAD.MOV.U32 R15, RZ, RZ, R2 ;  /* 0x000000ffff0f7224 */ /* 0x000fe400078e0002 */
[----:B------:R-:W-:Y:S02]  /*01e0*/  IMAD.MOV.U32 R13, RZ, RZ, RZ ;  /* 0x000000ffff0d7224 */ /* 0x000fe400078e00ff */
[----:B------:R-:W-:-:S07]  /*01f0*/  IMAD.MOV.U32 R12, RZ, RZ, R0 ;  /* 0x000000ffff0c7224 */ /* 0x000fce00078e0000 */
.L_x_169:
        /* <DEDUP_REMOVED lines=11> */
.L_x_164:
[----:B------:R-:W-:-:S06]  /*02b0*/  IMAD R16, R14, 0x4, R1 ;  /* 0x000000040e107824 */ /* 0x000fcc00078e0201 */
[----:B------:R-:W5:Y:S01]  /*02c0*/  LDL R16, [R16+0x4] ;  /* 0x0000040010107983 */ /* 0x000f620000100800 */
[----:B------:R-:W-:-:S05]  /*02d0*/  UMOV UR4, URZ ;  /* 0x000000ff00047c82 */ /* 0x000fca0008000000 */
.L_x_163:
        /* <DEDUP_REMOVED lines=192> */
.L_x_166:
[----:B------:R-:W-:-:S06]  /*0ee0*/  IMAD R16, R14, 0x4, R1 ;  /* 0x000000040e107824 */ /* 0x000fcc00078e0201 */
[----:B------:R-:W5:Y:S01]  /*0ef0*/  LDL R16, [R16+0x4] ;  /* 0x0000040010107983 */ /* 0x000f620000100800 */
[----:B------:R-:W-:-:S05]  /*0f00*/  UMOV UR4, URZ ;  /* 0x000000ff00047c82 */ /* 0x000fca0008000000 */
.L_x_165:
        /* <DEDUP_REMOVED lines=192> */
.L_x_168:
[----:B------:R-:W-:-:S06]  /*1b10*/  IMAD R16, R14, 0x4, R1 ;  /* 0x000000040e107824 */ /* 0x000fcc00078e0201 */
[----:B------:R-:W5:Y:S01]  /*1b20*/  LDL R16, [R16+0x4] ;  /* 0x0000040010107983 */ /* 0x000f620000100800 */
[----:B------:R-:W-:-:S05]  /*1b30*/  UMOV UR4, URZ ;  /* 0x000000ff00047c82 */ /* 0x000fca0008000000 */
.L_x_167:
        /* <DEDUP_REMOVED lines=180> */
.L_x_162:
[----:B------:R-:W-:Y:S05]  /*2680*/  BSYNC.RECONVERGENT B1 ;  /* 0x0000000000017941 */ /* 0x000fea0003800200 */
.L_x_161:
[C---:B------:R-:W-:Y:S01]  /*2690*/  ISETP.GT.U32.AND P0, PT, R12.reuse, 0x3, PT ;  /* 0x000000030c00780c */ /* 0x040fe20003f04070 */
[----:B------:R-:W-:Y:S01]  /*26a0*/  VIADD R13, R13, 0x1 ;  /* 0x000000010d0d7836 */ /* 0x000fe20000000000 */
[--C-:B------:R-:W-:Y:S02]  /*26b0*/  SHF.R.U64 R12, R12, 0x2, R15.reuse ;  /* 0x000000020c0c7819 */ /* 0x100fe4000000120f */
[----:B------:R-:W-:Y:S02]  /*26c0*/  ISETP.GT.U32.AND.EX P0, PT, R15, RZ, PT, P0 ;  /* 0x000000ff0f00720c */ /* 0x000fe40003f04100 */
[----:B------:R-:W-:-:S11]  /*26d0*/  SHF.R.U32.HI R15, RZ, 0x2, R15 ;  /* 0x00000002ff0f7819 */ /* 0x000fd6000001160f */
[----:B------:R-:W-:Y:S05]  /*26e0*/  @P0 BRA `(.L_x_169) ;  /* 0xffffffd800c40947 */ /* 0x000fea000383ffff */
.L_x_160:
[----:B------:R-:W-:Y:S05]  /*26f0*/  BSYNC.RECONVERGENT B0 ;  /* 0x0000000000007941 */ /* 0x000fea0003800200 */
.L_x_159:
[----:B------:R-:W2:Y:S01]  /*2700*/  LDCU UR7, c[0x0][0x3a8] ;  /* 0x00007500ff0777ac */ /* 0x000ea20008000800 */
[----:B------:R-:W3:Y:S01]  /*2710*/  LDC.64 R14, c[0x0][0x398] ;  /* 0x0000e600ff0e7b82 */ /* 0x000ee20000000a00 */
[----:B------:R-:W-:Y:S02]  /*2720*/  UIADD3 UR12, UPT, UPT, UR8, 0x1030, URZ ;  /* 0x00001030080c7890 */ /* 0x000fe4000fffe0ff */
[----:B------:R-:W-:Y:S02]  /*2730*/  UIADD3 UR8, UPT, UPT, UR8, 0x30, URZ ;  /* 0x0000003008087890 */ /* 0x000fe4000fffe0ff */
[----:B--2---:R-:W-:Y:S02]  /*2740*/  UISETP.GE.AND UP0, UPT, UR7, 0x1, UPT ;  /* 0x000000010700788c */ /* 0x004fe4000bf06270 */
[----:B------:R-:W-:-:S04]  /*2750*/  IMAD R3, R0, UR7, RZ ;  /* 0x0000000700037c24 */ /* 0x000fc8000f8e02ff */
[----:B---3--:R-:W-:-:S03]  /*2760*/  IMAD.WIDE R14, R3, 0x4, R14 ;  /* 0x00000004030e7825 */ /* 0x008fc600078e020e */
[----:B------:R-:W-:Y:S05]  /*2770*/  BRA.U !UP0, `(.L_x_170) ;  /* 0x00000015081c7547 */ /* 0x000fea000b800000 */
[----:B------:R-:W-:Y:S01]  /*2780*/  UISETP.GE.U32.AND UP0, UPT, UR7, 0x10, UPT ;  /* 0x000000100700788c */ /* 0x000fe2000bf06070 */
[----:B------:R-:W-:Y:S01]  /*2790*/  IMAD.MOV.U32 R3, RZ, RZ, R7 ;  /* 0x000000ffff037224 */ /* 0x000fe200078e0007 */
[----:B------:R-:W-:Y:S01]  /*27a0*/  ULOP3.LUT UR9, UR7, 0xf, URZ, 0xc0, !UPT ;  /* 0x0000000f07097892 */ /* 0x000fe2000f8ec0ff */
[----:B------:R-:W-:Y:S02]  /*27b0*/  IMAD.MOV.U32 R2, RZ, RZ, R8 ;  /* 0x000000ffff027224 */ /* 0x000fe400078e0008 */
[----:B01----:R-:W-:Y:S01]  /*27c0*/  IMAD.MOV.U32 R7, RZ, RZ, RZ ;  /* 0x000000ffff077224 */ /* 0x003fe200078e00ff */
[----:B------:R-:W-:-:S03]  /*27d0*/  UISETP.NE.AND UP1, UPT, UR9, URZ, UPT ;  /* 0x000000ff0900728c */ /* 0x000fc6000bf25270 */
[----:B------:R-:W-:Y:S08]  /*27e0*/  BRA.U !UP0, `(.L_x_171) ;  /* 0x0000000108607547 */ /* 0x000ff0000b800000 */
[----:B------:R-:W-:Y:S01]  /*27f0*/  ULOP3.LUT UR4, UR7, 0x7ffffff0, URZ, 0xc0, !UPT ;  /* 0x7ffffff007047892 */ /* 0x000fe2000f8ec0ff */
[----:B------:R-:W-:Y:S02]  /*2800*/  IMAD.MOV.U32 R8, RZ, RZ, RZ ;  /* 0x000000ffff087224 */ /* 0x000fe400078e00ff */
[----:B------:R-:W-:-:S03]  /*2810*/  IMAD.MOV.U32 R13, RZ, RZ, -0x1 ;  /* 0xffffffffff0d7424 */ /* 0x000fc600078e00ff */
[----:B------:R-:W-:-:S07]  /*2820*/  IMAD.U32 R7, RZ, RZ, UR4 ;  /* 0x00000004ff077e24 */ /* 0x000fce000f8e00ff */
.L_x_172:
[----:B0-----:R-:W-:-:S04]  /*2830*/  IMAD.WIDE.U32 R10, R8, 0x4, R14 ;  /* 0x00000004080a7825 */ /* 0x001fc800078e000e */
        /* <DEDUP_REMOVED lines=19> */
.L_x_171:
[----:B------:R-:W-:Y:S01]  /*2970*/  IMAD.MOV.U32 R17, RZ, RZ, R9 ;  /* 0x000000ffff117224 */ /* 0x000fe200078e0009 */
[----:B------:R-:W-:Y:S06]  /*2980*/  BRA.U !UP1, `(.L_x_173) ;  /* 0x0000000109907547 */ /* 0x000fec000b800000 */
[----:B------:R-:W-:Y:S02]  /*2990*/  UISETP.GE.U32.AND UP0, UPT, UR9, 0x8, UPT ;  /* 0x000000080900788c */ /* 0x000fe4000bf06070 */
[----:B------:R-:W-:-:S04]  /*29a0*/  ULOP3.LUT UR4, UR7, 0x7, URZ, 0xc0, !UPT ;  /* 0x0000000707047892 */ /* 0x000fc8000f8ec0ff */
[----:B------:R-:W-:-:S03]  /*29b0*/  UISETP.NE.AND UP1, UPT, UR4, URZ, UPT ;  /* 0x000000ff0400728c */ /* 0x000fc6000bf25270 */
[----:B------:R-:W-:Y:S08]  /*29c0*/  BRA.U !UP0, `(.L_x_174) ;  /* 0x00000001082c7547 */ /* 0x000ff0000b800000 */
[----:B0-----:R-:W-:Y:S02]  /*29d0*/  IMAD.MOV.U32 R11, RZ, RZ, -0x1 ;  /* 0xffffffffff0b7424 */ /* 0x001fe400078e00ff */
        /* <DEDUP_REMOVED lines=10> */
.L_x_174:
[----:B------:R-:W-:Y:S05]  /*2a80*/  BRA.U !UP1, `(.L_x_173) ;  /* 0x0000000109507547 */ /* 0x000fea000b800000 */
[----:B------:R-:W-:Y:S02]  /*2a90*/  UISETP.GE.U32.AND UP0, UPT, UR4, 0x4, UPT ;  /* 0x000000040400788c */ /* 0x000fe4000bf06070 */
[----:B------:R-:W-:-:S04]  /*2aa0*/  ULOP3.LUT UR5, UR7, 0x3, URZ, 0xc0, !UPT ;  /* 0x0000000307057892 */ /* 0x000fc8000f8ec0ff */
[----:B------:R-:W-:-:S03]  /*2ab0*/  UISETP.NE.AND UP1, UPT, UR5, URZ, UPT ;  /* 0x000000ff0500728c */ /* 0x000fc6000bf25270 */
[----:B------:R-:W-:Y:S08]  /*2ac0*/  BRA.U !UP0, `(.L_x_175) ;  /* 0x00000001081c7547 */ /* 0x000ff0000b800000 */
[----:B01----:R-:W-:Y:S02]  /*2ad0*/  IMAD.MOV.U32 R11, RZ, RZ, -0x1 ;  /* 0xffffffffff0b7424 */ /* 0x003fe400078e00ff */
[----:B------:R-:W-:-:S04]  /*2ae0*/  IMAD.WIDE.U32 R8, R7, 0x4, R14 ;  /* 0x0000000407087825 */ /* 0x000fc800078e000e */
[----:B------:R-:W-:Y:S01]  /*2af0*/  VIADD R7, R7, 0x4 ;  /* 0x0000000407077836 */ /* 0x000fe20000000000 */
[----:B------:R2:W-:Y:S04]  /*2b00*/  STG.E desc[UR10][R8.64], R11 ;  /* 0x0000000b08007986 */ /* 0x0005e8000c10190a */
[----:B------:R2:W-:Y:S04]  /*2b10*/  STG.E desc[UR10][R8.64+0x4], R11 ;  /* 0x0000040b08007986 */ /* 0x0005e8000c10190a */
[----:B------:R2:W-:Y:S04]  /*2b20*/  STG.E desc[UR10][R8.64+0x8], R11 ;  /* 0x0000080b08007986 */ /* 0x0005e8000c10190a */
[----:B------:R2:W-:Y:S02]  /*2b30*/  STG.E desc[UR10][R8.64+0xc], R11 ;  /* 0x00000c0b08007986 */ /* 0x0005e4000c10190a */
.L_x_175:
[----:B------:R-:W-:Y:S05]  /*2b40*/  BRA.U !UP1, `(.L_x_173) ;  /* 0x0000000109207547 */ /* 0x000fea000b800000 */
[----:B012---:R-:W-:Y:S01]  /*2b50*/  IMAD.MOV.U32 R11, RZ, RZ, -0x1 ;  /* 0xffffffffff0b7424 */ /* 0x007fe200078e00ff */
[----:B------:R-:W-:-:S06]  /*2b60*/  UMOV UR4, URZ ;  /* 0x000000ff00047c82 */ /* 0x000fcc0008000000 */
.L_x_176:
[----:B---3--:R-:W-:Y:S01]  /*2b70*/  IMAD.WIDE.U32 R8, R7, 0x4, R14 ;  /* 0x0000000407087825 */ /* 0x008fe200078e000e */
[----:B------:R-:W-:-:S03]  /*2b80*/  UIADD3 UR4, UPT, UPT, UR4, 0x1, URZ ;  /* 0x0000000104047890 */ /* 0x000fc6000fffe0ff */
[----:B------:R-:W-:Y:S01]  /*2b90*/  VIADD R7, R7, 0x1 ;  /* 0x0000000107077836 */ /* 0x000fe20000000000 */
[----:B------:R3:W-:Y:S01]  /*2ba0*/  STG.E desc[UR10][R8.64], R11 ;  /* 0x0000000b08007986 */ /* 0x0007e2000c10190a */
[----:B------:R-:W-:-:S09]  /*2bb0*/  UISETP.NE.AND UP0, UPT, UR4, UR5, UPT ;  /* 0x000000050400728c */ /* 0x000fd2000bf05270 */
[----:B------:R-:W-:Y:S05]  /*2bc0*/  BRA.U UP0, `(.L_x_176) ;  /* 0xfffffffd00e87547 */ /* 0x000fea000b83ffff */
.L_x_173:
[----:B0-----:R-:W0:Y:S02]  /*2bd0*/  LDC R10, c[0x0][0x3b4] ;  /* 0x0000ed00ff0a7b82 */ /* 0x001e240000000800 */
[----:B0-----:R-:W-:-:S05]  /*2be0*/  VIADD R7, R10, 0x1800000 ;  /* 0x018000000a077836 */ /* 0x001fca0000000000 */
[----:B------:R-:W-:-:S04]  /*2bf0*/  LOP3.LUT R7, R7, 0x7f800000, RZ, 0xc0, !PT ;  /* 0x7f80000007077812 */ /* 0x000fc800078ec0ff */
[----:B------:R-:W-:-:S13]  /*2c00*/  ISETP.GT.U32.AND P0, PT, R7, 0x1ffffff, PT ;  /* 0x01ffffff0700780c */ /* 0x000fda0003f04070 */
[----:B------:R-:W-:Y:S05]  /*2c10*/  @P0 BRA `(.L_x_177) ;  /* 0x00000000000c0947 */ /* 0x000fea0003800000 */
[----:B-123--:R-:W-:-:S07]  /*2c20*/  MOV R8, 0x2c40 ;  /* 0x00002c4000087802 */ /* 0x00efce0000000f00 */
[----:B------:R-:W-:Y:S05]  /*2c30*/  CALL.REL.NOINC `($__internal_2_$__cuda_sm20_rcp_rn_f32_slowpath) ;  /* 0x0000003400f87944 */ /* 0x000fea0003c00000 */
[----:B------:R-:W-:Y:S05]  /*2c40*/  BRA `(.L_x_178) ;  /* 0x0000000000107947 */ /* 0x000fea0003800000 */
.L_x_177:
[----:B------:R-:W1:Y:S02]  /*2c50*/  MUFU.RCP R7, R10 ;  /* 0x0000000a00077308 */ /* 0x000e640000001000 */
[----:B-123--:R-:W-:-:S04]  /*2c60*/  FFMA R8, R7, R10, -1 ;  /* 0xbf80000007087423 */ /* 0x00efc8000000000a */
[----:B------:R-:W-:-:S04]  /*2c70*/  FADD.FTZ R8, -R8, -RZ ;  /* 0x800000ff08087221 */ /* 0x000fc80000010100 */
[----:B------:R-:W-:-:S07]  /*2c80*/  FFMA R7, R7, R8, R7 ;  /* 0x0000000807077223 */ /* 0x000fce0000000007 */
.L_x_178:
[----:B------:R-:W0:Y:S01]  /*2c90*/  LDC.64 R12, c[0x0][0x380] ;  /* 0x0000e000ff0c7b82 */ /* 0x000e220000000a00 */
[----:B------:R-:W-:-:S07]  /*2ca0*/  FMUL R16, R7, 0.5 ;  /* 0x3f00000007107820 */ /* 0x000fce0000400000 */
[----:B------:R-:W1:Y:S01]  /*2cb0*/  LDC R11, c[0x0][0x3a8] ;  /* 0x0000ea00ff0b7b82 */ /* 0x000e620000000800 */
[----:B0-----:R0:W5:Y:S01]  /*2cc0*/  LDG.E.CONSTANT R8, desc[UR10][R12.64] ;  /* 0x0000000a0c087981 */ /* 0x001162000c1e9900 */
[----:B------:R-:W2:Y:S01]  /*2cd0*/  FRND.TRUNC R16, R16 ;  /* 0x0000001000107307 */ /* 0x000ea2000020d000 */
[----:B------:R-:W-:Y:S01]  /*2ce0*/  UMOV UR4, URZ ;  /* 0x000000ff00047c82 */ /* 0x000fe20008000000 */
[----:B--2---:R-:W-:-:S04]  /*2cf0*/  FADD R10, R16, R16 ;  /* 0x00000010100a7221 */ /* 0x004fc80000000000 */
[----:B------:R-:W-:-:S05]  /*2d00*/  FADD R10, -R10, R7 ;  /* 0x000000070a0a7221 */ /* 0x000fca0000000100 */
[----:B------:R-:W-:Y:S01]  /*2d10*/  FSETP.NEU.AND P1, PT, |R10|, 1, PT ;  /* 0x3f8000000a00780b */ /* 0x000fe20003f2d200 */
[----:B------:R-:W-:-:S05]  /*2d20*/  IMAD.MOV.U32 R10, RZ, RZ, -0x1 ;  /* 0xffffffffff0a7424 */ /* 0x000fca00078e00ff */
[C---:B-1----:R-:W-:Y:S02]  /*2d30*/  VIADDMNMX.U32 R9, R11.reuse, R10, 0x3ff, PT ;  /* 0x000003ff0b097446 */ /* 0x042fe4000380000a */
[C---:B------:R-:W-:Y:S02]  /*2d40*/  LOP3.LUT R10, R11.reuse, 0x7, RZ, 0xc0, !PT ;  /* 0x000000070b0a7812 */ /* 0x040fe400078ec0ff */
[----:B0-----:R-:W-:-:S07]  /*2d50*/  LOP3.LUT R11, R11, 0x3, RZ, 0xc0, !PT ;  /* 0x000000030b0b7812 */ /* 0x001fce00078ec0ff */
.L_x_186:
[----:B------:R-:W0:Y:S01]  /*2d60*/  LDCU.64 UR6, c[0x0][0x380] ;  /* 0x00007000ff0677ac */ /* 0x000e220008000a00 */
[----:B-----5:R-:W-:Y:S01]  /*2d70*/  IMAD.MOV.U32 R19, RZ, RZ, R8 ;  /* 0x000000ffff137224 */ /* 0x020fe200078e0008 */
[----:B0-----:R-:W-:-:S06]  /*2d80*/  UIMAD.WIDE.U32 UR6, UR4, 0x4, UR6 ;  /* 0x00000004040678a5 */ /* 0x001fcc000f8e0006 */
[----:B--2---:R-:W-:Y:S02]  /*2d90*/  IMAD.U32 R12, RZ, RZ, UR6 ;  /* 0x00000006ff0c7e24 */ /* 0x004fe4000f8e00ff */
[----:B------:R-:W-:-:S03]  /*2da0*/  IMAD.U32 R13, RZ, RZ, UR7 ;  /* 0x00000007ff0d7e24 */ /* 0x000fc6000f8e00ff */
[----:B------:R-:W0:Y:S02]  /*2db0*/  LDCU UR7, c[0x0][0x3a8] ;  /* 0x00007500ff0777ac */ /* 0x000e240008000800 */
[----:B------:R1:W5:Y:S01]  /*2dc0*/  LDG.E.CONSTANT R8, desc[UR10][R12.64+0x4] ;  /* 0x0000040a0c087981 */ /* 0x000362000c1e9900 */
[----:B------:R-:W-:Y:S01]  /*2dd0*/  IMAD.MOV.U32 R18, RZ, RZ, R5 ;  /* 0x000000ffff127224 */ /* 0x000fe200078e0005 */
[----:B------:R-:W-:Y:S01]  /*2de0*/  CS2R R20, SRZ ;  /* 0x0000000000147805 */ /* 0x000fe2000001ff00 */
[----:B------:R-:W-:Y:S02]  /*2df0*/  IMAD.MOV.U32 R5, RZ, RZ, R6 ;  /* 0x000000ffff057224 */ /* 0x000fe400078e0006 */
[----:B------:R-:W-:Y:S02]  /*2e00*/  IMAD.MOV.U32 R6, RZ, RZ, R3 ;  /* 0x000000ffff067224 */ /* 0x000fe400078e0003 */
[----:B------:R-:W-:Y:S02]  /*2e10*/  IMAD.MOV.U32 R3, RZ, RZ, R2 ;  /* 0x000000ffff037224 */ /* 0x000fe400078e0002 */
[----:B------:R-:W-:Y:S01]  /*2e20*/  IMAD.MOV.U32 R2, RZ, RZ, R17 ;  /* 0x000000ffff027224 */ /* 0x000fe200078e0011 */
[----:B0-----:R-:W-:-:S02]  /*2e30*/  UISETP.GE.U32.AND UP0, UPT, UR7, 0x10, UPT ;  /* 0x000000100700788c */ /* 0x001fc4000bf06070 */
[----:B------:R-:W-:-:S07]  /*2e40*/  UIMAD UR13, UR4, UR7, URZ ;  /* 0x00000007040d72a4 */ /* 0x000fce000f8e02ff */
[----:B-1----:R-:W-:Y:S05]  /*2e50*/  BRA.U !UP0, `(.L_x_179) ;  /* 0x0000000108ac7547 */ /* 0x002fea000b800000 */
[----:B------:R-:W-:Y:S01]  /*2e60*/  IMAD.MOV.U32 R20, RZ, RZ, RZ ;  /* 0x000000ffff147224 */ /* 0x000fe200078e00ff */
[----:B------:R-:W-:-:S06]  /*2e70*/  UMOV UR5, URZ ;  /* 0x000000ff00057c82 */ /* 0x000fcc0008000000 */
.L_x_180:
[----:B------:R-:W0:Y:S01]  /*2e80*/  LDC.64 R12, c[0x0][0x390] ;  /* 0x0000e400ff0c7b82 */ /* 0x000e220000000a00 */
[----:B------:R-:W-:-:S06]  /*2e90*/  UIADD3 UR6, UPT, UPT, UR13, UR5, URZ ;  /* 0x000000050d067290 */ /* 0x000fcc000fffe0ff */
[----:B------:R-:W-:-:S04]  /*2ea0*/  IMAD.U32 R17, RZ, RZ, UR6 ;  /* 0x00000006ff117e24 */ /* 0x000fc8000f8e00ff */
        /* <DEDUP_REMOVED lines=9> */
[----:B--2---:R-:W-:-:S03]  /*2f40*/  FADD R20, R21, R20 ;  /* 0x0000001415147221 */ /* 0x004fc60000000000 */
[----:B------:R-:W2:Y:S01]  /*2f50*/  LDG.E.CONSTANT R21, desc[UR10][R12.64+0x20] ;  /* 0x0000200a0c157981 */ /* 0x000ea2000c1e9900 */
[----:B---3--:R-:W-:-:S03]  /*2f60*/  FADD R27, R20, R27 ;  /* 0x0000001b141b7221 */ /* 0x008fc60000000000 */
[----:B------:R-:W3:Y:S01]  /*2f70*/  LDG.E.CONSTANT R20, desc[UR10][R12.64+0x24] ;  /* 0x0000240a0c147981 */ /* 0x000ee2000c1e9900 */
[----:B----4-:R-:W-:-:S03]  /*2f80*/  FADD R26, R27, R22 ;  /* 0x000000161b1a7221 */ /* 0x010fc60000000000 */
[----:B------:R-:W4:Y:S01]  /*2f90*/  LDG.E.CONSTANT R22, desc[UR10][R12.64+0x28] ;  /* 0x0000280a0c167981 */ /* 0x000f22000c1e9900 */
[----:B------:R-:W-:-:S03]  /*2fa0*/  FADD R27, R26, R25 ;  /* 0x000000191a1b7221 */ /* 0x000fc60000000000 */
[----:B------:R-:W4:Y:S01]  /*2fb0*/  LDG.E.CONSTANT R25, desc[UR10][R12.64+0x2c] ;  /* 0x00002c0a0c197981 */ /* 0x000f22000c1e9900 */
[----:B------:R-:W-:-:S03]  /*2fc0*/  FADD R26, R27, R24 ;  /* 0x000000181b1a7221 */ /* 0x000fc60000000000 */
[----:B------:R-:W4:Y:S01]  /*2fd0*/  LDG.E.CONSTANT R24, desc[UR10][R12.64+0x30] ;  /* 0x0000300a0c187981 */ /* 0x000f22000c1e9900 */
[----:B------:R-:W-:-:S03]  /*2fe0*/  FADD R26, R26, R23 ;  /* 0x000000171a1a7221 */ /* 0x000fc60000000000 */
[----:B------:R-:W4:Y:S01]  /*2ff0*/  LDG.E.CONSTANT R23, desc[UR10][R12.64+0x34] ;  /* 0x0000340a0c177981 */ /* 0x000f22000c1e9900 */
[----:B------:R-:W-:-:S03]  /*3000*/  FADD R27, R26, R17 ;  /* 0x000000111a1b7221 */ /* 0x000fc60000000000 */
[----:B------:R-:W4:Y:S04]  /*3010*/  LDG.E.CONSTANT R17, desc[UR10][R12.64+0x38] ;  /* 0x0000380a0c117981 */ /* 0x000f28000c1e9900 */
[----:B------:R-:W4:Y:S01]  /*3020*/  LDG.E.CONSTANT R26, desc[UR10][R12.64+0x3c] ;  /* 0x00003c0a0c1a7981 */ /* 0x000f22000c1e9900 */
[----:B------:R-:W-:Y:S01]  /*3030*/  FADD R16, R27, R16 ;  /* 0x000000101b107221 */ /* 0x000fe20000000000 */
[----:B------:R-:W-:Y:S02]  /*3040*/  ULOP3.LUT UR6, UR7, 0x7ffffff0, URZ, 0xc0, !UPT ;  /* 0x7ffffff007067892 */ /* 0x000fe4000f8ec0ff */
[----:B------:R-:W-:-:S04]  /*3050*/  UIADD3 UR5, UPT, UPT, UR5, 0x10, URZ ;  /* 0x0000001005057890 */ /* 0x000fc8000fffe0ff */
[----:B------:R-:W-:Y:S01]  /*3060*/  UISETP.NE.AND UP0, UPT, UR5, UR6, UPT ;  /* 0x000000060500728c */ /* 0x000fe2000bf05270 */
[----:B--2---:R-:W-:-:S04]  /*3070*/  FADD R21, R16, R21 ;  /* 0x0000001510157221 */ /* 0x004fc80000000000 */
[----:B---3--:R-:W-:-:S04]  /*3080*/  FADD R21, R21, R20 ;  /* 0x0000001415157221 */ /* 0x008fc80000000000 */
[----:B----4-:R-:W-:-:S04]  /*3090*/  FADD R22, R21, R22 ;  /* 0x0000001615167221 */ /* 0x010fc80000000000 */
[----:B------:R-:W-:-:S04]  /*30a0*/  FADD R25, R22, R25 ;  /* 0x0000001916197221 */ /* 0x000fc80000000000 */
[----:B------:R-:W-:-:S04]  /*30b0*/  FADD R24, R25, R24 ;  /* 0x0000001819187221 */ /* 0x000fc80000000000 */
[----:B------:R-:W-:-:S04]  /*30c0*/  FADD R24, R24, R23 ;  /* 0x0000001718187221 */ /* 0x000fc80000000000 */
[----:B------:R-:W-:-:S04]  /*30d0*/  FADD R17, R24, R17 ;  /* 0x0000001118117221 */ /* 0x000fc80000000000 */
[----:B------:R-:W-:Y:S01]  /*30e0*/  FADD R20, R17, R26 ;  /* 0x0000001a11147221 */ /* 0x000fe20000000000 */
[----:B------:R-:W-:Y:S06]  /*30f0*/  BRA.U UP0, `(.L_x_180) ;  /* 0xfffffffd00607547 */ /* 0x000fec000b83ffff */
[----:B------:R-:W-:-:S07]  /*3100*/  IMAD.U32 R21, RZ, RZ, UR6 ;  /* 0x00000006ff157e24 */ /* 0x000fce000f8e00ff */
.L_x_179:
[----:B------:R-:W-:-:S09]  /*3110*/  UISETP.NE.AND UP0, UPT, UR9, URZ, UPT ;  /* 0x000000ff0900728c */ /* 0x000fd2000bf05270 */
[----:B------:R-:W-:Y:S05]  /*3120*/  BRA.U !UP0, `(.L_x_181) ;  /* 0x0000000508147547 */ /* 0x000fea000b800000 */
[----:B------:R-:W-:Y:S01]  /*3130*/  UIADD3 UR5, UPT, UPT, UR9, -0x1, URZ ;  /* 0xffffffff09057890 */ /* 0x000fe2000fffe0ff */
[----:B------:R-:W-:-:S03]  /*3140*/  ISETP.NE.AND P2, PT, R10, RZ, PT ;  /* 0x000000ff0a00720c */ /* 0x000fc60003f45270 */
[----:B------:R-:W-:-:S09]  /*3150*/  UISETP.GE.U32.AND UP0, UPT, UR5, 0x7, UPT ;  /* 0x000000070500788c */ /* 0x000fd2000bf06070 */
[----:B------:R-:W-:Y:S05]  /*3160*/  BRA.U !UP0, `(.L_x_182) ;  /* 0x0000000108647547 */ /* 0x000fea000b800000 */
[----:B------:R-:W0:Y:S01]  /*3170*/  LDC.64 R16, c[0x0][0x390] ;  /* 0x0000e400ff107b82 */ /* 0x000e220000000a00 */
[C---:B------:R-:W-:Y:S01]  /*3180*/  IADD3 R22, P0, PT, R21.reuse, UR13, RZ ;  /* 0x0000000d15167c10 */ /* 0x040fe2000ff1e0ff */
[----:B------:R-:W-:-:S04]  /*3190*/  VIADD R23, R21, UR13 ;  /* 0x0000000d15177c36 */ /* 0x000fc80008000000 */
[----:B------:R-:W-:Y:S02]  /*31a0*/  IMAD.X R24, RZ, RZ, RZ, P0 ;  /* 0x000000ffff187224 */ /* 0x000fe400000e06ff */
[----:B------:R-:W1:Y:S01]  /*31b0*/  LDC.64 R12, c[0x0][0x390] ;  /* 0x0000e400ff0c7b82 */ /* 0x000e620000000a00 */
[----:B0-----:R-:W-:-:S06]  /*31c0*/  IMAD.WIDE.U32 R16, R23, 0x4, R16 ;  /* 0x0000000417107825 */ /* 0x001fcc00078e0010 */
[----:B------:R-:W2:Y:S01]  /*31d0*/  LDG.E.CONSTANT R17, desc[UR10][R16.64] ;  /* 0x0000000a10117981 */ /* 0x000ea2000c1e9900 */
[----:B-1----:R-:W-:-:S04]  /*31e0*/  LEA R12, P0, R22, R12, 0x2 ;  /* 0x0000000c160c7211 */ /* 0x002fc800078010ff */
[----:B------:R-:W-:-:S05]  /*31f0*/  LEA.HI.X R13, R22, R13, R24, 0x2, P0 ;  /* 0x0000000d160d7211 */ /* 0x000fca00000f1418 */
[----:B------:R-:W3:Y:S04]  /*3200*/  LDG.E.CONSTANT R27, desc[UR10][R12.64+0x4] ;  /* 0x0000040a0c1b7981 */ /* 0x000ee8000c1e9900 */
[----:B------:R-:W4:Y:S04]  /*3210*/  LDG.E.CONSTANT R29, desc[UR10][R12.64+0x8] ;  /* 0x0000080a0c1d7981 */ /* 0x000f28000c1e9900 */
[----:B------:R-:W4:Y:S04]  /*3220*/  LDG.E.CONSTANT R25, desc[UR10][R12.64+0xc] ;  /* 0x00000c0a0c197981 */ /* 0x000f28000c1e9900 */
[----:B------:R-:W4:Y:S04]  /*3230*/  LDG.E.CONSTANT R24, desc[UR10][R12.64+0x10] ;  /* 0x0000100a0c187981 */ /* 0x000f28000c1e9900 */
[----:B------:R-:W4:Y:S04]  /*3240*/  LDG.E.CONSTANT R23, desc[UR10][R12.64+0x14] ;  /* 0x0000140a0c177981 */ /* 0x000f28000c1e9900 */
[----:B------:R-:W4:Y:S04]  /*3250*/  LDG.E.CONSTANT R22, desc[UR10][R12.64+0x18] ;  /* 0x0000180a0c167981 */ /* 0x000f28000c1e9900 */
[----:B------:R-:W4:Y:S01]  /*3260*/  LDG.E.CONSTANT R26, desc[UR10][R12.64+0x1c] ;  /* 0x00001c0a0c1a7981 */ /* 0x000f22000c1e9900 */
[----:B------:R-:W-:-:S02]  /*3270*/  VIADD R21, R21, 0x8 ;  /* 0x0000000815157836 */ /* 0x000fc40000000000 */
[----:B--2---:R-:W-:-:S04]  /*3280*/  FADD R20, R20, R17 ;  /* 0x0000001114147221 */ /* 0x004fc80000000000 */
[----:B---3--:R-:W-:-:S04]  /*3290*/  FADD R20, R20, R27 ;  /* 0x0000001b14147221 */ /* 0x008fc80000000000 */
[----:B----4-:R-:W-:-:S04]  /*32a0*/  FADD R20, R20, R29 ;  /* 0x0000001d14147221 */ /* 0x010fc80000000000 */
[----:B------:R-:W-:-:S04]  /*32b0*/  FADD R25, R20, R25 ;  /* 0x0000001914197221 */ /* 0x000fc80000000000 */
[----:B------:R-:W-:-:S04]  /*32c0*/  FADD R24, R25, R24 ;  /* 0x0000001819187221 */ /* 0x000fc80000000000 */
[----:B------:R-:W-:-:S04]  /*32d0*/  FADD R23, R24, R23 ;  /* 0x0000001718177221 */ /* 0x000fc80000000000 */
[----:B------:R-:W-:-:S04]  /*32e0*/  FADD R23, R23, R22 ;  /* 0x0000001617177221 */ /* 0x000fc80000000000 */
[----:B------:R-:W-:-:S07]  /*32f0*/  FADD R20, R23, R26 ;  /* 0x0000001a17147221 */ /* 0x000fce0000000000 */
.L_x_182:
[----:B------:R-:W-:Y:S05]  /*3300*/  @!P2 BRA `(.L_x_181) ;  /* 0x00000000009ca947 */ /* 0x000fea0003800000 */
[----:B------:R-:W-:Y:S01]  /*3310*/  VIADD R12, R10, 0xffffffff ;  /* 0xffffffff0a0c7836 */ /* 0x000fe20000000000 */
[----:B------:R-:W-:-:S04]  /*3320*/  ISETP.NE.AND P2, PT, R11, RZ, PT ;  /* 0x000000ff0b00720c */ /* 0x000fc80003f45270 */
[----:B------:R-:W-:-:S13]  /*3330*/  ISETP.GE.U32.AND P0, PT, R12, 0x3, PT ;  /* 0x000000030c00780c */ /* 0x000fda0003f06070 */
[----:B------:R-:W-:Y:S05]  /*3340*/  @!P0 BRA `(.L_x_183) ;  /* 0x0000000000448947 */ /* 0x000fea0003800000 */
        /* <DEDUP_REMOVED lines=11> */
[----:B------:R-:W4:Y:S01]  /*3400*/  LDG.E.CONSTANT R27, desc[UR10][R12.64+0xc] ;  /* 0x00000c0a0c1b7981 */ /* 0x000f22000c1e9900 */
[----:B------:R-:W-:Y:S02]  /*3410*/  VIADD R21, R21, 0x4 ;  /* 0x0000000415157836 */ /* 0x000fe40000000000 */
[----:B--2---:R-:W-:-:S04]  /*3420*/  FADD R20, R20, R17 ;  /* 0x0000001114147221 */ /* 0x004fc80000000000 */
[----:B---3--:R-:W-:-:S04]  /*3430*/  FADD R20, R20, R23 ;  /* 0x0000001714147221 */ /* 0x008fc80000000000 */
[----:B----4-:R-:W-:-:S04]  /*3440*/  FADD R20, R20, R25 ;  /* 0x0000001914147221 */ /* 0x010fc80000000000 */
[----:B------:R-:W-:-:S07]  /*3450*/  FADD R20, R20, R27 ;  /* 0x0000001b14147221 */ /* 0x000fce0000000000 */
.L_x_183:
[----:B------:R-:W-:Y:S05]  /*3460*/  @!P2 BRA `(.L_x_181) ;  /* 0x000000000044a947 */ /* 0x000fea0003800000 */
[----:B------:R-:W0:Y:S01]  /*3470*/  LDC.64 R12, c[0x0][0x390] ;  /* 0x0000e400ff0c7b82 */ /* 0x000e220000000a00 */
[----:B------:R-:W-:-:S04]  /*3480*/  VIADD R17, R21, UR13 ;  /* 0x0000000d15117c36 */ /* 0x000fc80008000000 */
[----:B0-----:R-:W-:-:S06]  /*3490*/  IMAD.WIDE.U32 R12, R17, 0x4, R12 ;  /* 0x00000004110c7825 */ /* 0x001fcc00078e000c */
[----:B------:R-:W2:Y:S01]  /*34a0*/  LDG.E.CONSTANT R13, desc[UR10][R12.64] ;  /* 0x0000000a0c0d7981 */ /* 0x000ea2000c1e9900 */
[----:B------:R-:W-:Y:S01]  /*34b0*/  ISETP.NE.AND P0, PT, R11, 0x1, PT ;  /* 0x000000010b00780c */ /* 0x000fe20003f05270 */
[----:B--2---:R-:W-:-:S12]  /*34c0*/  FADD R20, R20, R13 ;  /* 0x0000000d14147221 */ /* 0x004fd80000000000 */
[----:B------:R-:W-:Y:S05]  /*34d0*/  @!P0 BRA `(.L_x_181) ;  /* 0x0000000000288947 */ /* 0x000fea0003800000 */
[----:B------:R-:W0:Y:S01]  /*34e0*/  LDC.64 R12, c[0x0][0x390] ;  /* 0x0000e400ff0c7b82 */ /* 0x000e220000000a00 */
[----:B------:R-:W-:-:S05]  /*34f0*/  IADD3 R21, P0, PT, R21, UR13, RZ ;  /* 0x0000000d15157c10 */ /* 0x000fca000ff1e0ff */
[----:B------:R-:W-:Y:S01]  /*3500*/  IMAD.X R16, RZ, RZ, RZ, P0 ;  /* 0x000000ffff107224 */ /* 0x000fe200000e06ff */
[----:B------:R-:W-:Y:S02]  /*3510*/  ISETP.NE.AND P0, PT, R11, 0x2, PT ;  /* 0x000000020b00780c */ /* 0x000fe40003f05270 */
[----:B0-----:R-:W-:-:S04]  /*3520*/  LEA R12, P2, R21, R12, 0x2 ;  /* 0x0000000c150c7211 */ /* 0x001fc800078410ff */
[----:B------:R-:W-:-:S05]  /*3530*/  LEA.HI.X R13, R21, R13, R16, 0x2, P2 ;  /* 0x0000000d150d7211 */ /* 0x000fca00010f1410 */
[----:B------:R-:W2:Y:S04]  /*3540*/  LDG.E.CONSTANT R17, desc[UR10][R12.64+0x4] ;  /* 0x0000040a0c117981 */ /* 0x000ea8000c1e9900 */
[----:B------:R-:W3:Y:S01]  /*3550*/  @P0 LDG.E.CONSTANT R21, desc[UR10][R12.64+0x8] ;  /* 0x0000080a0c150981 */ /* 0x000ee2000c1e9900 */
[----:B--2---:R-:W-:-:S04]  /*3560*/  FADD R20, R20, R17 ;  /* 0x0000001114147221 */ /* 0x004fc80000000000 */
[----:B---3--:R-:W-:-:S07]  /*3570*/  @P0 FADD R20, R20, R21 ;  /* 0x0000001514140221 */ /* 0x008fce0000000000 */
.L_x_181:
[----:B------:R-:W-:Y:S01]  /*3580*/  SHF.R.U32.HI R13, RZ, 0x2, R18 ;  /* 0x00000002ff0d7819 */ /* 0x000fe20000011612 */
[----:B------:R-:W-:Y:S01]  /*3590*/  IMAD.SHL.U32 R12, R2, 0x10, RZ ;  /* 0x00000010020c7824 */ /* 0x000fe200078e00ff */
[----:B------:R-:W-:Y:S01]  /*35a0*/  BSSY.RECONVERGENT B0, `(.L_x_184) ;  /* 0x0000058000007945 */ /* 0x000fe20003800200 */
[----:B------:R-:W-:Y:S01]  /*35b0*/  VIADD R4, R4, 0x587c5 ;  /* 0x000587c504047836 */ /* 0x000fe20000000000 */
[----:B------:R-:W-:-:S05]  /*35c0*/  LOP3.LUT R13, R13, R18, RZ, 0x3c, !PT ;  /* 0x000000120d0d7212 */ /* 0x000fca00078e3cff */
[----:B------:R-:W-:-:S05]  /*35d0*/  IMAD.SHL.U32 R16, R13, 0x2, RZ ;  /* 0x000000020d107824 */ /* 0x000fca00078e00ff */
[----:B------:R-:W-:-:S04]  /*35e0*/  LOP3.LUT R13, R13, R16, R12, 0x96, !PT ;  /* 0x000000100d0d7212 */ /* 0x000fc800078e960c */
[----:B------:R-:W-:Y:S01]  /*35f0*/  LOP3.LUT R17, R13, R2, RZ, 0x3c, !PT ;  /* 0x000000020d117212 */ /* 0x000fe200078e3cff */
[----:B------:R-:W-:-:S04]  /*3600*/  IMAD.MOV.U32 R13, RZ, RZ, 0x2f800000 ;  /* 0x2f800000ff0d7424 */ /* 0x000fc800078e00ff */
[----:B------:R-:W-:-:S05]  /*3610*/  IMAD.IADD R12, R17, 0x1, R4 ;  /* 0x00000001110c7824 */ /* 0x000fca00078e0204 */
[----:B------:R-:W-:-:S05]  /*3620*/  I2FP.F32.U32 R12, R12 ;  /* 0x0000000c000c7245 */ /* 0x000fca0000201000 */
[----:B------:R-:W-:Y:S01]  /*3630*/  FFMA R12, R12, R13, 1.1641532182693481445e-10 ;  /* 0x2f0000000c0c7423 */ /* 0x000fe2000000000d */
[----:B------:R-:W-:-:S04]  /*3640*/  IMAD.MOV.U32 R13, RZ, RZ, 0x3f800000 ;  /* 0x3f800000ff0d7424 */ /* 0x000fc800078e00ff */
        /* <DEDUP_REMOVED lines=58> */
[----:B------:R-:W1:Y:S01]  /*39f0*/  F2I.NTZ R22, R16 ;  /* 0x0000001000167305 */ /* 0x000e620000203100 */
[----:B0-----:R-:W-:Y:S01]  /*3a00*/  FADD R18, R16, -R13 ;  /* 0x8000000d10127221 */ /* 0x001fe20000000000 */
[----:B------:R-:W-:-:S03]  /*3a10*/  FSETP.GT.AND P0, PT, R13, RZ, PT ;  /* 0x000000ff0d00720b */ /* 0x000fc60003f04000 */
[----:B------:R-:W-:Y:S01]  /*3a20*/  FADD R18, R18, R21 ;  /* 0x0000001512127221 */ /* 0x000fe20000000000 */
[----:B------:R-:W-:Y:S02]  /*3a30*/  SEL R13, RZ, 0x83000000, P0 ;  /* 0x83000000ff0d7807 */ /* 0x000fe40000000000 */
[----:B------:R-:W-:Y:S01]  /*3a40*/  FSETP.GEU.AND P0, PT, R16, RZ, PT ;  /* 0x000000ff1000720b */ /* 0x000fe20003f0e000 */
[C---:B------:R-:W-:Y:S02]  /*3a50*/  FFMA R21, R18.reuse, R23, 0.0013391353422775864601 ;  /* 0x3aaf85ed12157423 */ /* 0x040fe40000000017 */
[----:B------:R-:W-:Y:S02]  /*3a60*/  VIADD R12, R13, 0x7f000000 ;  /* 0x7f0000000d0c7836 */ /* 0x000fe40000000000 */
[----:B------:R-:W-:Y:S01]  /*3a70*/  FFMA R21, R18, R21, 0.0096188392490148544312 ;  /* 0x3c1d985612157423 */ /* 0x000fe20000000015 */
[----:B-1----:R-:W-:Y:S01]  /*3a80*/  IMAD R22, R22, 0x800000, -R13 ;  /* 0x0080000016167824 */ /* 0x002fe200078e0a0d */
[----:B------:R-:W-:-:S02]  /*3a90*/  FSEL R13, RZ, +INF , !P0 ;  /* 0x7f800000ff0d7808 */ /* 0x000fc40004000000 */
[----:B------:R-:W-:Y:S01]  /*3aa0*/  FFMA R21, R18, R21, 0.055503588169813156128 ;  /* 0x3d6357bb12157423 */ /* 0x000fe20000000015 */
[----:B------:R-:W-:-:S03]  /*3ab0*/  FSETP.NEU.AND P0, PT, |R7|, +INF , PT ;  /* 0x7f8000000700780b */ /* 0x000fc60003f0d200 */
[----:B------:R-:W-:-:S04]  /*3ac0*/  FFMA R21, R18, R21, 0.24022644758224487305 ;  /* 0x3e75fdec12157423 */ /* 0x000fc80000000015 */
[----:B------:R-:W-:-:S04]  /*3ad0*/  FFMA R21, R18, R21, 0.69314718246459960938 ;  /* 0x3f31721812157423 */ /* 0x000fc80000000015 */
[----:B------:R-:W-:-:S04]  /*3ae0*/  FFMA R21, R18, R21, 1 ;  /* 0x3f80000012157423 */ /* 0x000fc80000000015 */
[----:B------:R-:W-:-:S04]  /*3af0*/  FMUL R21, R12, R21 ;  /* 0x000000150c157220 */ /* 0x000fc80000400000 */
[----:B------:R-:W-:-:S05]  /*3b00*/  @!P2 FMUL R13, R22, R21 ;  /* 0x00000015160da220 */ /* 0x000fca0000400000 */
[----:B------:R-:W-:-:S07]  /*3b10*/  @!P3 FSEL R13, R13, 1, P0 ;  /* 0x3f8000000d0db808 */ /* 0x000fce0000000000 */
.L_x_185:
[----:B------:R-:W-:Y:S05]  /*3b20*/  BSYNC.RECONVERGENT B0 ;  /* 0x0000000000007941 */ /* 0x000fea0003800200 */
.L_x_184:
[----:B-----5:R-:W-:Y:S02]  /*3b30*/  IMAD.IADD R12, R8, 0x1, -R19 ;  /* 0x00000001080c7824 */ /* 0x020fe400078e0a13 */
[----:B------:R-:W-:Y:S01]  /*3b40*/  FADD R19, R20, 1 ;  /* 0x3f80000014137421 */ /* 0x000fe20000000000 */
[----:B------:R-:W-:Y:S01]  /*3b50*/  ISETP.NE.AND P0, PT, R9, UR4, PT ;  /* 0x0000000409007c0c */ /* 0x000fe2000bf05270 */
[----:B------:R-:W-:Y:S02]  /*3b60*/  ULEA UR5, UR4, UR14, 0x2 ;  /* 0x0000000e04057291 */ /* 0x000fe4000f8e10ff */
[----:B------:R-:W-:Y:S01]  /*3b70*/  IMAD.U32 R16, RZ, RZ, UR4 ;  /* 0x00000004ff107e24 */ /* 0x000fe2000f8e00ff */
[----:B------:R-:W-:Y:S01]  /*3b80*/  I2FP.F32.S32 R12, R12 ;  /* 0x0000000c000c7245 */ /* 0x000fe20000201400 */
[----:B------:R-:W-:-:S04]  /*3b90*/  UIADD3 UR4, UPT, UPT, UR4, 0x1, URZ ;  /* 0x0000000104047890 */ /* 0x000fc8000fffe0ff */
[----:B------:R-:W-:Y:S01]  /*3ba0*/  FMUL R12, R12, R19 ;  /* 0x000000130c0c7220 */ /* 0x000fe20000400000 */
[----:B------:R2:W-:Y:S03]  /*3bb0*/  STL [UR5+0x1030], R16 ;  /* 0x00103010ff007987 */ /* 0x0005e60008100805 */
[----:B------:R-:W-:-:S05]  /*3bc0*/  FMUL R12, R12, R13 ;  /* 0x0000000d0c0c7220 */ /* 0x000fca0000400000 */
[----:B------:R2:W-:Y:S01]  /*3bd0*/  STL [UR5+0x30], R12 ;  /* 0x0000300cff007987 */ /* 0x0005e20008100805 */
[----:B------:R-:W-:Y:S05]  /*3be0*/  @P0 BRA `(.L_x_186) ;  /* 0xfffffff0005c0947 */ /* 0x000fea000383ffff */
.L_x_170:
[----:B------:R-:W-:-:S09]  /*3bf0*/  UISETP.GE.AND UP0, UPT, UR7, 0x2, UPT ;  /* 0x000000020700788c */ /* 0x000fd2000bf06270 */
[----:B------:R-:W-:Y:S05]  /*3c00*/  BRA.U !UP0, `(.L_x_187) ;  /* 0x0000000108687547 */ /* 0x000fea000b800000 */
[----:B------:R-:W-:-:S04]  /*3c10*/  UIADD3 UR4, UPT, UPT, UR7, -0x2, URZ ;  /* 0xfffffffe07047890 */ /* 0x000fc8000fffe0ff */
[----:B------:R-:W-:-:S04]  /*3c20*/  UISETP.LT.U32.AND UP0, UPT, UR4, 0x3fe, UPT ;  /* 0x000003fe0400788c */ /* 0x000fc8000bf01070 */
[----:B------:R-:W-:-:S03]  /*3c30*/  USEL UR5, UR4, 0x3fe, UP0 ;  /* 0x000003fe04057887 */ /* 0x000fc60008000000 */
[----:B------:R-:W-:-:S09]  /*3c40*/  UMOV UR4, URZ ;  /* 0x000000ff00047c82 */ /* 0x000fd20008000000 */
.L_x_189:
[----:B------:R-:W-:Y:S02]  /*3c50*/  UIADD3 UR6, UPT, UPT, UR4, 0x1, URZ ;  /* 0x0000000104067890 */ /* 0x000fe4000fffe0ff */
[----:B------:R-:W-:Y:S02]  /*3c60*/  ULEA UR9, UR4, UR12, 0x2 ;  /* 0x0000000c04097291 */ /* 0x000fe4000f8e10ff */
[----:B------:R-:W-:Y:S02]  /*3c70*/  UISETP.NE.AND UP0, UPT, UR4, UR5, UPT ;  /* 0x000000050400728c */ /* 0x000fe4000bf05270 */
[----:B------:R-:W-:Y:S01]  /*3c80*/  IMAD.U32 R2, RZ, RZ, UR6 ;  /* 0x00000006ff027e24 */ /* 0x000fe2000f8e00ff */
[----:B------:R-:W3:Y:S01]  /*3c90*/  LDCU UR7, c[0x0][0x3a8] ;  /* 0x00007500ff0777ac */ /* 0x000ee20008000800 */
[----:B------:R-:W-:-:S07]  /*3ca0*/  UMOV UR4, UR6 ;  /* 0x0000000600047c82 */ /* 0x000fce0008000000 */
.L_x_188:
[----:B------:R-:W-:Y:S01]  /*3cb0*/  LEA R3, R2, UR12, 0x2 ;  /* 0x0000000c02037c11 */ /* 0x000fe2000f8e10ff */
[----:B01----:R-:W4:Y:S04]  /*3cc0*/  LDL R8, [UR9] ;  /* 0x00000009ff087983 */ /* 0x003f280008100800 */
[----:B------:R-:W5:Y:S01]  /*3cd0*/  LDL R7, [R3] ;  /* 0x0000000003077983 */ /* 0x000f620000100800 */
[----:B----4-:R-:W-:Y:S02]  /*3ce0*/  LEA R5, R8, UR8, 0x2 ;  /* 0x0000000808057c11 */ /* 0x010fe4000f8e10ff */
[----:B-----5:R-:W-:-:S04]  /*3cf0*/  LEA R4, R7, UR8, 0x2 ;  /* 0x0000000807047c11 */ /* 0x020fc8000f8e10ff */
[----:B------:R-:W4:Y:S04]  /*3d00*/  LDL R5, [R5] ;  /* 0x0000000005057983 */ /* 0x000f280000100800 */
[----:B------:R-:W4:Y:S01]  /*3d10*/  LDL R4, [R4] ;  /* 0x0000000004047983 */ /* 0x000f220000100800 */
[----:B------:R-:W-:Y:S02]  /*3d20*/  IMAD.MOV.U32 R6, RZ, RZ, R2 ;  /* 0x000000ffff067224 */ /* 0x000fe400078e0002 */
[----:B------:R-:W-:-:S03]  /*3d30*/  VIADD R2, R2, 0x1 ;  /* 0x0000000102027836 */ /* 0x000fc60000000000 */
[----:B------:R-:W-:Y:S02]  /*3d40*/  ISETP.LT.U32.AND P1, PT, R6, 0x3ff, PT ;  /* 0x000003ff0600780c */ /* 0x000fe40003f21070 */
[----:B----4-:R-:W-:-:S13]  /*3d50*/  FSETP.GT.AND P0, PT, R4, R5, PT ;  /* 0x000000050400720b */ /* 0x010fda0003f04000 */
[----:B------:R4:W-:Y:S04]  /*3d60*/  @P0 STL [UR9], R7 ;  /* 0x00000007ff000987 */ /* 0x0009e80008100809 */
[----:B------:R4:W-:Y:S01]  /*3d70*/  @P0 STL [R3], R8 ;  /* 0x0000000803000387 */ /* 0x0009e20000100800 */
[----:B---3--:R-:W-:-:S13]  /*3d80*/  ISETP.GE.AND P0, PT, R2, UR7, PT ;  /* 0x0000000702007c0c */ /* 0x008fda000bf06270 */
[----:B----4-:R-:W-:Y:S05]  /*3d90*/  @!P0 BRA P1, `(.L_x_188) ;  /* 0xfffffffc00c48947 */ /* 0x010fea000083ffff */
[----:B------:R-:W-:Y:S05]  /*3da0*/  BRA.U UP0, `(.L_x_189) ;  /* 0xfffffffd00a87547 */ /* 0x000fea000b83ffff */
.L_x_187:
[----:B------:R-:W-:Y:S01]  /*3db0*/  UISETP.GE.AND UP0, UPT, UR7, 0x1, UPT ;  /* 0x000000010700788c */ /* 0x000fe2000bf06270 */
[----:B01----:R-:W-:-:S08]  /*3dc0*/  IMAD.MOV.U32 R5, RZ, RZ, 0x1 ;  /* 0x00000001ff057424 */ /* 0x003fd000078e00ff */
[----:B------:R-:W-:Y:S05]  /*3dd0*/  BRA.U !UP0, `(.L_x_190) ;  /* 0x0000002508787547 */ /* 0x000fea000b800000 */
[----:B------:R-:W0:Y:S02]  /*3de0*/  LDCU UR4, c[0x0][0x3b0] ;  /* 0x00007600ff0477ac */ /* 0x000e240008000800 */
[----:B0-----:R-:W-:-:S09]  /*3df0*/  UISETP.GE.AND UP0, UPT, UR4, 0x21, UPT ;  /* 0x000000210400788c */ /* 0x001fd2000bf06270 */
[----:B------:R-:W-:Y:S05]  /*3e00*/  BRA.U !UP0, `(.L_x_191) ;  /* 0x0000001508087547 */ /* 0x000fea000b800000 */
[----:B------:R-:W0:Y:S01]  /*3e10*/  LDCU.64 UR8, c[0x0][0x388] ;  /* 0x00007100ff0877ac */ /* 0x000e220008000a00 */
[----:B------:R-:W-:Y:S02]  /*3e20*/  IMAD.MOV.U32 R3, RZ, RZ, -0x1 ;  /* 0xffffffffff037424 */ /* 0x000fe400078e00ff */
[----:B------:R-:W-:Y:S01]  /*3e30*/  IMAD.U32 R4, RZ, RZ, UR7 ;  /* 0x00000007ff047e24 */ /* 0x000fe2000f8e00ff */
[----:B------:R-:W-:Y:S01]  /*3e40*/  UMOV UR4, URZ ;  /* 0x000000ff00047c82 */ /* 0x000fe20008000000 */
[----:B------:R-:W-:-:S03]  /*3e50*/  IMAD.MOV.U32 R2, RZ, RZ, RZ ;  /* 0x000000ffff027224 */ /* 0x000fc600078e00ff */
[----:B------:R-:W-:Y:S01]  /*3e60*/  VIADDMNMX.U32 R3, R3, R4, 0x3ff, PT ;  /* 0x000003ff03037446 */ /* 0x000fe20003800004 */
[----:B0-----:R-:W-:-:S04]  /*3e70*/  UIADD3 UR5, UP0, UPT, UR8, 0x20, URZ ;  /* 0x0000002008057890 */ /* 0x001fc8000ff1e0ff */
[----:B------:R-:W-:-:S12]  /*3e80*/  UIADD3.X UR6, UPT, UPT, URZ, UR9, URZ, UP0, !UPT ;  /* 0x00000009ff067290 */ /* 0x000fd800087fe4ff */
.L_x_210:
[----:B------:R-:W-:Y:S01]  /*3e90*/  ULEA UR8, UR4, UR12, 0x2 ;  /* 0x0000000c04087291 */ /* 0x000fe2000f8e10ff */
[----:B0-----:R-:W0:Y:S08]  /*3ea0*/  LDC.64 R8, c[0x0][0x380] ;  /* 0x0000e000ff087b82 */ /* 0x001e300000000a00 */
[----:B-1----:R-:W0:Y:S02]  /*3eb0*/  LDL R5, [UR8] ;  /* 0x00000008ff057983 */ /* 0x002e240008100800 */
[----:B0-----:R-:W-:-:S05]  /*3ec0*/  IMAD.WIDE R8, R5, 0x4, R8 ;  /* 0x0000000405087825 */ /* 0x001fca00078e0208 */
[----:B------:R-:W3:Y:S04]  /*3ed0*/  LDG.E.CONSTANT R4, desc[UR10][R8.64] ;  /* 0x0000000a08047981 */ /* 0x000ee8000c1e9900 */
[----:B------:R-:W3:Y:S01]  /*3ee0*/  LDG.E.CONSTANT R7, desc[UR10][R8.64+0x4] ;  /* 0x0000040a08077981 */ /* 0x000ee2000c1e9900 */
[----:B------:R-:W-:Y:S01]  /*3ef0*/  BSSY.RECONVERGENT B0, `(.L_x_192) ;  /* 0x0000105000007945 */ /* 0x000fe20003800200 */
[----:B------:R-:W-:Y:S01]  /*3f00*/  IMAD.MOV.U32 R28, RZ, RZ, -0x1 ;  /* 0xffffffffff1c7424 */ /* 0x000fe200078e00ff */
[----:B---3--:R-:W-:-:S13]  /*3f10*/  ISETP.GE.AND P0, PT, R4, R7, PT ;  /* 0x000000070400720c */ /* 0x008fda0003f06270 */
[----:B------:R-:W-:Y:S05]  /*3f20*/  @P0 BRA `(.L_x_193) ;  /* 0x0000001000040947 */ /* 0x000fea0003800000 */
[----:B------:R-:W-:Y:S01]  /*3f30*/  IMAD.IADD R9, R4, 0x1, -R7 ;  /* 0x0000000104097824 */ /* 0x000fe200078e0a07 */
[----:B------:R-:W-:Y:S01]  /*3f40*/  BSSY.RECONVERGENT B1, `(.L_x_194) ;  /* 0x000007c000017945 */ /* 0x000fe20003800200 */
[--C-:B------:R-:W-:Y:S02]  /*3f50*/  IMAD.IADD R6, R7, 0x1, -R4.reuse ;  /* 0x0000000107067824 */ /* 0x100fe400078e0a04 */
[----:B------:R-:W-:Y:S01]  /*3f60*/  IMAD.MOV.U32 R28, RZ, RZ, RZ ;  /* 0x000000ffff1c7224 */ /* 0x000fe200078e00ff */
[----:B------:R-:W-:Y:S01]  /*3f70*/  ISETP.GT.U32.AND P1, PT, R9, -0x10, PT ;  /* 0xfffffff00900780c */ /* 0x000fe20003f24070 */
[----:B------:R-:W-:Y:S01]  /*3f80*/  IMAD.MOV.U32 R9, RZ, RZ, R4 ;  /* 0x000000ffff097224 */ /* 0x000fe200078e0004 */
[----:B------:R-:W-:-:S04]  /*3f90*/  LOP3.LUT R8, R6, 0xf, RZ, 0xc0, !PT ;  /* 0x0000000f06087812 */ /* 0x000fc800078ec0ff */
[----:B------:R-:W-:-:S07]  /*3fa0*/  ISETP.NE.AND P0, PT, R8, RZ, PT ;  /* 0x000000ff0800720c */ /* 0x000fce0003f05270 */
[----:B------:R-:W-:Y:S06]  /*3fb0*/  @P1 BRA `(.L_x_195) ;  /* 0x0000000400d01947 */ /* 0x000fec0003800000 */
[----:B------:R-:W-:Y:S01]  /*3fc0*/  LOP3.LUT R10, R6, 0xfffffff0, RZ, 0xc0, !PT ;  /* 0xfffffff0060a7812 */ /* 0x000fe200078ec0ff */
[----:B------:R-:W-:Y:S02]  /*3fd0*/  IMAD.MOV.U32 R28, RZ, RZ, RZ ;  /* 0x000000ffff1c7224 */ /* 0x000fe400078e00ff */
[----:B------:R-:W-:Y:S02]  /*3fe0*/  IMAD.MOV.U32 R9, RZ, RZ, R4 ;  /* 0x000000ffff097224 */ /* 0x000fe400078e0004 */
[----:B------:R-:W-:-:S07]  /*3ff0*/  IMAD.MOV R10, RZ, RZ, -R10 ;  /* 0x000000ffff0a7224 */ /* 0x000fce00078e0a0a */
.L_x_196:
[----:B------:R-:W-:Y:S02]  /*4000*/  IMAD.U32 R24, RZ, RZ, UR5 ;  /* 0x00000005ff187e24 */ /* 0x000fe4000f8e00ff */
[----:B------:R-:W-:Y:S02]  /*4010*/  IMAD.U32 R25, RZ, RZ, UR6 ;  /* 0x00000006ff197e24 */ /* 0x000fe4000f8e00ff */
[----:B------:R-:W-:-:S05]  /*4020*/  IMAD.WIDE R24, R9, 0x4, R24 ;  /* 0x0000000409187825 */ /* 0x000fca00078e0218 */
[----:B------:R-:W2:Y:S04]  /*4030*/  LDG.E.CONSTANT R17, desc[UR10][R24.64+-0x1c] ;  /* 0xffffe40a18117981 */ /* 0x000ea8000c1e9900 */
[----:B------:R-:W3:Y:S04]  /*4040*/  LDG.E.CONSTANT R13, desc[UR10][R24.64+-0x20] ;  /* 0xffffe00a180d7981 */ /* 0x000ee8000c1e9900 */
[----:B------:R-:W4:Y:S04]  /*4050*/  LDG.E.CONSTANT R21, desc[UR10][R24.64+-0x14] ;  /* 0xffffec0a18157981 */ /* 0x000f28000c1e9900 */
[----:B------:R-:W5:Y:S04]  /*4060*/  LDG.E.CONSTANT R19, desc[UR10][R24.64+-0x18] ;  /* 0xffffe80a18137981 */ /* 0x000f68000c1e9900 */
[----:B------:R-:W5:Y:S04]  /*4070*/  LDG.E.CONSTANT R23, desc[UR10][R24.64+-0x10] ;  /* 0xfffff00a18177981 */ /* 0x000f68000c1e9900 */
[----:B------:R-:W5:Y:S01]  /*4080*/  LDG.E.CONSTANT R27, desc[UR10][R24.64+-0xc] ;  /* 0xfffff40a181b7981 */ /* 0x000f62000c1e9900 */
[----:B------:R-:W-:-:S03]  /*4090*/  IMAD.MOV.U32 R11, RZ, RZ, 0x1 ;  /* 0x00000001ff0b7424 */ /* 0x000fc600078e00ff */
[----:B------:R-:W5:Y:S01]  /*40a0*/  LDG.E.CONSTANT R29, desc[UR10][R24.64+0x8] ;  /* 0x0000080a181d7981 */ /* 0x000f62000c1e9900 */
[----:B--2---:R-:W-:-:S04]  /*40b0*/  IMAD.WIDE R16, R17, 0x4, R14 ;  /* 0x0000000411107825 */ /* 0x004fc800078e020e */
[--C-:B---3--:R-:W-:Y:S02]  /*40c0*/  IMAD.WIDE R12, R13, 0x4, R14.reuse ;  /* 0x000000040d0c7825 */ /* 0x108fe400078e020e */
[----:B------:R-:W2:Y:S02]  /*40d0*/  LDG.E R16, desc[UR10][R16.64] ;  /* 0x0000000a10107981 */ /* 0x000ea4000c1e1900 */
[--C-:B----4-:R-:W-:Y:S02]  /*40e0*/  IMAD.WIDE R20, R21, 0x4, R14.reuse ;  /* 0x0000000415147825 */ /* 0x110fe400078e020e */
[----:B------:R-:W3:Y:S02]  /*40f0*/  LDG.E R12, desc[UR10][R12.64] ;  /* 0x0000000a0c0c7981 */ /* 0x000ee4000c1e1900 */
[--C-:B-----5:R-:W-:Y:S02]  /*4100*/  IMAD.WIDE R18, R19, 0x4, R14.reuse ;  /* 0x0000000413127825 */ /* 0x120fe400078e020e */
[----:B------:R-:W4:Y:S04]  /*4110*/  LDG.E R21, desc[UR10][R20.64] ;  /* 0x0000000a14157981 */ /* 0x000f28000c1e1900 */
[----:B------:R0:W5:Y:S01]  /*4120*/  LDG.E R18, desc[UR10][R18.64] ;  /* 0x0000000a12127981 */ /* 0x000162000c1e1900 */
[----:B------:R-:W-:-:S03]  /*4130*/  IMAD.WIDE R22, R23, 0x4, R14 ;  /* 0x0000000417167825 */ /* 0x000fc600078e020e */
[----:B------:R-:W5:Y:S01]  /*4140*/  LDG.E.CONSTANT R17, desc[UR10][R24.64+-0x8] ;  /* 0xfffff80a18117981 */ /* 0x000f62000c1e9900 */
[----:B------:R-:W-:-:S03]  /*4150*/  IMAD.WIDE R26, R27, 0x4, R14 ;  /* 0x000000041b1a7825 */ /* 0x000fc600078e020e */
[----:B------:R-:W5:Y:S04]  /*4160*/  LDG.E R22, desc[UR10][R22.64] ;  /* 0x0000000a16167981 */ /* 0x000f68000c1e1900 */
[----:B------:R-:W5:Y:S04]  /*4170*/  LDG.E R26, desc[UR10][R26.64] ;  /* 0x0000000a1a1a7981 */ /* 0x000f68000c1e1900 */
[----:B------:R-:W5:Y:S04]  /*4180*/  LDG.E.CONSTANT R20, desc[UR10][R24.64+-0x4] ;  /* 0xfffffc0a18147981 */ /* 0x000f68000c1e9900 */
[----:B------:R-:W5:Y:S04]  /*4190*/  LDG.E.CONSTANT R13, desc[UR10][R24.64] ;  /* 0x0000000a180d7981 */ /* 0x000f68000c1e9900 */
[----:B------:R-:W5:Y:S01]  /*41a0*/  LDG.E.CONSTANT R27, desc[UR10][R24.64+0x4] ;  /* 0x0000040a181b7981 */ /* 0x000f62000c1e9900 */
[----:B--2---:R-:W-:-:S02]  /*41b0*/  ISETP.GE.U32.AND P2, PT, R16, 0x20, PT ;  /* 0x000000201000780c */ /* 0x004fc40003f46070 */
[C---:B------:R-:W-:Y:S02]  /*41c0*/  SHF.L.U32 R16, R11.reuse, R16, RZ ;  /* 0x000000100b107219 */ /* 0x040fe400000006ff */
[----:B---3--:R-:W-:Y:S02]  /*41d0*/  ISETP.GE.U32.AND P1, PT, R12, 0x20, PT ;  /* 0x000000200c00780c */ /* 0x008fe40003f26070 */
[----:B------:R-:W-:Y:S02]  /*41e0*/  SHF.L.U32 R12, R11, R12, RZ ;  /* 0x0000000c0b0c7219 */ /* 0x000fe400000006ff */
[----:B------:R-:W-:Y:S02]  /*41f0*/  SEL R16, R16, RZ, !P2 ;  /* 0x000000ff10107207 */ /* 0x000fe40005000000 */
[----:B0-----:R-:W-:Y:S02]  /*4200*/  SEL R19, R12, RZ, !P1 ;  /* 0x000000ff0c137207 */ /* 0x001fe40004800000 */
[----:B----4-:R-:W-:-:S02]  /*4210*/  ISETP.GE.U32.AND P2, PT, R21, 0x20, PT ;  /* 0x000000201500780c */ /* 0x010fc40003f46070 */
[----:B-----5:R-:W-:Y:S02]  /*4220*/  ISETP.GE.U32.AND P1, PT, R18, 0x20, PT ;  /* 0x000000201200780c */ /* 0x020fe40003f26070 */
[C---:B------:R-:W-:Y:S02]  /*4230*/  SHF.L.U32 R21, R11.reuse, R21, RZ ;  /* 0x000000150b157219 */ /* 0x040fe400000006ff */
[----:B------:R-:W-:Y:S02]  /*4240*/  SHF.L.U32 R18, R11, R18, RZ ;  /* 0x000000120b127219 */ /* 0x000fe400000006ff */
[----:B------:R-:W-:Y:S02]  /*4250*/  LOP3.LUT R12, R16, R19, R28, 0xfe, !PT ;  /* 0x00000013100c7212 */ /* 0x000fe400078efe1c */
[----:B------:R-:W-:Y:S02]  /*4260*/  SEL R21, R21, RZ, !P2 ;  /* 0x000000ff15157207 */ /* 0x000fe40005000000 */
[----:B------:R-:W-:-:S02]  /*4270*/  SEL R19, R18, RZ, !P1 ;  /* 0x000000ff12137207 */ /* 0x000fc40004800000 */
[----:B------:R-:W2:Y:S01]  /*4280*/  LDG.E.CONSTANT R18, desc[UR10][R24.64+0xc] ;  /* 0x00000c0a18127981 */ /* 0x000ea2000c1e9900 */
[----:B------:R-:W-:Y:S02]  /*4290*/  ISETP.GE.U32.AND P1, PT, R22, 0x20, PT ;  /* 0x000000201600780c */ /* 0x000fe40003f26070 */
[----:B------:R-:W-:Y:S02]  /*42a0*/  LOP3.LUT R12, R21, R19, R12, 0xfe, !PT ;  /* 0x00000013150c7212 */ /* 0x000fe400078efe0c */
[----:B------:R-:W3:Y:S01]  /*42b0*/  LDG.E.CONSTANT R21, desc[UR10][R24.64+0x14] ;  /* 0x0000140a18157981 */ /* 0x000ee2000c1e9900 */
[C---:B------:R-:W-:Y:S02]  /*42c0*/  SHF.L.U32 R22, R11.reuse, R22, RZ ;  /* 0x000000160b167219 */ /* 0x040fe400000006ff */
[----:B------:R-:W-:Y:S01]  /*42d0*/  ISETP.GE.U32.AND P2, PT, R26, 0x20, PT ;  /* 0x000000201a00780c */ /* 0x000fe20003f46070 */
[----:B------:R-:W4:Y:S01]  /*42e0*/  LDG.E.CONSTANT R19, desc[UR10][R24.64+0x10] ;  /* 0x0000100a18137981 */ /* 0x000f22000c1e9900 */
[----:B------:R-:W-:-:S02]  /*42f0*/  SHF.L.U32 R26, R11, R26, RZ ;  /* 0x0000001a0b1a7219 */ /* 0x000fc400000006ff */
[----:B------:R-:W-:Y:S02]  /*4300*/  SEL R23, R22, RZ, !P1 ;  /* 0x000000ff16177207 */ /* 0x000fe40004800000 */
[----:B------:R-:W-:-:S04]  /*4310*/  SEL R26, R26, RZ, !P2 ;  /* 0x000000ff1a1a7207 */ /* 0x000fc80005000000 */
[----:B------:R-:W-:Y:S02]  /*4320*/  LOP3.LUT R12, R26, R23, R12, 0xfe, !PT ;  /* 0x000000171a0c7212 */ /* 0x000fe400078efe0c */
[----:B------:R-:W5:Y:S04]  /*4330*/  LDG.E.CONSTANT R23, desc[UR10][R24.64+0x18] ;  /* 0x0000180a18177981 */ /* 0x000f68000c1e9900 */
[----:B------:R-:W5:Y:S01]  /*4340*/  LDG.E.CONSTANT R25, desc[UR10][R24.64+0x1c] ;  /* 0x00001c0a18197981 */ /* 0x000f62000c1e9900 */
[----:B------:R-:W-:-:S05]  /*4350*/  IMAD.WIDE R16, R17, 0x4, R14 ;  /* 0x0000000411107825 */ /* 0x000fca00078e020e */
[----:B------:R0:W5:Y:S02]  /*4360*/  LDG.E R26, desc[UR10][R16.64] ;  /* 0x0000000a101a7981 */ /* 0x000164000c1e1900 */
[----:B0-----:R-:W-:-:S05]  /*4370*/  IMAD.WIDE R16, R20, 0x4, R14 ;  /* 0x0000000414107825 */ /* 0x001fca00078e020e */
[----:B------:R0:W5:Y:S02]  /*4380*/  LDG.E R28, desc[UR10][R16.64] ;  /* 0x0000000a101c7981 */ /* 0x000164000c1e1900 */
[----:B0-----:R-:W-:-:S05]  /*4390*/  IMAD.WIDE R16, R13, 0x4, R14 ;  /* 0x000000040d107825 */ /* 0x001fca00078e020e */
[----:B------:R0:W5:Y:S02]  /*43a0*/  LDG.E R13, desc[UR10][R16.64] ;  /* 0x0000000a100d7981 */ /* 0x000164000c1e1900 */
[----:B0-----:R-:W-:-:S05]  /*43b0*/  IMAD.WIDE R16, R27, 0x4, R14 ;  /* 0x000000041b107825 */ /* 0x001fca00078e020e */
[----:B------:R0:W5:Y:S02]  /*43c0*/  LDG.E R27, desc[UR10][R16.64] ;  /* 0x0000000a101b7981 */ /* 0x000164000c1e1900 */
[----:B0-----:R-:W-:-:S05]  /*43d0*/  IMAD.WIDE R16, R29, 0x4, R14 ;  /* 0x000000041d107825 */ /* 0x001fca00078e020e */
[----:B------:R2:W5:Y:S02]  /*43e0*/  LDG.E R29, desc[UR10][R16.64] ;  /* 0x0000000a101d7981 */ /* 0x000564000c1e1900 */
[----:B--2---:R-:W-:-:S04]  /*43f0*/  IMAD.WIDE R16, R18, 0x4, R14 ;  /* 0x0000000412107825 */ /* 0x004fc800078e020e */
[--C-:B---3--:R-:W-:Y:S02]  /*4400*/  IMAD.WIDE R20, R21, 0x4, R14.reuse ;  /* 0x0000000415147825 */ /* 0x108fe400078e020e */
[----:B------:R0:W2:Y:S02]  /*4410*/  LDG.E R16, desc[UR10][R16.64] ;  /* 0x0000000a10107981 */ /* 0x0000a4000c1e1900 */
[--C-:B----4-:R-:W-:Y:S02]  /*4420*/  IMAD.WIDE R18, R19, 0x4, R14.reuse ;  /* 0x0000000413127825 */ /* 0x110fe400078e020e */
[----:B------:R-:W3:Y:S04]  /*4430*/  LDG.E R20, desc[UR10][R20.64] ;  /* 0x0000000a14147981 */ /* 0x000ee8000c1e1900 */
[----:B------:R-:W4:Y:S01]  /*4440*/  LDG.E R18, desc[UR10][R18.64] ;  /* 0x0000000a12127981 */ /* 0x000f22000c1e1900 */
[----:B-----5:R-:W-:-:S06]  /*4450*/  IMAD.WIDE R22, R23, 0x4, R14 ;  /* 0x0000000417167825 */ /* 0x020fcc00078e020e */
[----:B------:R-:W5:Y:S01]  /*4460*/  LDG.E R22, desc[UR10][R22.64] ;  /* 0x0000000a16167981 */ /* 0x000f62000c1e1900 */
[----:B------:R-:W-:-:S06]  /*4470*/  IMAD.WIDE R24, R25, 0x4, R14 ;  /* 0x0000000419187825 */ /* 0x000fcc00078e020e */
[----:B------:R-:W5:Y:S01]  /*4480*/  LDG.E R24, desc[UR10][R24.64] ;  /* 0x0000000a18187981 */ /* 0x000f62000c1e1900 */
[----:B------:R-:W-:Y:S02]  /*4490*/  ISETP.GE.U32.AND P1, PT, R26, 0x20, PT ;  /* 0x000000201a00780c */ /* 0x000fe40003f26070 */
[----:B------:R-:W-:-:S04]  /*44a0*/  SHF.L.U32 R26, R11, R26, RZ ;  /* 0x0000001a0b1a7219 */ /* 0x000fc800000006ff */
[----:B0-----:R-:W-:Y:S02]  /*44b0*/  SEL R17, R26, RZ, !P1 ;  /* 0x000000ff1a117207 */ /* 0x001fe40004800000 */
[----:B------:R-:W-:Y:S02]  /*44c0*/  ISETP.GE.U32.AND P2, PT, R28, 0x20, PT ;  /* 0x000000201c00780c */ /* 0x000fe40003f46070 */
[----:B------:R-:W-:-:S04]  /*44d0*/  SHF.L.U32 R28, R11, R28, RZ ;  /* 0x0000001c0b1c7219 */ /* 0x000fc800000006ff */
[----:B------:R-:W-:Y:S01]  /*44e0*/  SEL R28, R28, RZ, !P2 ;  /* 0x000000ff1c1c7207 */ /* 0x000fe20005000000 */
[----:B------:R-:W-:Y:S01]  /*44f0*/  VIADD R10, R10, 0x10 ;  /* 0x000000100a0a7836 */ /* 0x000fe20000000000 */
[----:B------:R-:W-:Y:S02]  /*4500*/  ISETP.GE.U32.AND P1, PT, R13, 0x20, PT ;  /* 0x000000200d00780c */ /* 0x000fe40003f26070 */
[----:B------:R-:W-:-:S04]  /*4510*/  SHF.L.U32 R13, R11, R13, RZ ;  /* 0x0000000d0b0d7219 */ /* 0x000fc800000006ff */
[----:B------:R-:W-:Y:S02]  /*4520*/  SEL R13, R13, RZ, !P1 ;  /* 0x000000ff0d0d7207 */ /* 0x000fe40004800000 */
[----:B------:R-:W-:Y:S02]  /*4530*/  ISETP.GE.U32.AND P2, PT, R27, 0x20, PT ;  /* 0x000000201b00780c */ /* 0x000fe40003f46070 */
[----:B------:R-:W-:-:S04]  /*4540*/  SHF.L.U32 R27, R11, R27, RZ ;  /* 0x0000001b0b1b7219 */ /* 0x000fc800000006ff */
[----:B------:R-:W-:Y:S02]  /*4550*/  SEL R27, R27, RZ, !P2 ;  /* 0x000000ff1b1b7207 */ /* 0x000fe40005000000 */
[----:B------:R-:W-:Y:S02]  /*4560*/  LOP3.LUT R12, R28, R17, R12, 0xfe, !PT ;  /* 0x000000111c0c7212 */ /* 0x000fe400078efe0c */
[----:B------:R-:W-:Y:S02]  /*4570*/  ISETP.GE.U32.AND P3, PT, R29, 0x20, PT ;  /* 0x000000201d00780c */ /* 0x000fe40003f66070 */
[----:B------:R-:W-:Y:S02]  /*4580*/  SHF.L.U32 R29, R11, R29, RZ ;  /* 0x0000001d0b1d7219 */ /* 0x000fe400000006ff */
[----:B------:R-:W-:Y:S02]  /*4590*/  LOP3.LUT R12, R27, R13, R12, 0xfe, !PT ;  /* 0x0000000d1b0c7212 */ /* 0x000fe400078efe0c */
[----:B------:R-:W-:Y:S01]  /*45a0*/  SEL R29, R29, RZ, !P3 ;  /* 0x000000ff1d1d7207 */ /* 0x000fe20005800000 */
[----:B------:R-:W-:Y:S01]  /*45b0*/  VIADD R9, R9, 0x10 ;  /* 0x0000001009097836 */ /* 0x000fe20000000000 */
[----:B--2---:R-:W-:-:S02]  /*45c0*/  ISETP.GE.U32.AND P1, PT, R16, 0x20, PT ;  /* 0x000000201000780c */ /* 0x004fc40003f26070 */
[C---:B------:R-:W-:Y:S02]  /*45d0*/  SHF.L.U32 R16, R11.reuse, R16, RZ ;  /* 0x000000100b107219 */ /* 0x040fe400000006ff */
[----:B---3--:R-:W-:Y:S02]  /*45e0*/  ISETP.GE.U32.AND P2, PT, R20, 0x20, PT ;  /* 0x000000201400780c */ /* 0x008fe40003f46070 */
[----:B------:R-:W-:Y:S02]  /*45f0*/  SHF.L.U32 R20, R11, R20, RZ ;  /* 0x000000140b147219 */ /* 0x000fe400000006ff */
[----:B------:R-:W-:Y:S02]  /*4600*/  SEL R16, R16, RZ, !P1 ;  /* 0x000000ff10107207 */ /* 0x000fe40004800000 */
[----:B------:R-:W-:Y:S02]  /*4610*/  SEL R20, R20, RZ, !P2 ;  /* 0x000000ff14147207 */ /* 0x000fe40005000000 */
[----:B----4-:R-:W-:-:S02]  /*4620*/  ISETP.GE.U32.AND P1, PT, R18, 0x20, PT ;  /* 0x000000201200780c */ /* 0x010fc40003f26070 */
[----:B------:R-:W-:Y:S02]  /*4630*/  ISETP.NE.AND P2, PT, R10, RZ, PT ;  /* 0x000000ff0a00720c */ /* 0x000fe40003f45270 */
[C---:B------:R-:W-:Y:S02]  /*4640*/  SHF.L.U32 R18, R11.reuse, R18, RZ ;  /* 0x000000120b127219 */ /* 0x040fe400000006ff */
[----:B------:R-:W-:Y:S02]  /*4650*/  LOP3.LUT R12, R16, R29, R12, 0xfe, !PT ;  /* 0x0000001d100c7212 */ /* 0x000fe400078efe0c */
[----:B------:R-:W-:Y:S02]  /*4660*/  SEL R13, R18, RZ, !P1 ;  /* 0x000000ff120d7207 */ /* 0x000fe40004800000 */
[----:B-----5:R-:W-:Y:S02]  /*4670*/  ISETP.GE.U32.AND P3, PT, R22, 0x20, PT ;  /* 0x000000201600780c */ /* 0x020fe40003f66070 */
[----:B------:R-:W-:-:S02]  /*4680*/  SHF.L.U32 R22, R11, R22, RZ ;  /* 0x000000160b167219 */ /* 0x000fc400000006ff */
[----:B------:R-:W-:Y:S02]  /*4690*/  ISETP.GE.U32.AND P1, PT, R24, 0x20, PT ;  /* 0x000000201800780c */ /* 0x000fe40003f26070 */
[----:B------:R-:W-:Y:S02]  /*46a0*/  SHF.L.U32 R24, R11, R24, RZ ;  /* 0x000000180b187219 */ /* 0x000fe400000006ff */
[----:B------:R-:W-:Y:S02]  /*46b0*/  LOP3.LUT R12, R20, R13, R12, 0xfe, !PT ;  /* 0x0000000d140c7212 */ /* 0x000fe400078efe0c */
[----:B------:R-:W-:Y:S02]  /*46c0*/  SEL R11, R22, RZ, !P3 ;  /* 0x000000ff160b7207 */ /* 0x000fe40005800000 */
[----:B------:R-:W-:-:S04]  /*46d0*/  SEL R24, R24, RZ, !P1 ;  /* 0x000000ff18187207 */ /* 0x000fc80004800000 */
[----:B------:R-:W-:Y:S01]  /*46e0*/  LOP3.LUT R28, R24, R11, R12, 0xfe, !PT ;  /* 0x0000000b181c7212 */ /* 0x000fe200078efe0c */
[----:B------:R-:W-:Y:S06]  /*46f0*/  @P2 BRA `(.L_x_196) ;  /* 0xfffffff800402947 */ /* 0x000fec000383ffff */
.L_x_195:
[----:B------:R-:W-:Y:S05]  /*4700*/  BSYNC.RECONVERGENT B1 ;  /* 0x0000000000017941 */ /* 0x000fea0003800200 */
.L_x_194:
[----:B------:R-:W-:Y:S04]  /*4710*/  BSSY.RECONVERGENT B1, `(.L_x_197) ;  /* 0x0000081000017945 */ /* 0x000fe80003800200 */
[----:B------:R-:W-:Y:S05]  /*4720*/  @!P0 BRA `(.L_x_198) ;  /* 0x0000000400fc8947 */ /* 0x000fea0003800000 */
[----:B------:R-:W-:Y:S01]  /*4730*/  ISETP.GE.U32.AND P1, PT, R8, 0x8, PT ;  /* 0x000000080800780c */ /* 0x000fe20003f26070 */
[----:B------:R-:W-:Y:S01]  /*4740*/  BSSY.RECONVERGENT B2, `(.L_x_199) ;  /* 0x000003c000027945 */ /* 0x000fe20003800200 */
[----:B------:R-:W-:-:S04]  /*4750*/  LOP3.LUT R29, R6, 0x7, RZ, 0xc0, !PT ;  /* 0x00000007061d7812 */ /* 0x000fc800078ec0ff */
[----:B------:R-:W-:-:S07]  /*4760*/  ISETP.NE.AND P0, PT, R29, RZ, PT ;  /* 0x000000ff1d00720c */ /* 0x000fce0003f05270 */
[----:B------:R-:W-:Y:S06]  /*4770*/  @!P1 BRA `(.L_x_200) ;  /* 0x0000000000e09947 */ /* 0x000fec0003800000 */
[----:B------:R-:W0:Y:S02]  /*4780*/  LDC.64 R26, c[0x0][0x388] ;  /* 0x0000e200ff1a7b82 */ /* 0x000e240000000a00 */
[----:B0-----:R-:W-:-:S05]  /*4790*/  IMAD.WIDE R26, R9, 0x4, R26 ;  /* 0x00000004091a7825 */ /* 0x001fca00078e021a */
[----:B------:R-:W3:Y:S04]  /*47a0*/  LDG.E.CONSTANT R25, desc[UR10][R26.64] ;  /* 0x0000000a1a197981 */ /* 0x000ee8000c1e9900 */
[----:B------:R-:W4:Y:S04]  /*47b0*/  LDG.E.CONSTANT R11, desc[UR10][R26.64+0x4] ;  /* 0x0000040a1a0b7981 */ /* 0x000f28000c1e9900 */
[----:B------:R-:W2:Y:S04]  /*47c0*/  LDG.E.CONSTANT R13, desc[UR10][R26.64+0x8] ;  /* 0x0000080a1a0d7981 */ /* 0x000ea8000c1e9900 */
[----:B------:R-:W5:Y:S04]  /*47d0*/  LDG.E.CONSTANT R8, desc[UR10][R26.64+0x10] ;  /* 0x0000100a1a087981 */ /* 0x000f68000c1e9900 */
[----:B------:R-:W5:Y:S04]  /*47e0*/  LDG.E.CONSTANT R17, desc[UR10][R26.64+0xc] ;  /* 0x00000c0a1a117981 */ /* 0x000f68000c1e9900 */
[----:B------:R-:W5:Y:S04]  /*47f0*/  LDG.E.CONSTANT R19, desc[UR10][R26.64+0x14] ;  /* 0x0000140a1a137981 */ /* 0x000f68000c1e9900 */
[----:B------:R-:W5:Y:S04]  /*4800*/  LDG.E.CONSTANT R21, desc[UR10][R26.64+0x18] ;  /* 0x0000180a1a157981 */ /* 0x000f68000c1e9900 */
[----:B------:R5:W5:Y:S01]  /*4810*/  LDG.E.CONSTANT R23, desc[UR10][R26.64+0x1c] ;  /* 0x00001c0a1a177981 */ /* 0x000b62000c1e9900 */
[----:B---3--:R-:W-:-:S04]  /*4820*/  IMAD.WIDE R24, R25, 0x4, R14 ;  /* 0x0000000419187825 */ /* 0x008fc800078e020e */
[--C-:B----4-:R-:W-:Y:S02]  /*4830*/  IMAD.WIDE R10, R11, 0x4, R14.reuse ;  /* 0x000000040b0a7825 */ /* 0x110fe400078e020e */
[----:B------:R-:W3:Y:S02]  /*4840*/  LDG.E R24, desc[UR10][R24.64] ;  /* 0x0000000a18187981 */ /* 0x000ee4000c1e1900 */
[--C-:B--2---:R-:W-:Y:S02]  /*4850*/  IMAD.WIDE R12, R13, 0x4, R14.reuse ;  /* 0x000000040d0c7825 */ /* 0x104fe400078e020e */
[----:B------:R0:W2:Y:S02]  /*4860*/  LDG.E R10, desc[UR10][R10.64] ;  /* 0x0000000a0a0a7981 */ /* 0x0000a4000c1e1900 */
[--C-:B-----5:R-:W-:Y:S02]  /*4870*/  IMAD.WIDE R26, R8, 0x4, R14.reuse ;  /* 0x00000004081a7825 */ /* 0x120fe400078e020e */
[----:B------:R-:W4:Y:S02]  /*4880*/  LDG.E R12, desc[UR10][R12.64] ;  /* 0x0000000a0c0c7981 */ /* 0x000f24000c1e1900 */
[----:B------:R-:W-:-:S02]  /*4890*/  IMAD.WIDE R16, R17, 0x4, R14 ;  /* 0x0000000411107825 */ /* 0x000fc400078e020e */
[----:B------:R-:W5:Y:S02]  /*48a0*/  LDG.E R8, desc[UR10][R26.64] ;  /* 0x0000000a1a087981 */ /* 0x000f64000c1e1900 */
[--C-:B------:R-:W-:Y:S02]  /*48b0*/  IMAD.WIDE R18, R19, 0x4, R14.reuse ;  /* 0x0000000413127825 */ /* 0x100fe400078e020e */
[----:B------:R-:W5:Y:S02]  /*48c0*/  LDG.E R16, desc[UR10][R16.64] ;  /* 0x0000000a10107981 */ /* 0x000f64000c1e1900 */
[--C-:B------:R-:W-:Y:S02]  /*48d0*/  IMAD.WIDE R20, R21, 0x4, R14.reuse ;  /* 0x0000000415147825 */ /* 0x100fe400078e020e */
[----:B------:R-:W5:Y:S02]  /*48e0*/  LDG.E R18, desc[UR10][R18.64] ;  /* 0x0000000a12127981 */ /* 0x000f64000c1e1900 */
[----:B------:R-:W-:-:S02]  /*48f0*/  IMAD.WIDE R22, R23, 0x4, R14 ;  /* 0x0000000417167825 */ /* 0x000fc400078e020e */
[----:B------:R-:W5:Y:S04]  /*4900*/  LDG.E R20, desc[UR10][R20.64] ;  /* 0x0000000a14147981 */ /* 0x000f68000c1e1900 */
[----:B------:R-:W5:Y:S01]  /*4910*/  LDG.E R22, desc[UR10][R22.64] ;  /* 0x0000000a16167981 */ /* 0x000f62000c1e1900 */
[----:B0-----:R-:W-:Y:S02]  /*4920*/  IMAD.MOV.U32 R11, RZ, RZ, 0x1 ;  /* 0x00000001ff0b7424 */ /* 0x001fe400078e00ff */
[----:B------:R-:W-:Y:S01]  /*4930*/  VIADD R9, R9, 0x8 ;  /* 0x0000000809097836 */ /* 0x000fe20000000000 */
[----:B---3--:R-:W-:Y:S02]  /*4940*/  ISETP.GE.U32.AND P1, PT, R24, 0x20, PT ;  /* 0x000000201800780c */ /* 0x008fe40003f26070 */
[----:B------:R-:W-:-:S02]  /*4950*/  SHF.L.U32 R24, R11, R24, RZ ;  /* 0x000000180b187219 */ /* 0x000fc400000006ff */
[----:B--2---:R-:W-:Y:S02]  /*4960*/  ISETP.GE.U32.AND P2, PT, R10, 0x20, PT ;  /* 0x000000200a00780c */ /* 0x004fe40003f46070 */
[C---:B------:R-:W-:Y:S02]  /*4970*/  SHF.L.U32 R10, R11.reuse, R10, RZ ;  /* 0x0000000a0b0a7219 */ /* 0x040fe400000006ff */
[----:B----4-:R-:W-:Y:S02]  /*4980*/  ISETP.GE.U32.AND P3, PT, R12, 0x20, PT ;  /* 0x000000200c00780c */ /* 0x010fe40003f66070 */
[----:B------:R-:W-:Y:S02]  /*4990*/  SHF.L.U32 R12, R11, R12, RZ ;  /* 0x0000000c0b0c7219 */ /* 0x000fe400000006ff */
[----:B------:R-:W-:Y:S02]  /*49a0*/  SEL R24, R24, RZ, !P1 ;  /* 0x000000ff18187207 */ /* 0x000fe40004800000 */
[----:B-----5:R-:W-:-:S02]  /*49b0*/  ISETP.GE.U32.AND P1, PT, R8, 0x20, PT ;  /* 0x000000200800780c */ /* 0x020fc40003f26070 */
[C---:B------:R-:W-:Y:S02]  /*49c0*/  SHF.L.U32 R8, R11.reuse, R8, RZ ;  /* 0x000000080b087219 */ /* 0x040fe400000006ff */
[----:B------:R-:W-:Y:S02]  /*49d0*/  ISETP.GE.U32.AND P4, PT, R16, 0x20, PT ;  /* 0x000000201000780c */ /* 0x000fe40003f86070 */
[----:B------:R-:W-:Y:S02]  /*49e0*/  SEL R13, R10, RZ, !P2 ;  /* 0x000000ff0a0d7207 */ /* 0x000fe40005000000 */
[----:B------:R-:W-:Y:S02]  /*49f0*/  SEL R12, R12, RZ, !P3 ;  /* 0x000000ff0c0c7207 */ /* 0x000fe40005800000 */
[----:B------:R-:W-:Y:S02]  /*4a00*/  SHF.L.U32 R16, R11, R16, RZ ;  /* 0x000000100b107219 */ /* 0x000fe400000006ff */
[----:B------:R-:W-:-:S02]  /*4a10*/  SEL R8, R8, RZ, !P1 ;  /* 0x000000ff08087207 */ /* 0x000fc40004800000 */
[----:B------:R-:W-:Y:S02]  /*4a20*/  LOP3.LUT R12, R12, R24, R13, 0xfe, !PT ;  /* 0x000000180c0c7212 */ /* 0x000fe400078efe0d */
[----:B------:R-:W-:Y:S02]  /*4a30*/  ISETP.GE.U32.AND P1, PT, R18, 0x20, PT ;  /* 0x000000201200780c */ /* 0x000fe40003f26070 */
[----:B------:R-:W-:Y:S02]  /*4a40*/  ISETP.GE.U32.AND P2, PT, R20, 0x20, PT ;  /* 0x000000201400780c */ /* 0x000fe40003f46070 */
[----:B------:R-:W-:Y:S02]  /*4a50*/  SEL R13, R16, RZ, !P4 ;  /* 0x000000ff100d7207 */ /* 0x000fe40006000000 */
[C---:B------:R-:W-:Y:S02]  /*4a60*/  SHF.L.U32 R18, R11.reuse, R18, RZ ;  /* 0x000000120b127219 */ /* 0x040fe400000006ff */
[----:B------:R-:W-:-:S02]  /*4a70*/  SHF.L.U32 R20, R11, R20, RZ ;  /* 0x000000140b147219 */ /* 0x000fc400000006ff */
[----:B------:R-:W-:Y:S02]  /*4a80*/  ISETP.GE.U32.AND P3, PT, R22, 0x20, PT ;  /* 0x000000201600780c */ /* 0x000fe40003f66070 */
[----:B------:R-:W-:Y:S02]  /*4a90*/  SHF.L.U32 R22, R11, R22, RZ ;  /* 0x000000160b167219 */ /* 0x000fe400000006ff */
[----:B------:R-:W-:Y:S02]  /*4aa0*/  LOP3.LUT R8, R8, R12, R13, 0xfe, !PT ;  /* 0x0000000c08087212 */ /* 0x000fe400078efe0d */
[----:B------:R-:W-:Y:S02]  /*4ab0*/  SEL R11, R18, RZ, !P1 ;  /* 0x000000ff120b7207 */ /* 0x000fe40004800000 */
[----:B------:R-:W-:Y:S02]  /*4ac0*/  SEL R20, R20, RZ, !P2 ;  /* 0x000000ff14147207 */ /* 0x000fe40005000000 */
[----:B------:R-:W-:-:S02]  /*4ad0*/  SEL R22, R22, RZ, !P3 ;  /* 0x000000ff16167207 */ /* 0x000fc40005800000 */
[----:B------:R-:W-:-:S04]  /*4ae0*/  LOP3.LUT R11, R20, R8, R11, 0xfe, !PT ;  /* 0x00000008140b7212 */ /* 0x000fc800078efe0b */
[----:B------:R-:W-:-:S07]  /*4af0*/  LOP3.LUT R28, R28, R11, R22, 0xfe, !PT ;  /* 0x0000000b1c1c7212 */ /* 0x000fce00078efe16 */
.L_x_200:
[----:B------:R-:W-:Y:S05]  /*4b00*/  BSYNC.RECONVERGENT B2 ;  /* 0x0000000000027941 */ /* 0x000fea0003800200 */
.L_x_199:
        /* <DEDUP_REMOVED lines=9> */
[----:B------:R-:W2:Y:S04]  /*4ba0*/  LDG.E.CONSTANT R13, desc[UR10][R20.64+0x4] ;  /* 0x0000040a140d7981 */ /* 0x000ea8000c1e9900 */
[----:B------:R-:W4:Y:S04]  /*4bb0*/  LDG.E.CONSTANT R11, desc[UR10][R20.64+0x8] ;  /* 0x0000080a140b7981 */ /* 0x000f28000c1e9900 */
[----:B------:R-:W5:Y:S01]  /*4bc0*/  LDG.E.CONSTANT R17, desc[UR10][R20.64+0xc] ;  /* 0x00000c0a14117981 */ /* 0x000f62000c1e9900 */
[----:B---3--:R-:W-:-:S04]  /*4bd0*/  IMAD.WIDE R18, R19, 0x4, R14 ;  /* 0x0000000413127825 */ /* 0x008fc800078e020e */
[--C-:B--2---:R-:W-:Y:S02]  /*4be0*/  IMAD.WIDE R12, R13, 0x4, R14.reuse ;  /* 0x000000040d0c7825 */ /* 0x104fe400078e020e */
[----:B------:R-:W2:Y:S02]  /*4bf0*/  LDG.E R18, desc[UR10][R18.64] ;  /* 0x0000000a12127981 */ /* 0x000ea4000c1e1900 */
[--C-:B----4-:R-:W-:Y:S02]  /*4c00*/  IMAD.WIDE R10, R11, 0x4, R14.reuse ;  /* 0x000000040b0a7825 */ /* 0x110fe400078e020e */
[----:B------:R-:W3:Y:S02]  /*4c10*/  LDG.E R12, desc[UR10][R12.64] ;  /* 0x0000000a0c0c7981 */ /* 0x000ee4000c1e1900 */
[----:B-----5:R-:W-:Y:S02]  /*4c20*/  IMAD.WIDE R16, R17, 0x4, R14 ;  /* 0x0000000411107825 */ /* 0x020fe400078e020e */
[----:B------:R-:W4:Y:S04]  /*4c30*/  LDG.E R10, desc[UR10][R10.64] ;  /* 0x0000000a0a0a7981 */ /* 0x000f28000c1e1900 */
[----:B------:R-:W5:Y:S01]  /*4c40*/  LDG.E R16, desc[UR10][R16.64] ;  /* 0x0000000a10107981 */ /* 0x000f62000c1e1900 */
[----:B------:R-:W-:-:S02]  /*4c50*/  IMAD.MOV.U32 R23, RZ, RZ, 0x1 ;  /* 0x00000001ff177424 */ /* 0x000fc400078e00ff */
[----:B------:R-:W-:Y:S01]  /*4c60*/  VIADD R9, R9, 0x4 ;  /* 0x0000000409097836 */ /* 0x000fe20000000000 */
[----:B--2---:R-:W-:Y:S02]  /*4c70*/  ISETP.GE.U32.AND P0, PT, R18, 0x20, PT ;  /* 0x000000201200780c */ /* 0x004fe40003f06070 */
[C---:B------:R-:W-:Y:S02]  /*4c80*/  SHF.L.U32 R8, R23.reuse, R18, RZ ;  /* 0x0000001217087219 */ /* 0x040fe400000006ff */
[----:B---3--:R-:W-:Y:S02]  /*4c90*/  ISETP.GE.U32.AND P2, PT, R12, 0x20, PT ;  /* 0x000000200c00780c */ /* 0x008fe40003f46070 */
[C---:B------:R-:W-:Y:S02]  /*4ca0*/  SHF.L.U32 R20, R23.reuse, R12, RZ ;  /* 0x0000000c17147219 */ /* 0x040fe400000006ff */
[----:B----4-:R-:W-:Y:S02]  /*4cb0*/  ISETP.GE.U32.AND P3, PT, R10, 0x20, PT ;  /* 0x000000200a00780c */ /* 0x010fe40003f66070 */
[----:B------:R-:W-:-:S02]  /*4cc0*/  SHF.L.U32 R18, R23, R10, RZ ;  /* 0x0000000a17127219 */ /* 0x000fc400000006ff */
[----:B-----5:R-:W-:Y:S02]  /*4cd0*/  ISETP.GE.U32.AND P4, PT, R16, 0x20, PT ;  /* 0x000000201000780c */ /* 0x020fe40003f86070 */
[----:B------:R-:W-:Y:S02]  /*4ce0*/  SHF.L.U32 R23, R23, R16, RZ ;  /* 0x0000001017177219 */ /* 0x000fe400000006ff */
[----:B------:R-:W-:Y:S02]  /*4cf0*/  SEL R8, R8, RZ, !P0 ;  /* 0x000000ff08087207 */ /* 0x000fe40004000000 */
[----:B------:R-:W-:Y:S02]  /*4d00*/  SEL R11, R20, RZ, !P2 ;  /* 0x000000ff140b7207 */ /* 0x000fe40005000000 */
[----:B------:R-:W-:Y:S02]  /*4d10*/  SEL R18, R18, RZ, !P3 ;  /* 0x000000ff12127207 */ /* 0x000fe40005800000 */
[----:B------:R-:W-:-:S02]  /*4d20*/  SEL R23, R23, RZ, !P4 ;  /* 0x000000ff17177207 */ /* 0x000fc40006000000 */
[----:B------:R-:W-:-:S04]  /*4d30*/  LOP3.LUT R11, R18, R8, R11, 0xfe, !PT ;  /* 0x00000008120b7212 */ /* 0x000fc800078efe0b */
[----:B------:R-:W-:-:S07]  /*4d40*/  LOP3.LUT R28, R28, R11, R23, 0xfe, !PT ;  /* 0x0000000b1c1c7212 */ /* 0x000fce00078efe17 */
.L_x_202:
[----:B------:R-:W-:Y:S05]  /*4d50*/  BSYNC.RECONVERGENT B2 ;  /* 0x0000000000027941 */ /* 0x000fea0003800200 */
.L_x_201:
[----:B------:R-:W-:Y:S05]  /*4d60*/  @!P1 BRA `(.L_x_198) ;  /* 0x00000000006c9947 */ /* 0x000fea0003800000 */
[----:B------:R-:W0:Y:S02]  /*4d70*/  LDC.64 R10, c[0x0][0x388] ;  /* 0x0000e200ff0a7b82 */ /* 0x000e240000000a00 */
[----:B0-----:R-:W-:-:S05]  /*4d80*/  IMAD.WIDE R8, R9, 0x4, R10 ;  /* 0x0000000409087825 */ /* 0x001fca00078e020a */
[----:B------:R-:W3:Y:S01]  /*4d90*/  LDG.E.CONSTANT R11, desc[UR10][R8.64] ;  /* 0x0000000a080b7981 */ /* 0x000ee2000c1e9900 */
[----:B------:R-:W-:Y:S01]  /*4da0*/  ISETP.NE.AND P1, PT, R6, 0x1, PT ;  /* 0x000000010600780c */ /* 0x000fe20003f25270 */
[----:B---3--:R-:W-:-:S06]  /*4db0*/  IMAD.WIDE R10, R11, 0x4, R14 ;  /* 0x000000040b0a7825 */ /* 0x008fcc00078e020e */
[----:B------:R-:W3:Y:S01]  /*4dc0*/  LDG.E R10, desc[UR10][R10.64] ;  /* 0x0000000a0a0a7981 */ /* 0x000ee2000c1e1900 */
[----:B------:R-:W-:Y:S01]  /*4dd0*/  IMAD.MOV.U32 R19, RZ, RZ, 0x1 ;  /* 0x00000001ff137424 */ /* 0x000fe200078e00ff */
[----:B---3--:R-:W-:-:S04]  /*4de0*/  ISETP.GE.U32.AND P0, PT, R10, 0x20, PT ;  /* 0x000000200a00780c */ /* 0x008fc80003f06070 */
[----:B--2---:R-:W-:-:S04]  /*4df0*/  SHF.L.U32 R12, R19, R10, RZ ;  /* 0x0000000a130c7219 */ /* 0x004fc800000006ff */
[----:B------:R-:W-:-:S04]  /*4e00*/  SEL R13, R12, RZ, !P0 ;  /* 0x000000ff0c0d7207 */ /* 0x000fc80004000000 */
[----:B------:R-:W-:Y:S01]  /*4e10*/  LOP3.LUT R28, R13, R28, RZ, 0xfc, !PT ;  /* 0x0000001c0d1c7212 */ /* 0x000fe200078efcff */
[----:B------:R-:W-:Y:S06]  /*4e20*/  @!P1 BRA `(.L_x_198) ;  /* 0x00000000003c9947 */ /* 0x000fec0003800000 */
[----:B------:R-:W-:Y:S01]  /*4e30*/  ISETP.NE.AND P1, PT, R6, 0x2, PT ;  /* 0x000000020600780c */ /* 0x000fe20003f25270 */
[----:B------:R-:W2:-:S12]  /*4e40*/  LDG.E.CONSTANT R11, desc[UR10][R8.64+0x4] ;  /* 0x0000040a080b7981 */ /* 0x000e98000c1e9900 */
[----:B------:R-:W3:Y:S01]  /*4e50*/  @P1 LDG.E.CONSTANT R13, desc[UR10][R8.64+0x8] ;  /* 0x0000080a080d1981 */ /* 0x000ee2000c1e9900 */
[----:B--2---:R-:W-:-:S06]  /*4e60*/  IMAD.WIDE R10, R11, 0x4, R14 ;  /* 0x000000040b0a7825 */ /* 0x004fcc00078e020e */
[----:B------:R-:W2:Y:S01]  /*4e70*/  LDG.E R10, desc[UR10][R10.64] ;  /* 0x0000000a0a0a7981 */ /* 0x000ea2000c1e1900 */
[----:B---3--:R-:W-:-:S06]  /*4e80*/  @P1 IMAD.WIDE R12, R13, 0x4, R14 ;  /* 0x000000040d0c1825 */ /* 0x008fcc00078e020e */
[----:B------:R-:W3:Y:S01]  /*4e90*/  @P1 LDG.E R12, desc[UR10][R12.64] ;  /* 0x0000000a0c0c1981 */ /* 0x000ee2000c1e1900 */
[----:B--2---:R-:W-:Y:S02]  /*4ea0*/  ISETP.GE.U32.AND P0, PT, R10, 0x20, PT ;  /* 0x000000200a00780c */ /* 0x004fe40003f06070 */
[----:B------:R-:W-:-:S04]  /*4eb0*/  SHF.L.U32 R6, R19, R10, RZ ;  /* 0x0000000a13067219 */ /* 0x000fc800000006ff */
[----:B------:R-:W-:-:S04]  /*4ec0*/  SEL R17, R6, RZ, !P0 ;  /* 0x000000ff06117207 */ /* 0x000fc80004000000 */
[----:B------:R-:W-:Y:S02]  /*4ed0*/  LOP3.LUT R28, R17, R28, RZ, 0xfc, !PT ;  /* 0x0000001c111c7212 */ /* 0x000fe400078efcff */
[----:B---3--:R-:W-:Y:S02]  /*4ee0*/  @P1 ISETP.GE.U32.AND P0, PT, R12, 0x20, PT ;  /* 0x000000200c00180c */ /* 0x008fe40003f06070 */
[----:B------:R-:W-:-:S04]  /*4ef0*/  @P1 SHF.L.U32 R6, R19, R12, RZ ;  /* 0x0000000c13061219 */ /* 0x000fc800000006ff */
[----:B------:R-:W-:-:S04]  /*4f00*/  @P1 SEL R9, R6, RZ, !P0 ;  /* 0x000000ff06091207 */ /* 0x000fc80004000000 */
[----:B------:R-:W-:-:S07]  /*4f10*/  @P1 LOP3.LUT R28, R9, R28, RZ, 0xfc, !PT ;  /* 0x0000001c091c1212 */ /* 0x000fce00078efcff */
.L_x_198:
[----:B------:R-:W-:Y:S05]  /*4f20*/  BSYNC.RECONVERGENT B1 ;  /* 0x0000000000017941 */ /* 0x000fea0003800200 */
.L_x_197:
[----:B------:R-:W-:-:S07]  /*4f30*/  LOP3.LUT R28, RZ, R28, RZ, 0x33, !PT ;  /* 0x0000001cff1c7212 */ /* 0x000fce00078e33ff */
.L_x_193:
[----:B------:R-:W-:Y:S05]  /*4f40*/  BSYNC.RECONVERGENT B0 ;  /* 0x0000000000007941 */ /* 0x000fea0003800200 */
.L_x_192:
[----:B------:R-:W0:Y:S01]  /*4f50*/  BREV R28, R28 ;  /* 0x0000001c001c7301 */ /* 0x000e220000000000 */
[----:B------:R-:W-:Y:S07]  /*4f60*/  BSSY.RECONVERGENT B0, `(.L_x_203) ;  /* 0x0000024000007945 */ /* 0x000fee0003800200 */
[----:B0-----:R-:W0:Y:S02]  /*4f70*/  FLO.U32.SH R11, R28 ;  /* 0x0000001c000b7300 */ /* 0x001e2400000e0400 */
[----:B0-----:R-:W-:-:S13]  /*4f80*/  ISETP.GE.U32.AND P0, PT, R11, 0x20, PT ;  /* 0x000000200b00780c */ /* 0x001fda0003f06070 */
[----:B------:R-:W-:Y:S05]  /*4f90*/  @!P0 BRA `(.L_x_204) ;  /* 0x0000000000808947 */ /* 0x000fea0003800000 */
[----:B------:R-:W-:-:S07]  /*4fa0*/  IMAD.MOV.U32 R6, RZ, RZ, 0x20 ;  /* 0x00000020ff067424 */ /* 0x000fce00078e00ff */
.L_x_208:
[----:B------:R-:W-:Y:S01]  /*4fb0*/  ISETP.GE.AND P0, PT, R4, R7, PT ;  /* 0x000000070400720c */ /* 0x000fe20003f06270 */
[----:B------:R-:W-:-:S12]  /*4fc0*/  IMAD.MOV.U32 R11, RZ, RZ, 0x20 ;  /* 0x00000020ff0b7424 */ /* 0x000fd800078e00ff */
[----:B------:R-:W-:Y:S05]  /*4fd0*/  @P0 BRA `(.L_x_204) ;  /* 0x0000000000700947 */ /* 0x000fea0003800000 */
[----:B------:R-:W0:Y:S02]  /*4fe0*/  LDC.64 R8, c[0x0][0x388] ;  /* 0x0000e200ff087b82 */ /* 0x000e240000000a00 */
[----:B0-----:R-:W-:-:S06]  /*4ff0*/  IMAD.WIDE R8, R4, 0x4, R8 ;  /* 0x0000000404087825 */ /* 0x001fcc00078e0208 */
[----:B------:R-:W3:Y:S02]  /*5000*/  LDG.E.CONSTANT R9, desc[UR10][R8.64] ;  /* 0x0000000a08097981 */ /* 0x000ee4000c1e9900 */
[----:B---3--:R-:W-:-:S06]  /*5010*/  IMAD.WIDE R10, R9, 0x4, R14 ;  /* 0x00000004090a7825 */ /* 0x008fcc00078e020e */
[----:B------:R-:W3:Y:S01]  /*5020*/  LDG.E R11, desc[UR10][R10.64] ;  /* 0x0000000a0a0b7981 */ /* 0x000ee2000c1e1900 */
[----:B------:R-:W-:Y:S01]  /*5030*/  BSSY.RELIABLE B1, `(.L_x_205) ;  /* 0x0000010000017945 */ /* 0x000fe20003800100 */
[----:B---3--:R-:W-:-:S13]  /*5040*/  ISETP.NE.AND P0, PT, R11, R6, PT ;  /* 0x000000060b00720c */ /* 0x008fda0003f05270 */
[----:B------:R-:W-:Y:S05]  /*5050*/  @!P0 BRA `(.L_x_206) ;  /* 0x0000000000348947 */ /* 0x000fea0003800000 */
[----:B------:R-:W0:Y:S01]  /*5060*/  LDC.64 R8, c[0x0][0x388] ;  /* 0x0000e200ff087b82 */ /* 0x000e220000000a00 */
[----:B------:R-:W-:-:S07]  /*5070*/  IMAD.MOV.U32 R17, RZ, RZ, R4 ;  /* 0x000000ffff117224 */ /* 0x000fce00078e0004 */
.L_x_207:
[----:B------:R-:W-:Y:S02]  /*5080*/  VIADD R17, R17, 0x1 ;  /* 0x0000000111117836 */ /* 0x000fe40000000000 */
[----:B------:R-:W-:-:S03]  /*5090*/  IMAD.MOV.U32 R11, RZ, RZ, R6 ;  /* 0x000000ffff0b7224 */ /* 0x000fc600078e0006 */
[----:B------:R-:W-:-:S13]  /*50a0*/  ISETP.NE.AND P0, PT, R17, R7, PT ;  /* 0x000000071100720c */ /* 0x000fda0003f05270 */
[----:B------:R-:W-:Y:S05]  /*50b0*/  @!P0 BREAK.RELIABLE B1 ;  /* 0x0000000000018942 */ /* 0x000fea0003800100 */
[----:B------:R-:W-:Y:S05]  /*50c0*/  @!P0 BRA `(.L_x_204) ;  /* 0x0000000000348947 */ /* 0x000fea0003800000 */
[----:B0-----:R-:W-:-:S06]  /*50d0*/  IMAD.WIDE R10, R17, 0x4, R8 ;  /* 0x00000004110a7825 */ /* 0x001fcc00078e0208 */
[----:B------:R-:W2:Y:S02]  /*50e0*/  LDG.E.CONSTANT R11, desc[UR10][R10.64] ;  /* 0x0000000a0a0b7981 */ /* 0x000ea4000c1e9900 */
[----:B--2---:R-:W-:-:S06]  /*50f0*/  IMAD.WIDE R12, R11, 0x4, R14 ;  /* 0x000000040b0c7825 */ /* 0x004fcc00078e020e */
[----:B------:R-:W2:Y:S02]  /*5100*/  LDG.E R13, desc[UR10][R12.64] ;  /* 0x0000000a0c0d7981 */ /* 0x000ea4000c1e1900 */
[----:B--2---:R-:W-:-:S13]  /*5110*/  ISETP.NE.AND P0, PT, R13, R6, PT ;  /* 0x000000060d00720c */ /* 0x004fda0003f05270 */
[----:B------:R-:W-:Y:S05]  /*5120*/  @P0 BRA `(.L_x_207) ;  /* 0xfffffffc00d40947 */ /* 0x000fea000383ffff */
.L_x_206:
[----:B------:R-:W-:Y:S05]  /*5130*/  BSYNC.RELIABLE B1 ;  /* 0x0000000000017941 */ /* 0x000fea0003800100 */
.L_x_205:
[----:B------:R-:W0:Y:S01]  /*5140*/  LDCU UR8, c[0x0][0x3b0] ;  /* 0x00007600ff0877ac */ /* 0x000e220008000800 */
[----:B------:R-:W-:-:S05]  /*5150*/  VIADD R6, R6, 0x1 ;  /* 0x0000000106067836 */ /* 0x000fca0000000000 */
[----:B0-----:R-:W-:-:S13]  /*5160*/  ISETP.NE.AND P0, PT, R6, UR8, PT ;  /* 0x0000000806007c0c */ /* 0x001fda000bf05270 */
[----:B------:R-:W-:Y:S05]  /*5170*/  @P0 BRA `(.L_x_208) ;  /* 0xfffffffc008c0947 */ /* 0x000fea000383ffff */
[----:B------:R-:W0:Y:S02]  /*5180*/  LDCU UR8, c[0x0][0x3b0] ;  /* 0x00007600ff0877ac */ /* 0x000e240008000800 */
[----:B0-----:R-:W-:-:S07]  /*5190*/  IMAD.U32 R11, RZ, RZ, UR8 ;  /* 0x00000008ff0b7e24 */ /* 0x001fce000f8e00ff */
.L_x_204:
[----:B------:R-:W-:Y:S05]  /*51a0*/  BSYNC.RECONVERGENT B0 ;  /* 0x0000000000007941 */ /* 0x000fea0003800200 */
.L_x_203:
[----:B------:R-:W-:Y:S05]  /*51b0*/  WARPSYNC.ALL ;  /* 0x0000000000007948 */ /* 0x000fea0003800000 */
[----:B------:R-:W-:Y:S01]  /*51c0*/  IMAD.WIDE R4, R5, 0x4, R14 ;  /* 0x0000000405047825 */ /* 0x000fe200078e020e */
[----:B------:R-:W-:Y:S02]  /*51d0*/  ISETP.NE.AND P0, PT, R3, UR4, PT ;  /* 0x0000000403007c0c */ /* 0x000fe4000bf05270 */
[----:B------:R-:W-:Y:S02]  /*51e0*/  VIMNMX R2, PT, PT, R11, R2, !PT ;  /* 0x000000020b027248 */ /* 0x000fe40007fe0100 */
[----:B------:R1:W-:Y:S09]  /*51f0*/  STG.E desc[UR10][R4.64], R11 ;  /* 0x0000000b04007986 */ /* 0x0003f2000c10190a */
[----:B------:R-:W-:Y:S05]  /*5200*/  @!P0 BRA `(.L_x_209) ;  /* 0x0000001000688947 */ /* 0x000fea0003800000 */
[----:B------:R-:W-:Y:S01]  /*5210*/  UIADD3 UR4, UPT, UPT, UR4, 0x1, URZ ;  /* 0x0000000104047890 */ /* 0x000fe2000fffe0ff */
[----:B------:R-:W-:Y:S11]  /*5220*/  BRA `(.L_x_210) ;  /* 0xffffffec00187947 */ /* 0x000ff6000383ffff */
.L_x_191:
[----:B------:R-:W-:Y:S02]  /*5230*/  IMAD.MOV.U32 R2, RZ, RZ, -0x1 ;  /* 0xffffffffff027424 */ /* 0x000fe400078e00ff */
[----:B------:R-:W-:-:S05]  /*5240*/  IMAD.U32 R3, RZ, RZ, UR7 ;  /* 0x00000007ff037e24 */ /* 0x000fca000f8e00ff */
[----:B------:R-:W-:Y:S02]  /*5250*/  VIADDMNMX.U32 R4, R2, R3, 0x3ff, PT ;  /* 0x000003ff02047446 */ /* 0x000fe40003800003 */
[----:B------:R-:W-:-:S03]  /*5260*/  CS2R R2, SRZ ;  /* 0x0000000000027805 */ /* 0x000fc6000001ff00 */
[----:B------:R-:W-:-:S07]  /*5270*/  VIADD R4, R4, 0x1 ;  /* 0x0000000104047836 */ /* 0x000fce0000000000 */
.L_x_222:
[----:B------:R-:W-:Y:S01]  /*5280*/  LEA R5, R3, UR12, 0x2 ;  /* 0x0000000c03057c11 */ /* 0x000fe2000f8e10ff */
[----:B---3--:R-:W0:Y:S05]  /*5290*/  LDC.64 R6, c[0x0][0x380] ;  /* 0x0000e000ff067b82 */ /* 0x008e2a0000000a00 */
[----:B------:R-:W0:Y:S02]  /*52a0*/  LDL R5, [R5] ;  /* 0x0000000005057983 */ /* 0x000e240000100800 */
        /* <DEDUP_REMOVED lines=9> */
[----:B------:R-:W-:Y:S02]  /*5340*/  IMAD.IADD R8, R9, 0x1, -R8 ;  /* 0x0000000109087824 */ /* 0x000fe400078e0a08 */
[----:B------:R-:W-:Y:S01]  /*5350*/  IMAD.MOV.U32 R28, RZ, RZ, RZ ;  /* 0x000000ffff1c7224 */ /* 0x000fe200078e00ff */
[----:B------:R-:W-:Y:S02]  /*5360*/  LOP3.LUT R7, R6, 0xf, RZ, 0xc0, !PT ;  /* 0x0000000f06077812 */ /* 0x000fe400078ec0ff */
[----:B------:R-:W-:Y:S02]  /*5370*/  ISETP.GT.U32.AND P1, PT, R8, -0x10, PT ;  /* 0xfffffff00800780c */ /* 0x000fe40003f24070 */
[----:B------:R-:W-:-:S11]  /*5380*/  ISETP.NE.AND P0, PT, R7, RZ, PT ;  /* 0x000000ff0700720c */ /* 0x000fd60003f05270 */
[----:B------:R-:W-:Y:S05]  /*5390*/  @P1 BRA `(.L_x_214) ;  /* 0x0000000400c81947 */ /* 0x000fea0003800000 */
[----:B------:R-:W-:Y:S01]  /*53a0*/  LOP3.LUT R8, R6, 0xfffffff0, RZ, 0xc0, !PT ;  /* 0xfffffff006087812 */ /* 0x000fe200078ec0ff */
[----:B------:R-:W-:Y:S02]  /*53b0*/  IMAD.MOV.U32 R28, RZ, RZ, RZ ;  /* 0x000000ffff1c7224 */ /* 0x000fe400078e00ff */
[----:B------:R-:W-:-:S07]  /*53c0*/  IMAD.MOV.U32 R11, RZ, RZ, RZ ;  /* 0x000000ffff0b7224 */ /* 0x000fce00078e00ff */
.L_x_215:
[----:B------:R-:W0:Y:S02]  /*53d0*/  LDC.64 R24, c[0x0][0x388] ;  /* 0x0000e200ff187b82 */ /* 0x000e240000000a00 */
[----:B0-----:R-:W-:-:S05]  /*53e0*/  IMAD.WIDE R24, R9, 0x4, R24 ;  /* 0x0000000409187825 */ /* 0x001fca00078e0218 */
        /* <DEDUP_REMOVED lines=10> */
[----:B------:R-:W2:Y:S04]  /*5490*/  LDG.E R17, desc[UR10][R16.64] ;  /* 0x0000000a10117981 */ /* 0x000ea8000c1e1900 */
[----:B------:R-:W3:Y:S01]  /*54a0*/  LDG.E R13, desc[UR10][R12.64] ;  /* 0x0000000a0c0d7981 */ /* 0x000ee2000c1e1900 */
[----:B----4-:R-:W-:-:S04]  /*54b0*/  IMAD.WIDE R20, R21, 0x4, R14 ;  /* 0x0000000415147825 */ /* 0x010fc800078e020e */
[--C-:B-----5:R-:W-:Y:S01]  /*54c0*/  IMAD.WIDE R18, R19, 0x4, R14.reuse ;  /* 0x0000000413127825 */ /* 0x120fe200078e020e */
[----:B------:R-:W4:Y:S04]  /*54d0*/  LDG.E.CONSTANT R16, desc[UR10][R24.64+0x1c] ;  /* 0x00001c0a18107981 */ /* 0x000f28000c1e9900 */
[----:B------:R-:W5:Y:S04]  /*54e0*/  LDG.E R21, desc[UR10][R20.64] ;  /* 0x0000000a14157981 */ /* 0x000f68000c1e1900 */
[----:B------:R-:W4:Y:S01]  /*54f0*/  LDG.E R19, desc[UR10][R18.64] ;  /* 0x0000000a12137981 */ /* 0x000f22000c1e1900 */
[----:B------:R-:W-:-:S04]  /*5500*/  IMAD.WIDE R22, R23, 0x4, R14 ;  /* 0x0000000417167825 */ /* 0x000fc800078e020e */
[----:B------:R-:W-:Y:S01]  /*5510*/  IMAD.WIDE R26, R27, 0x4, R14 ;  /* 0x000000041b1a7825 */ /* 0x000fe200078e020e */
[----:B------:R-:W4:Y:S04]  /*5520*/  LDG.E.CONSTANT R20, desc[UR10][R24.64+0x28] ;  /* 0x0000280a18147981 */ /* 0x000f28000c1e9900 */
[----:B------:R-:W4:Y:S04]  /*5530*/  LDG.E R23, desc[UR10][R22.64] ;  /* 0x0000000a16177981 */ /* 0x000f28000c1e1900 */
[----:B------:R-:W4:Y:S04]  /*5540*/  LDG.E R26, desc[UR10][R26.64] ;  /* 0x0000000a1a1a7981 */ /* 0x000f28000c1e1900 */
[----:B------:R-:W4:Y:S04]  /*5550*/  LDG.E.CONSTANT R18, desc[UR10][R24.64+0x2c] ;  /* 0x00002c0a18127981 */ /* 0x000f28000c1e9900 */
[----:B------:R-:W4:Y:S01]  /*5560*/  LDG.E.CONSTANT R27, desc[UR10][R24.64+0x18] ;  /* 0x0000180a181b7981 */ /* 0x000f22000c1e9900 */
[----:B--2---:R-:W-:-:S02]  /*5570*/  ISETP.GE.U32.AND P2, PT, R17, 0x20, PT ;  /* 0x000000201100780c */ /* 0x004fc40003f46070 */
[C---:B------:R-:W-:Y:S02]  /*5580*/  SHF.L.U32 R17, R10.reuse, R17, RZ ;  /* 0x000000110a117219 */ /* 0x040fe400000006ff */
[----:B---3--:R-:W-:Y:S02]  /*5590*/  ISETP.GE.U32.AND P1, PT, R13, 0x20, PT ;  /* 0x000000200d00780c */ /* 0x008fe40003f26070 */
[----:B------:R-:W-:Y:S02]  /*55a0*/  SHF.L.U32 R13, R10, R13, RZ ;  /* 0x0000000d0a0d7219 */ /* 0x000fe400000006ff */
[----:B------:R-:W-:Y:S02]  /*55b0*/  SEL R17, R17, RZ, !P2 ;  /* 0x000000ff11117207 */ /* 0x000fe40005000000 */
[----:B------:R-:W-:-:S04]  /*55c0*/  SEL R13, R13, RZ, !P1 ;  /* 0x000000ff0d0d7207 */ /* 0x000fc80004800000 */
[----:B------:R-:W-:Y:S02]  /*55d0*/  LOP3.LUT R12, R17, R13, R28, 0xfe, !PT ;  /* 0x0000000d110c7212 */ /* 0x000fe400078efe1c */
[----:B------:R-:W2:Y:S01]  /*55e0*/  LDG.E.CONSTANT R17, desc[UR10][R24.64+0x24] ;  /* 0x0000240a18117981 */ /* 0x000ea2000c1e9900 */
[----:B-----5:R-:W-:Y:S02]  /*55f0*/  ISETP.GE.U32.AND P2, PT, R21, 0x20, PT ;  /* 0x000000201500780c */ /* 0x020fe40003f46070 */
[----:B----4-:R-:W-:Y:S02]  /*5600*/  ISETP.GE.U32.AND P1, PT, R19, 0x20, PT ;  /* 0x000000201300780c */ /* 0x010fe40003f26070 */
[C---:B------:R-:W-:Y:S02]  /*5610*/  SHF.L.U32 R21, R10.reuse, R21, RZ ;  /* 0x000000150a157219 */ /* 0x040fe400000006ff */
[----:B------:R-:W-:Y:S02]  /*5620*/  SHF.L.U32 R19, R10, R19, RZ ;  /* 0x000000130a137219 */ /* 0x000fe400000006ff */
[----:B------:R-:W-:-:S02]  /*5630*/  SEL R21, R21, RZ, !P2 ;  /* 0x000000ff15157207 */ /* 0x000fc40005000000 */
[----:B------:R-:W-:Y:S02]  /*5640*/  SEL R19, R19, RZ, !P1 ;  /* 0x000000ff13137207 */ /* 0x000fe40004800000 */
[----:B------:R-:W-:Y:S02]  /*5650*/  ISETP.GE.U32.AND P1, PT, R23, 0x20, PT ;  /* 0x000000201700780c */ /* 0x000fe40003f26070 */
[----:B------:R-:W-:Y:S02]  /*5660*/  LOP3.LUT R12, R21, R19, R12, 0xfe, !PT ;  /* 0x00000013150c7212 */ /* 0x000fe400078efe0c */
[----:B------:R-:W3:Y:S01]  /*5670*/  LDG.E.CONSTANT R21, desc[UR10][R24.64+0x34] ;  /* 0x0000340a18157981 */ /* 0x000ee2000c1e9900 */
[----:B------:R-:W-:Y:S02]  /*5680*/  SHF.L.U32 R23, R10, R23, RZ ;  /* 0x000000170a177219 */ /* 0x000fe400000006ff */
        /* <DEDUP_REMOVED lines=9> */
[----:B------:R0:W5:Y:S01]  /*5720*/  LDG.E R13, desc[UR10][R26.64] ;  /* 0x0000000a1a0d7981 */ /* 0x000162000c1e1900 */
[----:B------:R-:W-:-:S06]  /*5730*/  IMAD.WIDE R28, R29, 0x4, R14 ;  /* 0x000000041d1c7825 */ /* 0x000fcc00078e020e */
[----:B------:R-:W5:Y:S01]  /*5740*/  LDG.E R29, desc[UR10][R28.64] ;  /* 0x0000000a1c1d7981 */ /* 0x000f62000c1e1900 */
[----:B0-----:R-:W-:-:S06]  /*5750*/  IMAD.WIDE R26, R16, 0x4, R14 ;  /* 0x00000004101a7825 */ /* 0x001fcc00078e020e */
[----:B------:R-:W5:Y:S01]  /*5760*/  LDG.E R27, desc[UR10][R26.64] ;  /* 0x0000000a1a1b7981 */ /* 0x000f62000c1e1900 */
[----:B--2---:R-:W-:-:S05]  /*5770*/  IMAD.WIDE R16, R17, 0x4, R14 ;  /* 0x0000000411107825 */ /* 0x004fca00078e020e */
[----:B------:R0:W2:Y:S02]  /*5780*/  LDG.E R26, desc[UR10][R16.64] ;  /* 0x0000000a101a7981 */ /* 0x0000a4000c1e1900 */
[----:B0-----:R-:W-:-:S04]  /*5790*/  IMAD.WIDE R16, R20, 0x4, R14 ;  /* 0x0000000414107825 */ /* 0x001fc800078e020e */
[--C-:B---3--:R-:W-:Y:S01]  /*57a0*/  IMAD.WIDE R20, R21, 0x4, R14.reuse ;  /* 0x0000000415147825 */ /* 0x108fe200078e020e */
[----:B------:R0:W3:Y:S05]  /*57b0*/  LDG.E R28, desc[UR10][R16.64] ;  /* 0x0000000a101c7981 */ /* 0x0000ea000c1e1900 */
[----:B------:R-:W3:Y:S01]  /*57c0*/  LDG.E R21, desc[UR10][R20.64] ;  /* 0x0000000a14157981 */ /* 0x000ee2000c1e1900 */
[----:B0-----:R-:W-:-:S04]  /*57d0*/  IMAD.WIDE R16, R18, 0x4, R14 ;  /* 0x0000000412107825 */ /* 0x001fc800078e020e */
[--C-:B----4-:R-:W-:Y:S02]  /*57e0*/  IMAD.WIDE R18, R19, 0x4, R14.reuse ;  /* 0x0000000413127825 */ /* 0x110fe400078e020e */
[----:B------:R-:W4:Y:S02]  /*57f0*/  LDG.E R17, desc[UR10][R16.64] ;  /* 0x0000000a10117981 */ /* 0x000f24000c1e1900 */
[--C-:B-----5:R-:W-:Y:S02]  /*5800*/  IMAD.WIDE R22, R23, 0x4, R14.reuse ;  /* 0x0000000417167825 */ /* 0x120fe400078e020e */
[----:B------:R-:W5:Y:S02]  /*5810*/  LDG.E R19, desc[UR10][R18.64] ;  /* 0x0000000a12137981 */ /* 0x000f64000c1e1900 */
[----:B------:R-:W-:Y:S02]  /*5820*/  IMAD.WIDE R24, R25, 0x4, R14 ;  /* 0x0000000419187825 */ /* 0x000fe400078e020e */
[----:B------:R-:W5:Y:S04]  /*5830*/  LDG.E R23, desc[UR10][R22.64] ;  /* 0x0000000a16177981 */ /* 0x000f68000c1e1900 */
[----:B------:R-:W5:Y:S01]  /*5840*/  LDG.E R25, desc[UR10][R24.64] ;  /* 0x0000000a18197981 */ /* 0x000f62000c1e1900 */
[----:B------:R-:W-:-:S02]  /*5850*/  ISETP.GE.U32.AND P1, PT, R13, 0x20, PT ;  /* 0x000000200d00780c */ /* 0x000fc40003f26070 */
[----:B------:R-:W-:-:S04]  /*5860*/  SHF.L.U32 R13, R10, R13, RZ ;  /* 0x0000000d0a0d7219 */ /* 0x000fc800000006ff */
[----:B------:R-:W-:Y:S02]  /*5870*/  SEL R13, R13, RZ, !P1 ;  /* 0x000000ff0d0d7207 */ /* 0x000fe40004800000 */
[----:B------:R-:W-:Y:S02]  /*5880*/  ISETP.GE.U32.AND P1, PT, R29, 0x20, PT ;  /* 0x000000201d00780c */ /* 0x000fe40003f26070 */
[----:B------:R-:W-:Y:S02]  /*5890*/  ISETP.GE.U32.AND P2, PT, R27, 0x20, PT ;  /* 0x000000201b00780c */ /* 0x000fe40003f46070 */
[----:B------:R-:W-:-:S04]  /*58a0*/  SHF.L.U32 R27, R10, R27, RZ ;  /* 0x0000001b0a1b7219 */ /* 0x000fc800000006ff */
[----:B------:R-:W-:Y:S02]  /*58b0*/  SEL R27, R27, RZ, !P2 ;  /* 0x000000ff1b1b7207 */ /* 0x000fe40005000000 */
[----:B------:R-:W-:Y:S01]  /*58c0*/  SHF.L.U32 R29, R10, R29, RZ ;  /* 0x0000001d0a1d7219 */ /* 0x000fe200000006ff */
[----:B------:R-:W-:-:S03]  /*58d0*/  VIADD R11, R11, 0x10 ;  /* 0x000000100b0b7836 */ /* 0x000fc60000000000 */
[----:B------:R-:W-:Y:S02]  /*58e0*/  SEL R29, R29, RZ, !P1 ;  /* 0x000000ff1d1d7207 */ /* 0x000fe40004800000 */
[----:B------:R-:W-:Y:S01]  /*58f0*/  LOP3.LUT R12, R27, R13, R12, 0xfe, !PT ;  /* 0x0000000d1b0c7212 */ /* 0x000fe200078efe0c */
[----:B------:R-:W-:Y:S01]  /*5900*/  VIADD R9, R9, 0x10 ;  /* 0x0000001009097836 */ /* 0x000fe20000000000 */
[----:B--2---:R-:W-:Y:S02]  /*5910*/  ISETP.GE.U32.AND P2, PT, R26, 0x20, PT ;  /* 0x000000201a00780c */ /* 0x004fe40003f46070 */
[----:B------:R-:W-:-:S04]  /*5920*/  SHF.L.U32 R26, R10, R26, RZ ;  /* 0x0000001a0a1a7219 */ /* 0x000fc800000006ff */
[----:B------:R-:W-:-:S04]  /*5930*/  SEL R26, R26, RZ, !P2 ;  /* 0x000000ff1a1a7207 */ /* 0x000fc80005000000 */
[----:B------:R-:W-:Y:S02]  /*5940*/  LOP3.LUT R12, R26, R29, R12, 0xfe, !PT ;  /* 0x0000001d1a0c7212 */ /* 0x000fe400078efe0c */
[----:B---3--:R-:W-:Y:S02]  /*5950*/  ISETP.GE.U32.AND P3, PT, R28, 0x20, PT ;  /* 0x000000201c00780c */ /* 0x008fe40003f66070 */
[----:B------:R-:W-:Y:S02]  /*5960*/  ISETP.GE.U32.AND P2, PT, R21, 0x20, PT ;  /* 0x000000201500780c */ /* 0x000fe40003f46070 */
[C---:B------:R-:W-:Y:S02]  /*5970*/  SHF.L.U32 R21, R10.reuse, R21, RZ ;  /* 0x000000150a157219 */ /* 0x040fe400000006ff */
[----:B------:R-:W-:Y:S02]  /*5980*/  SHF.L.U32 R28, R10, R28, RZ ;  /* 0x0000001c0a1c7219 */ /* 0x000fe400000006ff */
[----:B------:R-:W-:-:S02]  /*5990*/  SEL R21, R21, RZ, !P2 ;  /* 0x000000ff15157207 */ /* 0x000fc40005000000 */
[----:B----4-:R-:W-:Y:S02]  /*59a0*/  ISETP.GE.U32.AND P1, PT, R17, 0x20, PT ;  /* 0x000000201100780c */ /* 0x010fe40003f26070 */
[C---:B------:R-:W-:Y:S02]  /*59b0*/  SHF.L.U32 R17, R10.reuse, R17, RZ ;  /* 0x000000110a117219 */ /* 0x040fe400000006ff */
[----:B------:R-:W-:Y:S02]  /*59c0*/  ISETP.NE.AND P2, PT, R11, R8, PT ;  /* 0x000000080b00720c */ /* 0x000fe40003f45270 */
[----:B------:R-:W-:Y:S02]  /*59d0*/  SEL R17, R17, RZ, !P1 ;  /* 0x000000ff11117207 */ /* 0x000fe40004800000 */
[----:B-----5:R-:W-:Y:S02]  /*59e0*/  ISETP.GE.U32.AND P1, PT, R19, 0x20, PT ;  /* 0x000000201300780c */ /* 0x020fe40003f26070 */
[----:B------:R-:W-:-:S02]  /*59f0*/  SHF.L.U32 R19, R10, R19, RZ ;  /* 0x000000130a137219 */ /* 0x000fc400000006ff */
[----:B------:R-:W-:Y:S02]  /*5a00*/  SEL R13, R28, RZ, !P3 ;  /* 0x000000ff1c0d7207 */ /* 0x000fe40005800000 */
[----:B------:R-:W-:Y:S02]  /*5a10*/  ISETP.GE.U32.AND P3, PT, R23, 0x20, PT ;  /* 0x000000201700780c */ /* 0x000fe40003f66070 */
[----:B------:R-:W-:Y:S02]  /*5a20*/  SEL R19, R19, RZ, !P1 ;  /* 0x000000ff13137207 */ /* 0x000fe40004800000 */
[----:B------:R-:W-:Y:S02]  /*5a30*/  SHF.L.U32 R23, R10, R23, RZ ;  /* 0x000000170a177219 */ /* 0x000fe400000006ff */
[----:B------:R-:W-:Y:S02]  /*5a40*/  LOP3.LUT R12, R17, R13, R12, 0xfe, !PT ;  /* 0x0000000d110c7212 */ /* 0x000fe400078efe0c */
[----:B------:R-:W-:-:S02]  /*5a50*/  ISETP.GE.U32.AND P1, PT, R25, 0x20, PT ;  /* 0x000000201900780c */ /* 0x000fc40003f26070 */
[----:B------:R-:W-:Y:S02]  /*5a60*/  SHF.L.U32 R10, R10, R25, RZ ;  /* 0x000000190a0a7219 */ /* 0x000fe400000006ff */
[----:B------:R-:W-:Y:S02]  /*5a70*/  LOP3.LUT R12, R21, R19, R12, 0xfe, !PT ;  /* 0x00000013150c7212 */ /* 0x000fe400078efe0c */
[----:B------:R-:W-:Y:S02]  /*5a80*/  SEL R23, R23, RZ, !P3 ;  /* 0x000000ff17177207 */ /* 0x000fe40005800000 */
[----:B------:R-:W-:-:S04]  /*5a90*/  SEL R10, R10, RZ, !P1 ;  /* 0x000000ff0a0a7207 */ /* 0x000fc80004800000 */
[----:B------:R-:W-:Y:S01]  /*5aa0*/  LOP3.LUT R28, R10, R23, R12, 0xfe, !PT ;  /* 0x000000170a1c7212 */ /* 0x000fe200078efe0c */
[----:B------:R-:W-:Y:S06]  /*5ab0*/  @P2 BRA `(.L_x_215) ;  /* 0xfffffff800442947 */ /* 0x000fec000383ffff */
.L_x_214:
[----:B------:R-:W-:Y:S05]  /*5ac0*/  BSYNC.RECONVERGENT B1 ;  /* 0x0000000000017941 */ /* 0x000fea0003800200 */
.L_x_213:
        /* <DEDUP_REMOVED lines=24> */
[----:B0-----:R-:W-:-:S02]  /*5c50*/  IMAD.WIDE R22, R7, 0x4, R14 ;  /* 0x0000000407167825 */ /* 0x001fc400078e020e */
        /* <DEDUP_REMOVED lines=8> */
[----:B-1----:R-:W-:Y:S02]  /*5ce0*/  IMAD.MOV.U32 R11, RZ, RZ, 0x1 ;  /* 0x00000001ff0b7424 */ /* 0x002fe400078e00ff */
        /* <DEDUP_REMOVED lines=8> */
[----:B------:R-:W-:-:S02]  /*5d70*/  SEL R13, R10, RZ, !P2 ;  /* 0x000000ff0a0d7207 */ /* 0x000fc40005000000 */
[----:B-----5:R-:W-:Y:S02]  /*5d80*/  ISETP.GE.U32.AND P1, PT, R7, 0x20, PT ;  /* 0x000000200700780c */ /* 0x020fe40003f26070 */
[C---:B------:R-:W-:Y:S02]  /*5d90*/  SHF.L.U32 R10, R11.reuse, R7, RZ ;  /* 0x000000070b0a7219 */ /* 0x040fe400000006ff */
[----:B------:R-:W-:Y:S02]  /*5da0*/  ISETP.GE.U32.AND P4, PT, R16, 0x20, PT ;  /* 0x000000201000780c */ /* 0x000fe40003f86070 */
[----:B------:R-:W-:Y:S02]  /*5db0*/  SHF.L.U32 R16, R11, R16, RZ ;  /* 0x000000100b107219 */ /* 0x000fe400000006ff */
[----:B------:R-:W-:Y:S02]  /*5dc0*/  SEL R12, R12, RZ, !P3 ;  /* 0x000000ff0c0c7207 */ /* 0x000fe40005800000 */
[----:B------:R-:W-:-:S02]  /*5dd0*/  SEL R10, R10, RZ, !P1 ;  /* 0x000000ff0a0a7207 */ /* 0x000fc40004800000 */
[----:B------:R-:W-:Y:S02]  /*5de0*/  ISETP.GE.U32.AND P1, PT, R18, 0x20, PT ;  /* 0x000000201200780c */ /* 0x000fe40003f26070 */
[----:B------:R-:W-:Y:S02]  /*5df0*/  ISETP.GE.U32.AND P2, PT, R20, 0x20, PT ;  /* 0x000000201400780c */ /* 0x000fe40003f46070 */
[----:B------:R-:W-:Y:S02]  /*5e00*/  LOP3.LUT R12, R12, R26, R13, 0xfe, !PT ;  /* 0x0000001a0c0c7212 */ /* 0x000fe400078efe0d */
[----:B------:R-:W-:Y:S02]  /*5e10*/  SEL R7, R16, RZ, !P4 ;  /* 0x000000ff10077207 */ /* 0x000fe40006000000 */
[C---:B------:R-:W-:Y:S02]  /*5e20*/  SHF.L.U32 R18, R11.reuse, R18, RZ ;  /* 0x000000120b127219 */ /* 0x040fe400000006ff */
[----:B------:R-:W-:-:S02]  /*5e30*/  SHF.L.U32 R20, R11, R20, RZ ;  /* 0x000000140b147219 */ /* 0x000fc400000006ff */
[----:B------:R-:W-:Y:S02]  /*5e40*/  LOP3.LUT R7, R10, R12, R7, 0xfe, !PT ;  /* 0x0000000c0a077212 */ /* 0x000fe400078efe07 */
[----:B------:R-:W-:Y:S02]  /*5e50*/  ISETP.GE.U32.AND P3, PT, R24, 0x20, PT ;  /* 0x000000201800780c */ /* 0x000fe40003f66070 */
[----:B------:R-:W-:Y:S02]  /*5e60*/  SHF.L.U32 R11, R11, R24, RZ ;  /* 0x000000180b0b7219 */ /* 0x000fe400000006ff */
[----:B------:R-:W-:Y:S02]  /*5e70*/  SEL R18, R18, RZ, !P1 ;  /* 0x000000ff12127207 */ /* 0x000fe40004800000 */
[----:B------:R-:W-:Y:S02]  /*5e80*/  SEL R20, R20, RZ, !P2 ;  /* 0x000000ff14147207 */ /* 0x000fe40005000000 */
[----:B------:R-:W-:-:S02]  /*5e90*/  SEL R11, R11, RZ, !P3 ;  /* 0x000000ff0b0b7207 */ /* 0x000fc40005800000 */
[----:B------:R-:W-:-:S04]  /*5ea0*/  LOP3.LUT R7, R20, R7, R18, 0xfe, !PT ;  /* 0x0000000714077212 */ /* 0x000fc800078efe12 */
[----:B------:R-:W-:-:S07]  /*5eb0*/  LOP3.LUT R28, R28, R7, R11, 0xfe, !PT ;  /* 0x000000071c1c7212 */ /* 0x000fce00078efe0b */
.L_x_219:
[----:B------:R-:W-:Y:S05]  /*5ec0*/  BSYNC.RECONVERGENT B2 ;  /* 0x0000000000027941 */ /* 0x000fea0003800200 */
.L_x_218:
        /* <DEDUP_REMOVED lines=28> */
[----:B-----5:R-:W-:Y:S02]  /*6090*/  SHF.L.U32 R12, R7, R16, RZ ;  /* 0x00000010070c7219 */ /* 0x020fe400000006ff */
[----:B------:R-:W-:Y:S02]  /*60a0*/  ISETP.GE.U32.AND P4, PT, R16, 0x20, PT ;  /* 0x000000201000780c */ /* 0x000fe40003f86070 */
[----:B------:R-:W-:Y:S02]  /*60b0*/  SEL R8, R8, RZ, !P0 ;  /* 0x000000ff08087207 */ /* 0x000fe40004000000 */
[----:B------:R-:W-:Y:S02]  /*60c0*/  SEL R7, R20, RZ, !P2 ;  /* 0x000000ff14077207 */ /* 0x000fe40005000000 */
[----:B------:R-:W-:Y:S02]  /*60d0*/  SEL R18, R18, RZ, !P3 ;  /* 0x000000ff12127207 */ /* 0x000fe40005800000 */
[----:B------:R-:W-:-:S02]  /*60e0*/  SEL R12, R12, RZ, !P4 ;  /* 0x000000ff0c0c7207 */ /* 0x000fc40006000000 */
[----:B------:R-:W-:-:S04]  /*60f0*/  LOP3.LUT R7, R18, R8, R7, 0xfe, !PT ;  /* 0x0000000812077212 */ /* 0x000fc800078efe07 */
[----:B------:R-:W-:-:S07]  /*6100*/  LOP3.LUT R28, R28, R7, R12, 0xfe, !PT ;  /* 0x000000071c1c7212 */ /* 0x000fce00078efe0c */
.L_x_221:
[----:B------:R-:W-:Y:S05]  /*6110*/  BSYNC.RECONVERGENT B2 ;  /* 0x0000000000027941 */ /* 0x000fea0003800200 */
.L_x_220:
        /* <DEDUP_REMOVED lines=9> */
[----:B------:R-:W-:-:S04]  /*61b0*/  SHF.L.U32 R7, R17, R10, RZ ;  /* 0x0000000a11077219 */ /* 0x000fc800000006ff */
[----:B------:R-:W-:-:S04]  /*61c0*/  SEL R7, R7, RZ, !P0 ;  /* 0x000000ff07077207 */ /* 0x000fc80004000000 */
[----:B------:R-:W-:Y:S01]  /*61d0*/  LOP3.LUT R28, R7, R28, RZ, 0xfc, !PT ;  /* 0x0000001c071c7212 */ /* 0x000fe200078efcff */
[----:B------:R-:W-:Y:S06]  /*61e0*/  @!P1 BRA `(.L_x_217) ;  /* 0x00000000003c9947 */ /* 0x000fec0003800000 */
[----:B------:R-:W-:Y:S01]  /*61f0*/  ISETP.NE.AND P1, PT, R6, 0x2, PT ;  /* 0x000000020600780c */ /* 0x000fe20003f25270 */
[----:B------:R-:W3:-:S12]  /*6200*/  LDG.E.CONSTANT R7, desc[UR10][R8.64+0x4] ;  /* 0x0000040a08077981 */ /* 0x000ed8000c1e9900 */
[----:B------:R-:W4:Y:S01]  /*6210*/  @P1 LDG.E.CONSTANT R11, desc[UR10][R8.64+0x8] ;  /* 0x0000080a080b1981 */ /* 0x000f22000c1e9900 */
[----:B---3--:R-:W-:-:S06]  /*6220*/  IMAD.WIDE R6, R7, 0x4, R14 ;  /* 0x0000000407067825 */ /* 0x008fcc00078e020e */
[----:B------:R-:W3:Y:S01]  /*6230*/  LDG.E R6, desc[UR10][R6.64] ;  /* 0x0000000a06067981 */ /* 0x000ee2000c1e1900 */
[----:B----4-:R-:W-:-:S06]  /*6240*/  @P1 IMAD.WIDE R10, R11, 0x4, R14 ;  /* 0x000000040b0a1825 */ /* 0x010fcc00078e020e */
[----:B------:R-:W4:Y:S01]  /*6250*/  @P1 LDG.E R10, desc[UR10][R10.64] ;  /* 0x0000000a0a0a1981 */ /* 0x000f22000c1e1900 */
[----:B---3--:R-:W-:Y:S02]  /*6260*/  ISETP.GE.U32.AND P0, PT, R6, 0x20, PT ;  /* 0x000000200600780c */ /* 0x008fe40003f06070 */
[----:B--2---:R-:W-:-:S04]  /*6270*/  SHF.L.U32 R12, R17, R6, RZ ;  /* 0x00000006110c7219 */ /* 0x004fc800000006ff */
[----:B------:R-:W-:-:S04]  /*6280*/  SEL R13, R12, RZ, !P0 ;  /* 0x000000ff0c0d7207 */ /* 0x000fc80004000000 */
[----:B------:R-:W-:Y:S02]  /*6290*/  LOP3.LUT R28, R13, R28, RZ, 0xfc, !PT ;  /* 0x0000001c0d1c7212 */ /* 0x000fe400078efcff */
[----:B----4-:R-:W-:Y:S02]  /*62a0*/  @P1 ISETP.GE.U32.AND P0, PT, R10, 0x20, PT ;  /* 0x000000200a00180c */ /* 0x010fe40003f06070 */
[----:B------:R-:W-:-:S04]  /*62b0*/  @P1 SHF.L.U32 R12, R17, R10, RZ ;  /* 0x0000000a110c1219 */ /* 0x000fc800000006ff */
[----:B------:R-:W-:-:S04]  /*62c0*/  @P1 SEL R9, R12, RZ, !P0 ;  /* 0x000000ff0c091207 */ /* 0x000fc80004000000 */
[----:B------:R-:W-:-:S07]  /*62d0*/  @P1 LOP3.LUT R28, R9, R28, RZ, 0xfc, !PT ;  /* 0x0000001c091c1212 */ /* 0x000fce00078efcff */
.L_x_217:
[----:B------:R-:W-:Y:S05]  /*62e0*/  BSYNC.RECONVERGENT B1 ;  /* 0x0000000000017941 */ /* 0x000fea0003800200 */
.L_x_216:
[----:B------:R-:W-:-:S07]  /*62f0*/  LOP3.LUT R28, RZ, R28, RZ, 0x33, !PT ;  /* 0x0000001cff1c7212 */ /* 0x000fce00078e33ff */
.L_x_212:
[----:B------:R-:W-:Y:S05]  /*6300*/  BSYNC.RECONVERGENT B0 ;  /* 0x0000000000007941 */ /* 0x000fea0003800200 */
.L_x_211:
[----:B------:R-:W0:Y:S01]  /*6310*/  BREV R28, R28 ;  /* 0x0000001c001c7301 */ /* 0x000e220000000000 */
[----:B------:R-:W-:-:S04]  /*6320*/  IMAD.WIDE R6, R5, 0x4, R14 ;  /* 0x0000000405067825 */ /* 0x000fc800078e020e */
[----:B------:R-:W-:-:S03]  /*6330*/  VIADD R3, R3, 0x1 ;  /* 0x0000000103037836 */ /* 0x000fc60000000000 */
[----:B0-----:R-:W0:Y:S02]  /*6340*/  FLO.U32.SH R9, R28 ;  /* 0x0000001c00097300 */ /* 0x001e2400000e0400 */
[----:B0-----:R-:W-:-:S13]  /*6350*/  ISETP.GT.U32.AND P0, PT, R9, 0x1f, PT ;  /* 0x0000001f0900780c */ /* 0x001fda0003f04070 */
[----:B------:R-:W0:Y:S01]  /*6360*/  @P0 LDC R9, c[0x0][0x3b0] ;  /* 0x0000ec00ff090b82 */ /* 0x000e220000000800 */
[----:B------:R-:W-:Y:S01]  /*6370*/  ISETP.NE.AND P0, PT, R3, R4, PT ;  /* 0x000000040300720c */ /* 0x000fe20003f05270 */
[----:B0-----:R3:W-:Y:S01]  /*6380*/  STG.E desc[UR10][R6.64], R9 ;  /* 0x0000000906007986 */ /* 0x0017e2000c10190a */
[----:B------:R-:W-:-:S11]  /*6390*/  VIMNMX R2, PT, PT, R9, R2, !PT ;  /* 0x0000000209027248 */ /* 0x000fd60007fe0100 */
[----:B------:R-:W-:Y:S05]  /*63a0*/  @P0 BRA `(.L_x_222) ;  /* 0xffffffec00b40947 */ /* 0x000fea000383ffff */
.L_x_209:
[----:B-1----:R-:W-:-:S07]  /*63b0*/  VIADD R5, R2, 0x1 ;  /* 0x0000000102057836 */ /* 0x002fce0000000000 */
.L_x_190:
[----:B------:R-:W1:Y:S01]  /*63c0*/  LDCU.64 UR4, c[0x0][0x3a0] ;  /* 0x00007400ff0477ac */ /* 0x000e620008000a00 */
[----:B------:R-:W-:Y:S02]  /*63d0*/  SHF.R.S32.HI R3, RZ, 0x1f, R0 ;  /* 0x0000001fff037819 */ /* 0x000fe40000011400 */
[----:B-1----:R-:W-:-:S04]  /*63e0*/  LEA R2, P0, R0, UR4, 0x2 ;  /* 0x0000000400027c11 */ /* 0x002fc8000f8010ff */
[----:B------:R-:W-:-:S05]  /*63f0*/  LEA.HI.X R3, R0, UR5, R3, 0x2, P0 ;  /* 0x0000000500037c11 */ /* 0x000fca00080f1403 */
[----:B------:R-:W-:Y:S01]  /*6400*/  STG.E desc[UR10][R2.64], R5 ;  /* 0x0000000502007986 */ /* 0x000fe2000c10190a */
[----:B------:R-:W-:Y:S05]  /*6410*/  EXIT ;  /* 0x000000000000794d */ /* 0x000fea0003800000 */
        .weak           $__internal_2_$__cuda_sm20_rcp_rn_f32_slowpath
        .type           $__internal_2_$__cuda_sm20_rcp_rn_f32_slowpath,@function
        .size           $__internal_2_$__cuda_sm20_rcp_rn_f32_slowpath,(.L_x_229 - $__internal_2_$__cuda_sm20_rcp_rn_f32_slowpath)
$__internal_2_$__cuda_sm20_rcp_rn_f32_slowpath:
        /* <DEDUP_REMOVED lines=15> */
.L_x_223:
        /* <DEDUP_REMOVED lines=33> */
.L_x_225:
[----:B------:R0:W1:Y:S02]  /*6720*/  MUFU.RCP R9, R7 ;  /* 0x0000000700097308 */ /* 0x0000640000001000 */
.L_x_224:
[----:B0123--:R-:W-:Y:S02]  /*6730*/  IMAD.MOV.U32 R7, RZ, RZ, R9 ;  /* 0x000000ffff077224 */ /* 0x00ffe400078e0009 */
[----:B------:R-:W-:-:S04]  /*6740*/  IMAD.MOV.U32 R9, RZ, RZ, 0x0 ;  /* 0x00000000ff097424 */ /* 0x000fc800078e00ff */
[----:B------:R-:W-:Y:S05]  /*6750*/  RET.REL.NODEC R8 `(_Z28sparse_parallel_coloring_csrPKiS0_PKfPiS3_iiify) ;  /* 0xffffff9808287950 */ /* 0x000fea0003c3ffff */
.L_x_226:
        /* <DEDUP_REMOVED lines=10> */
.L_x_229:


//--------------------- .nv.global.init           --------------------------
	.section	.nv.global.init,"aw",@progbits
	.align	4
.nv.global.init:
	.type		mrg32k3aM1SubSeq,@object
	.size		mrg32k3aM1SubSeq,(mrg32k3aM2SubSeq - mrg32k3aM1SubSeq)
mrg32k3aM1SubSeq:
        /*0000*/ 	.byte	0x0b, 0xcc, 0xee, 0x04, 0x73, 0x29, 0x8b, 0x6f, 0xf6, 0x53, 0x03, 0xf6, 0x23, 0xf6, 0xea, 0xda
        /* <DEDUP_REMOVED lines=125> */
	.type		mrg32k3aM2SubSeq,@object
	.size		mrg32k3aM2SubSeq,(mrg32k3aM1 - mrg32k3aM2SubSeq)
mrg32k3aM2SubSeq:
        /* <DEDUP_REMOVED lines=126> */
	.type		mrg32k3aM1,@object
	.size		mrg32k3aM1,(mrg32k3aM1Seq - mrg32k3aM1)
mrg32k3aM1:
        /* <DEDUP_REMOVED lines=144> */
	.type		mrg32k3aM1Seq,@object
	.size		mrg32k3aM1Seq,(mrg32k3aM2 - mrg32k3aM1Seq)
mrg32k3aM1Seq:
        /* <DEDUP_REMOVED lines=144> */
	.type		mrg32k3aM2,@object
	.size		mrg32k3aM2,(mrg32k3aM2Seq - mrg32k3aM2)
mrg32k3aM2:
        /* <DEDUP_REMOVED lines=144> */
	.type		mrg32k3aM2Seq,@object
	.size		mrg32k3aM2Seq,(precalc_xorwow_matrix - mrg32k3aM2Seq)
mrg32k3aM2Seq:
        /* <DEDUP_REMOVED lines=144> */
	.type		precalc_xorwow_matrix,@object
	.size		precalc_xorwow_matrix,(precalc_xorwow_offset_matrix - precalc_xorwow_matrix)
precalc_xorwow_matrix:
        /* <DEDUP_REMOVED lines=6400> */
	.type		precalc_xorwow_offset_matrix,@object
	.size		precalc_xorwow_offset_matrix,(.L_1 - precalc_xorwow_offset_matrix)
precalc_xorwow_offset_matrix:
        /* <DEDUP_REMOVED lines=6400> */
.L_1:


//--------------------- .nv.shared.reserved.0     --------------------------
	.section	.nv.shared.reserved.0,"aw",@nobits
	.weak		__nv_reservedSMEM_offset_0_alias
	.size		__nv_reservedSMEM_offset_0_alias, 0, 64
	.other		__nv_reservedSMEM_offset_0_alias,@"STO_CUDA_RESERVED_SHARED STV_DEFAULT"
__nv_reservedSMEM_offset_0_alias:
	.zero		0
	.zero		64


//--------------------- .nv.shared._Z17validate_coloringPKiS0_Pii --------------------------
	.section	.nv.shared._Z17validate_coloringPKiS0_Pii,"aw",@nobits
	.sectionflags	@""
	.align	4
.nv.shared._Z17validate_coloringPKiS0_Pii:
	.zero		1028


//--------------------- .nv.constant0._Z16fill_csr_columnsPKiS0_Pii --------------------------
	.section	.nv.constant0._Z16fill_csr_columnsPKiS0_Pii,"a",@progbits
	.sectionflags	@""
	.align	4
.nv.constant0._Z16fill_csr_columnsPKiS0_Pii:
	.zero		924


//--------------------- .nv.constant0._Z12dense_to_csrPKiPiS1_i --------------------------
	.section	.nv.constant0._Z12dense_to_csrPKiPiS1_i,"a",@progbits
	.sectionflags	@""
	.align	4
.nv.constant0._Z12dense_to_csrPKiPiS1_i:
	.zero		924


//--------------------- .nv.constant0._Z17validate_coloringPKiS0_Pii --------------------------
	.section	.nv.constant0._Z17validate_coloringPKiS0_Pii,"a",@progbits
	.sectionflags	@""
	.align	4
.nv.constant0._Z17validate_coloringPKiS0_Pii:
	.zero		924


//--------------------- .nv.constant0.generate_thermodynamic_ordering --------------------------
	.section	.nv.constant0.generate_thermodynamic_ordering,"a",@progbits
	.sectionflags	@""
	.align	4
.nv.constant0.generate_thermodynamic_ordering:
	.zero		944


//--------------------- .nv.constant0._Z22init_uniform_coherencePfif --------------------------
	.section	.nv.constant0._Z22init_uniform_coherencePfif,"a",@progbits
	.sectionflags	@""
	.align	4
.nv.constant0._Z22init_uniform_coherencePfif:
	.zero		912


//--------------------- .nv.constant0._Z23fuse_coherence_matricesPKfS0_S0_S0_Pfiffff --------------------------
	.section	.nv.constant0._Z23fuse_coherence_matricesPKfS0_S0_S0_Pfiffff,"a",@progbits
	.sectionflags	@""
	.align	4
.nv.constant0._Z23fuse_coherence_matricesPKfS0_S0_S0_Pfiffff:
	.zero		956


//--------------------- .nv.constant0._Z20select_best_coloringPKiS0_PiS1_ii --------------------------
	.section	.nv.constant0._Z20select_best_coloringPKiS0_PiS1_ii,"a",@progbits
	.sectionflags	@""
	.align	4
.nv.constant0._Z20select_best_coloringPKiS0_PiS1_ii:
	.zero		936


//--------------------- .nv.constant0._Z30dense_parallel_coloring_tensorPK6__halfS1_PiS2_iiify --------------------------
	.section	.nv.constant0._Z30dense_parallel_coloring_tensorPK6__halfS1_PiS2_iiify,"a",@progbits
	.sectionflags	@""
	.align	4
.nv.constant0._Z30dense_parallel_coloring_tensorPK6__halfS1_PiS2_iiify:
	.zero		952


//--------------------- .nv.constant0._Z28sparse_parallel_coloring_csrPKiS0_PKfPiS3_iiify --------------------------
	.section	.nv.constant0._Z28sparse_parallel_coloring_csrPKiS0_PKfPiS3_iiify,"a",@progbits
	.sectionflags	@""
	.align	4
.nv.constant0._Z28sparse_parallel_coloring_csrPKiS0_PKfPiS3_iiify:
	.zero		960


//--------------------- SYMBOLS --------------------------

	.type		.nv.reservedSmem.offset0,@object
	.size		.nv.reservedSmem.offset0,0x4
	.type		.nv.reservedSmem.cap,@object
	.size		.nv.reservedSmem.cap,0x4
